//
// Generated by NVIDIA NVVM Compiler
//
// Compiler Build ID: CL-36424714
// Cuda compilation tools, release 13.0, V13.0.88
// Based on NVVM 20.0.0
//

.version 9.0
.target sm_100
.address_size 64

	// .globl	_Z22GDFTgrid_weight_kernelPdS_S_S_Piii
// _ZZ22GDFTgrid_weight_kernelPdS_S_S_PiiiE7atom_xi has been demoted
// _ZZ22GDFTgrid_weight_kernelPdS_S_S_PiiiE7atom_yi has been demoted
// _ZZ22GDFTgrid_weight_kernelPdS_S_S_PiiiE7atom_zi has been demoted
// _ZZ22GDFTgrid_weight_kernelPdS_S_S_PiiiE7atom_xj has been demoted
// _ZZ22GDFTgrid_weight_kernelPdS_S_S_PiiiE7atom_yj has been demoted
// _ZZ22GDFTgrid_weight_kernelPdS_S_S_PiiiE7atom_zj has been demoted
// _ZZ22GDFTgrid_weight_kernelPdS_S_S_PiiiE6a_smem has been demoted
// _ZZ22GDFTgrid_weight_kernelPdS_S_S_PiiiE8dij_smem has been demoted
// _ZZ22GDFTgroup_grids_kernelPiPKdS1_iiE6x_atom has been demoted
// _ZZ22GDFTgroup_grids_kernelPiPKdS1_iiE6y_atom has been demoted
// _ZZ22GDFTgroup_grids_kernelPiPKdS1_iiE6z_atom has been demoted

.visible .entry _Z22GDFTgrid_weight_kernelPdS_S_S_Piii(
	.param .u64 .ptr .align 1 _Z22GDFTgrid_weight_kernelPdS_S_S_Piii_param_0,
	.param .u64 .ptr .align 1 _Z22GDFTgrid_weight_kernelPdS_S_S_Piii_param_1,
	.param .u64 .ptr .align 1 _Z22GDFTgrid_weight_kernelPdS_S_S_Piii_param_2,
	.param .u64 .ptr .align 1 _Z22GDFTgrid_weight_kernelPdS_S_S_Piii_param_3,
	.param .u64 .ptr .align 1 _Z22GDFTgrid_weight_kernelPdS_S_S_Piii_param_4,
	.param .u32 _Z22GDFTgrid_weight_kernelPdS_S_S_Piii_param_5,
	.param .u32 _Z22GDFTgrid_weight_kernelPdS_S_S_Piii_param_6
)
{
	.local .align 16 .b8 	__local_depot0[128];
	.reg .b64 	%SP;
	.reg .b64 	%SPL;
	.reg .pred 	%p<381>;
	.reg .b32 	%r<247>;
	.reg .b64 	%rd<37>;
	.reg .b64 	%fd<7321>;
	// demoted variable
	.shared .align 8 .b8 _ZZ22GDFTgrid_weight_kernelPdS_S_S_PiiiE7atom_xi[128];
	// demoted variable
	.shared .align 8 .b8 _ZZ22GDFTgrid_weight_kernelPdS_S_S_PiiiE7atom_yi[128];
	// demoted variable
	.shared .align 8 .b8 _ZZ22GDFTgrid_weight_kernelPdS_S_S_PiiiE7atom_zi[128];
	// demoted variable
	.shared .align 8 .b8 _ZZ22GDFTgrid_weight_kernelPdS_S_S_PiiiE7atom_xj[128];
	// demoted variable
	.shared .align 8 .b8 _ZZ22GDFTgrid_weight_kernelPdS_S_S_PiiiE7atom_yj[128];
	// demoted variable
	.shared .align 8 .b8 _ZZ22GDFTgrid_weight_kernelPdS_S_S_PiiiE7atom_zj[128];
	// demoted variable
	.shared .align 8 .b8 _ZZ22GDFTgrid_weight_kernelPdS_S_S_PiiiE6a_smem[2048];
	// demoted variable
	.shared .align 8 .b8 _ZZ22GDFTgrid_weight_kernelPdS_S_S_PiiiE8dij_smem[2048];
	mov.u64 	%SPL, __local_depot0;
	ld.param.u64 	%rd8, [_Z22GDFTgrid_weight_kernelPdS_S_S_Piii_param_1];
	ld.param.u64 	%rd11, [_Z22GDFTgrid_weight_kernelPdS_S_S_Piii_param_2];
	ld.param.u64 	%rd9, [_Z22GDFTgrid_weight_kernelPdS_S_S_Piii_param_3];
	ld.param.u64 	%rd10, [_Z22GDFTgrid_weight_kernelPdS_S_S_Piii_param_4];
	ld.param.u32 	%r34, [_Z22GDFTgrid_weight_kernelPdS_S_S_Piii_param_5];
	ld.param.u32 	%r35, [_Z22GDFTgrid_weight_kernelPdS_S_S_Piii_param_6];
	cvta.to.global.u64 	%rd1, %rd11;
	add.u64 	%rd2, %SPL, 0;
	mov.u32 	%r1, %tid.x;
	mov.u32 	%r2, %tid.y;
	shl.b32 	%r36, %r2, 4;
	add.s32 	%r3, %r36, %r1;
	mov.u32 	%r37, %ctaid.x;
	shl.b32 	%r38, %r37, 8;
	add.s32 	%r4, %r3, %r38;
	setp.ge.s32 	%p1, %r4, %r34;
	mov.f64 	%fd7210, 0d0000000000000000;
	mov.u32 	%r241, %r35;
	mov.f64 	%fd7211, %fd7210;
	mov.f64 	%fd7212, %fd7210;
	@%p1 bra 	$L__BB0_2;
	cvta.to.global.u64 	%rd13, %rd8;
	cvta.to.global.u64 	%rd14, %rd10;
	mul.lo.s32 	%r39, %r4, 3;
	mul.wide.s32 	%rd15, %r39, 8;
	add.s64 	%rd16, %rd13, %rd15;
	ld.global.f64 	%fd7212, [%rd16];
	ld.global.f64 	%fd7211, [%rd16+8];
	ld.global.f64 	%fd7210, [%rd16+16];
	mul.wide.s32 	%rd17, %r4, 4;
	add.s64 	%rd18, %rd14, %rd17;
	ld.global.u32 	%r241, [%rd18];
$L__BB0_2:
	setp.lt.s32 	%p2, %r35, 1;
	mov.f64 	%fd7317, 0d0000000000000000;
	mov.f64 	%fd7318, %fd7317;
	@%p2 bra 	$L__BB0_293;
	mul.wide.s32 	%rd19, %r35, 8;
	add.s64 	%rd3, %rd1, %rd19;
	add.s64 	%rd4, %rd3, %rd19;
	shl.b32 	%r41, %r2, 3;
	mov.u32 	%r42, _ZZ22GDFTgrid_weight_kernelPdS_S_S_PiiiE7atom_xi;
	add.s32 	%r7, %r42, %r41;
	mov.u32 	%r43, _ZZ22GDFTgrid_weight_kernelPdS_S_S_PiiiE7atom_yi;
	add.s32 	%r8, %r43, %r41;
	mov.u32 	%r44, _ZZ22GDFTgrid_weight_kernelPdS_S_S_PiiiE7atom_zi;
	add.s32 	%r9, %r44, %r41;
	shl.b32 	%r45, %r3, 3;
	mov.u32 	%r46, _ZZ22GDFTgrid_weight_kernelPdS_S_S_PiiiE6a_smem;
	add.s32 	%r10, %r46, %r45;
	mov.u32 	%r47, _ZZ22GDFTgrid_weight_kernelPdS_S_S_PiiiE8dij_smem;
	add.s32 	%r11, %r47, %r45;
	shl.b32 	%r48, %r1, 3;
	mov.u32 	%r49, _ZZ22GDFTgrid_weight_kernelPdS_S_S_PiiiE7atom_xj;
	add.s32 	%r12, %r49, %r48;
	mov.u32 	%r50, _ZZ22GDFTgrid_weight_kernelPdS_S_S_PiiiE7atom_yj;
	add.s32 	%r13, %r50, %r48;
	mov.u32 	%r51, _ZZ22GDFTgrid_weight_kernelPdS_S_S_PiiiE7atom_zj;
	add.s32 	%r14, %r51, %r48;
	mov.f64 	%fd418, 0d7FF0000000000000;
	{
	.reg .b32 %temp; 
	mov.b64 	{%temp, %r15}, %fd418;
	}
	cvta.to.global.u64 	%rd5, %rd9;
	mov.f64 	%fd7318, 0d0000000000000000;
	mov.b32 	%r242, 0;
	mov.u32 	%r243, %r242;
	mov.f64 	%fd7317, %fd7318;
$L__BB0_4:
	setp.ne.s32 	%p3, %r2, 0;
	shl.b32 	%r52, %r242, 4;
	sub.s32 	%r18, %r35, %r52;
	min.s32 	%r53, %r18, 16;
	max.s32 	%r19, %r53, 1;
	sub.s32 	%r20, %r35, %r243;
	bar.sync 	0;
	add.s32 	%r21, %r243, %r1;
	setp.ge.s32 	%p4, %r21, %r35;
	or.pred  	%p5, %p3, %p4;
	@%p5 bra 	$L__BB0_6;
	mul.wide.u32 	%rd20, %r21, 8;
	add.s64 	%rd21, %rd1, %rd20;
	ld.global.f64 	%fd419, [%rd21];
	shl.b32 	%r55, %r1, 3;
	mov.u32 	%r56, _ZZ22GDFTgrid_weight_kernelPdS_S_S_PiiiE7atom_xi;
	add.s32 	%r57, %r56, %r55;
	st.shared.f64 	[%r57], %fd419;
	add.s64 	%rd22, %rd3, %rd20;
	ld.global.f64 	%fd420, [%rd22];
	mov.u32 	%r58, _ZZ22GDFTgrid_weight_kernelPdS_S_S_PiiiE7atom_yi;
	add.s32 	%r59, %r58, %r55;
	st.shared.f64 	[%r59], %fd420;
	add.s64 	%rd23, %rd4, %rd20;
	ld.global.f64 	%fd421, [%rd23];
	mov.u32 	%r60, _ZZ22GDFTgrid_weight_kernelPdS_S_S_PiiiE7atom_zi;
	add.s32 	%r61, %r60, %r55;
	st.shared.f64 	[%r61], %fd421;
$L__BB0_6:
	mov.f64 	%fd7294, 0d4000000000000000;
	st.local.v2.f64 	[%rd2], {%fd7294, %fd7294};
	st.local.v2.f64 	[%rd2+16], {%fd7294, %fd7294};
	st.local.v2.f64 	[%rd2+32], {%fd7294, %fd7294};
	st.local.v2.f64 	[%rd2+48], {%fd7294, %fd7294};
	st.local.v2.f64 	[%rd2+64], {%fd7294, %fd7294};
	st.local.v2.f64 	[%rd2+80], {%fd7294, %fd7294};
	st.local.v2.f64 	[%rd2+96], {%fd7294, %fd7294};
	st.local.v2.f64 	[%rd2+112], {%fd7294, %fd7294};
	add.s32 	%r63, %r243, %r2;
	setp.lt.s32 	%p6, %r63, %r35;
	selp.b32 	%r64, %r63, 0, %p6;
	mul.lo.s32 	%r22, %r64, %r35;
	mov.b32 	%r244, 0;
	mov.f64 	%fd7293, %fd7294;
	mov.f64 	%fd7292, %fd7294;
	mov.f64 	%fd7291, %fd7294;
	mov.f64 	%fd7290, %fd7294;
	mov.f64 	%fd7289, %fd7294;
	mov.f64 	%fd7288, %fd7294;
	mov.f64 	%fd7287, %fd7294;
	mov.f64 	%fd7286, %fd7294;
	mov.f64 	%fd7285, %fd7294;
	mov.f64 	%fd7284, %fd7294;
	mov.f64 	%fd7283, %fd7294;
	mov.f64 	%fd7282, %fd7294;
	mov.f64 	%fd7308, %fd7294;
	mov.f64 	%fd7309, %fd7294;
	mov.f64 	%fd7310, %fd7294;
$L__BB0_7:
	bar.sync 	0;
	add.s32 	%r65, %r244, %r1;
	setp.lt.s32 	%p8, %r65, %r35;
	selp.b32 	%r66, %r65, 0, %p8;
	ld.shared.f64 	%fd423, [%r7];
	ld.shared.f64 	%fd424, [%r8];
	ld.shared.f64 	%fd425, [%r9];
	mul.wide.u32 	%rd24, %r66, 8;
	add.s64 	%rd25, %rd1, %rd24;
	ld.global.f64 	%fd57, [%rd25];
	add.s64 	%rd26, %rd3, %rd24;
	ld.global.f64 	%fd58, [%rd26];
	add.s64 	%rd27, %rd4, %rd24;
	ld.global.f64 	%fd59, [%rd27];
	sub.f64 	%fd426, %fd423, %fd57;
	sub.f64 	%fd427, %fd424, %fd58;
	sub.f64 	%fd428, %fd425, %fd59;
	abs.f64 	%fd429, %fd426;
	abs.f64 	%fd430, %fd427;
	abs.f64 	%fd431, %fd428;
	add.f64 	%fd432, %fd429, %fd430;
	add.f64 	%fd433, %fd432, %fd431;
	min.f64 	%fd434, %fd429, %fd430;
	max.f64 	%fd435, %fd429, %fd430;
	min.f64 	%fd436, %fd435, %fd431;
	max.f64 	%fd437, %fd435, %fd431;
	{
	.reg .b32 %temp; 
	mov.b64 	{%temp, %r67}, %fd437;
	}
	and.b32  	%r68, %r67, -4194304;
	xor.b32  	%r69, %r68, 2144337920;
	mov.b32 	%r70, 0;
	mov.b64 	%fd438, {%r70, %r69};
	mul.f64 	%fd439, %fd436, %fd438;
	mul.f64 	%fd440, %fd434, %fd438;
	mul.f64 	%fd441, %fd437, %fd438;
	mul.f64 	%fd442, %fd439, %fd439;
	fma.rn.f64 	%fd443, %fd440, %fd440, %fd442;
	fma.rn.f64 	%fd444, %fd441, %fd441, %fd443;
	rsqrt.approx.ftz.f64 	%fd445, %fd444;
	mul.rn.f64 	%fd446, %fd445, %fd445;
	neg.f64 	%fd447, %fd446;
	fma.rn.f64 	%fd448, %fd444, %fd447, 0d3FF0000000000000;
	fma.rn.f64 	%fd449, %fd448, 0d3FD8000000000000, 0d3FE0000000000000;
	mul.rn.f64 	%fd450, %fd448, %fd445;
	fma.rn.f64 	%fd451, %fd449, %fd450, %fd445;
	mul.f64 	%fd452, %fd438, %fd451;
	setp.gt.f64 	%p9, %fd433, 0d0000000000000000;
	add.f64 	%fd453, %fd433, 0d7FF0000000000000;
	selp.f64 	%fd454, %fd452, %fd453, %p9;
	setp.eq.f64 	%p10, %fd437, 0d7FF0000000000000;
	selp.f64 	%fd455, 0d0000000000000000, %fd454, %p10;
	add.s32 	%r71, %r66, %r22;
	mul.wide.u32 	%rd28, %r71, 8;
	add.s64 	%rd29, %rd5, %rd28;
	ld.global.f64 	%fd456, [%rd29];
	st.shared.f64 	[%r10], %fd456;
	st.shared.f64 	[%r11], %fd455;
	@%p3 bra 	$L__BB0_9;
	st.shared.f64 	[%r12], %fd57;
	st.shared.f64 	[%r13], %fd58;
	st.shared.f64 	[%r14], %fd59;
$L__BB0_9:
	bar.sync 	0;
	sub.s32 	%r24, %r35, %r244;
	setp.gt.s32 	%p11, %r24, 0;
	@%p11 bra 	$L__BB0_296;
$L__BB0_10:
	min.s32 	%r152, %r20, %r24;
	setp.lt.s32 	%p59, %r152, 1;
	@%p59 bra 	$L__BB0_283;
	ld.shared.f64 	%fd1001, [_ZZ22GDFTgrid_weight_kernelPdS_S_S_PiiiE7atom_xi];
	sub.f64 	%fd1002, %fd7212, %fd1001;
	ld.shared.f64 	%fd1003, [_ZZ22GDFTgrid_weight_kernelPdS_S_S_PiiiE7atom_yi];
	sub.f64 	%fd1004, %fd7211, %fd1003;
	ld.shared.f64 	%fd1005, [_ZZ22GDFTgrid_weight_kernelPdS_S_S_PiiiE7atom_zi];
	sub.f64 	%fd1006, %fd7210, %fd1005;
	abs.f64 	%fd1007, %fd1002;
	abs.f64 	%fd1008, %fd1004;
	abs.f64 	%fd1009, %fd1006;
	add.f64 	%fd1010, %fd1007, %fd1008;
	add.f64 	%fd1011, %fd1010, %fd1009;
	min.f64 	%fd1012, %fd1007, %fd1008;
	max.f64 	%fd1013, %fd1007, %fd1008;
	min.f64 	%fd1014, %fd1013, %fd1009;
	max.f64 	%fd1015, %fd1013, %fd1009;
	{
	.reg .b32 %temp; 
	mov.b64 	{%temp, %r153}, %fd1015;
	}
	and.b32  	%r154, %r153, -4194304;
	xor.b32  	%r155, %r154, 2144337920;
	mov.b32 	%r156, 0;
	mov.b64 	%fd1016, {%r156, %r155};
	mul.f64 	%fd1017, %fd1014, %fd1016;
	mul.f64 	%fd1018, %fd1012, %fd1016;
	mul.f64 	%fd1019, %fd1015, %fd1016;
	mul.f64 	%fd1020, %fd1017, %fd1017;
	fma.rn.f64 	%fd1021, %fd1018, %fd1018, %fd1020;
	fma.rn.f64 	%fd1022, %fd1019, %fd1019, %fd1021;
	min.f64 	%fd1023, %fd1022, 0d7FEFFFFFFFFFFFFF;
	rsqrt.approx.ftz.f64 	%fd1024, %fd1023;
	mul.rn.f64 	%fd1025, %fd1024, %fd1024;
	neg.f64 	%fd1026, %fd1025;
	fma.rn.f64 	%fd1027, %fd1023, %fd1026, 0d3FF0000000000000;
	fma.rn.f64 	%fd1028, %fd1027, 0d3FD8000000000000, 0d3FE0000000000000;
	mul.rn.f64 	%fd1029, %fd1027, %fd1024;
	fma.rn.f64 	%fd1030, %fd1028, %fd1029, %fd1024;
	mul.f64 	%fd1031, %fd1022, %fd1030;
	or.b32  	%r157, %r154, 1048576;
	mov.b64 	%fd1032, {%r156, %r157};
	mul.f64 	%fd1033, %fd1032, %fd1031;
	setp.gt.f64 	%p60, %fd1011, %fd1015;
	selp.f64 	%fd1034, %fd1033, %fd1011, %p60;
	setp.lt.u32 	%p61, %r153, %r15;
	selp.f64 	%fd92, %fd1034, %fd1015, %p61;
	ld.shared.f64 	%fd1035, [_ZZ22GDFTgrid_weight_kernelPdS_S_S_PiiiE6a_smem];
	setp.eq.s32 	%p62, %r243, %r244;
	ld.shared.f64 	%fd1036, [_ZZ22GDFTgrid_weight_kernelPdS_S_S_PiiiE8dij_smem];
	sub.f64 	%fd1037, %fd92, %fd7278;
	mul.f64 	%fd1038, %fd1036, %fd1037;
	selp.f64 	%fd1039, 0d0000000000000000, %fd1038, %p62;
	fma.rn.f64 	%fd1040, %fd1039, %fd1039, 0dBFF0000000000000;
	fma.rn.f64 	%fd1041, %fd1035, %fd1040, %fd1039;
	mul.f64 	%fd1042, %fd1041, %fd1041;
	mov.f64 	%fd1043, 0d4008000000000000;
	sub.f64 	%fd1044, %fd1043, %fd1042;
	mul.f64 	%fd1045, %fd1041, %fd1044;
	mul.f64 	%fd1046, %fd1045, 0d3FE0000000000000;
	mul.f64 	%fd1047, %fd1046, %fd1046;
	sub.f64 	%fd1048, %fd1043, %fd1047;
	mul.f64 	%fd1049, %fd1046, %fd1048;
	mul.f64 	%fd1050, %fd1049, 0d3FE0000000000000;
	mul.f64 	%fd1051, %fd1050, %fd1050;
	sub.f64 	%fd1052, %fd1043, %fd1051;
	mul.f64 	%fd1053, %fd1050, %fd1052;
	mul.f64 	%fd1054, %fd1053, 0d3FE0000000000000;
	mov.f64 	%fd1055, 0d3FF0000000000000;
	sub.f64 	%fd1056, %fd1055, %fd1054;
	mul.f64 	%fd1057, %fd1056, 0d3FE0000000000000;
	mul.f64 	%fd7310, %fd7310, %fd1057;
	setp.eq.s32 	%p63, %r24, 1;
	@%p63 bra 	$L__BB0_27;
	ld.shared.f64 	%fd1058, [_ZZ22GDFTgrid_weight_kernelPdS_S_S_PiiiE6a_smem+8];
	ld.shared.f64 	%fd1059, [_ZZ22GDFTgrid_weight_kernelPdS_S_S_PiiiE8dij_smem+8];
	sub.f64 	%fd1060, %fd92, %fd7277;
	mul.f64 	%fd1061, %fd1059, %fd1060;
	fma.rn.f64 	%fd1062, %fd1061, %fd1061, 0dBFF0000000000000;
	fma.rn.f64 	%fd1063, %fd1058, %fd1062, %fd1061;
	mul.f64 	%fd1064, %fd1063, %fd1063;
	mov.f64 	%fd1065, 0d4008000000000000;
	sub.f64 	%fd1066, %fd1065, %fd1064;
	mul.f64 	%fd1067, %fd1063, %fd1066;
	mul.f64 	%fd1068, %fd1067, 0d3FE0000000000000;
	mul.f64 	%fd1069, %fd1068, %fd1068;
	sub.f64 	%fd1070, %fd1065, %fd1069;
	mul.f64 	%fd1071, %fd1068, %fd1070;
	mul.f64 	%fd1072, %fd1071, 0d3FE0000000000000;
	mul.f64 	%fd1073, %fd1072, %fd1072;
	sub.f64 	%fd1074, %fd1065, %fd1073;
	mul.f64 	%fd1075, %fd1072, %fd1074;
	mul.f64 	%fd1076, %fd1075, 0d3FE0000000000000;
	mov.f64 	%fd1077, 0d3FF0000000000000;
	sub.f64 	%fd1078, %fd1077, %fd1076;
	mul.f64 	%fd1079, %fd1078, 0d3FE0000000000000;
	mul.f64 	%fd7310, %fd7310, %fd1079;
	setp.lt.u32 	%p64, %r24, 3;
	@%p64 bra 	$L__BB0_27;
	ld.shared.f64 	%fd1080, [_ZZ22GDFTgrid_weight_kernelPdS_S_S_PiiiE6a_smem+16];
	ld.shared.f64 	%fd1081, [_ZZ22GDFTgrid_weight_kernelPdS_S_S_PiiiE8dij_smem+16];
	sub.f64 	%fd1082, %fd92, %fd7276;
	mul.f64 	%fd1083, %fd1081, %fd1082;
	fma.rn.f64 	%fd1084, %fd1083, %fd1083, 0dBFF0000000000000;
	fma.rn.f64 	%fd1085, %fd1080, %fd1084, %fd1083;
	mul.f64 	%fd1086, %fd1085, %fd1085;
	mov.f64 	%fd1087, 0d4008000000000000;
	sub.f64 	%fd1088, %fd1087, %fd1086;
	mul.f64 	%fd1089, %fd1085, %fd1088;
	mul.f64 	%fd1090, %fd1089, 0d3FE0000000000000;
	mul.f64 	%fd1091, %fd1090, %fd1090;
	sub.f64 	%fd1092, %fd1087, %fd1091;
	mul.f64 	%fd1093, %fd1090, %fd1092;
	mul.f64 	%fd1094, %fd1093, 0d3FE0000000000000;
	mul.f64 	%fd1095, %fd1094, %fd1094;
	sub.f64 	%fd1096, %fd1087, %fd1095;
	mul.f64 	%fd1097, %fd1094, %fd1096;
	mul.f64 	%fd1098, %fd1097, 0d3FE0000000000000;
	mov.f64 	%fd1099, 0d3FF0000000000000;
	sub.f64 	%fd1100, %fd1099, %fd1098;
	mul.f64 	%fd1101, %fd1100, 0d3FE0000000000000;
	mul.f64 	%fd7310, %fd7310, %fd1101;
	setp.eq.s32 	%p65, %r24, 3;
	@%p65 bra 	$L__BB0_27;
	ld.shared.f64 	%fd1102, [_ZZ22GDFTgrid_weight_kernelPdS_S_S_PiiiE6a_smem+24];
	ld.shared.f64 	%fd1103, [_ZZ22GDFTgrid_weight_kernelPdS_S_S_PiiiE8dij_smem+24];
	sub.f64 	%fd1104, %fd92, %fd7275;
	mul.f64 	%fd1105, %fd1103, %fd1104;
	fma.rn.f64 	%fd1106, %fd1105, %fd1105, 0dBFF0000000000000;
	fma.rn.f64 	%fd1107, %fd1102, %fd1106, %fd1105;
	mul.f64 	%fd1108, %fd1107, %fd1107;
	mov.f64 	%fd1109, 0d4008000000000000;
	sub.f64 	%fd1110, %fd1109, %fd1108;
	mul.f64 	%fd1111, %fd1107, %fd1110;
	mul.f64 	%fd1112, %fd1111, 0d3FE0000000000000;
	mul.f64 	%fd1113, %fd1112, %fd1112;
	sub.f64 	%fd1114, %fd1109, %fd1113;
	mul.f64 	%fd1115, %fd1112, %fd1114;
	mul.f64 	%fd1116, %fd1115, 0d3FE0000000000000;
	mul.f64 	%fd1117, %fd1116, %fd1116;
	sub.f64 	%fd1118, %fd1109, %fd1117;
	mul.f64 	%fd1119, %fd1116, %fd1118;
	mul.f64 	%fd1120, %fd1119, 0d3FE0000000000000;
	mov.f64 	%fd1121, 0d3FF0000000000000;
	sub.f64 	%fd1122, %fd1121, %fd1120;
	mul.f64 	%fd1123, %fd1122, 0d3FE0000000000000;
	mul.f64 	%fd7310, %fd7310, %fd1123;
	setp.lt.u32 	%p66, %r24, 5;
	@%p66 bra 	$L__BB0_27;
	ld.shared.f64 	%fd1124, [_ZZ22GDFTgrid_weight_kernelPdS_S_S_PiiiE6a_smem+32];
	ld.shared.f64 	%fd1125, [_ZZ22GDFTgrid_weight_kernelPdS_S_S_PiiiE8dij_smem+32];
	sub.f64 	%fd1126, %fd92, %fd7274;
	mul.f64 	%fd1127, %fd1125, %fd1126;
	fma.rn.f64 	%fd1128, %fd1127, %fd1127, 0dBFF0000000000000;
	fma.rn.f64 	%fd1129, %fd1124, %fd1128, %fd1127;
	mul.f64 	%fd1130, %fd1129, %fd1129;
	mov.f64 	%fd1131, 0d4008000000000000;
	sub.f64 	%fd1132, %fd1131, %fd1130;
	mul.f64 	%fd1133, %fd1129, %fd1132;
	mul.f64 	%fd1134, %fd1133, 0d3FE0000000000000;
	mul.f64 	%fd1135, %fd1134, %fd1134;
	sub.f64 	%fd1136, %fd1131, %fd1135;
	mul.f64 	%fd1137, %fd1134, %fd1136;
	mul.f64 	%fd1138, %fd1137, 0d3FE0000000000000;
	mul.f64 	%fd1139, %fd1138, %fd1138;
	sub.f64 	%fd1140, %fd1131, %fd1139;
	mul.f64 	%fd1141, %fd1138, %fd1140;
	mul.f64 	%fd1142, %fd1141, 0d3FE0000000000000;
	mov.f64 	%fd1143, 0d3FF0000000000000;
	sub.f64 	%fd1144, %fd1143, %fd1142;
	mul.f64 	%fd1145, %fd1144, 0d3FE0000000000000;
	mul.f64 	%fd7310, %fd7310, %fd1145;
	setp.eq.s32 	%p67, %r24, 5;
	@%p67 bra 	$L__BB0_27;
	ld.shared.f64 	%fd1146, [_ZZ22GDFTgrid_weight_kernelPdS_S_S_PiiiE6a_smem+40];
	ld.shared.f64 	%fd1147, [_ZZ22GDFTgrid_weight_kernelPdS_S_S_PiiiE8dij_smem+40];
	sub.f64 	%fd1148, %fd92, %fd7273;
	mul.f64 	%fd1149, %fd1147, %fd1148;
	fma.rn.f64 	%fd1150, %fd1149, %fd1149, 0dBFF0000000000000;
	fma.rn.f64 	%fd1151, %fd1146, %fd1150, %fd1149;
	mul.f64 	%fd1152, %fd1151, %fd1151;
	mov.f64 	%fd1153, 0d4008000000000000;
	sub.f64 	%fd1154, %fd1153, %fd1152;
	mul.f64 	%fd1155, %fd1151, %fd1154;
	mul.f64 	%fd1156, %fd1155, 0d3FE0000000000000;
	mul.f64 	%fd1157, %fd1156, %fd1156;
	sub.f64 	%fd1158, %fd1153, %fd1157;
	mul.f64 	%fd1159, %fd1156, %fd1158;
	mul.f64 	%fd1160, %fd1159, 0d3FE0000000000000;
	mul.f64 	%fd1161, %fd1160, %fd1160;
	sub.f64 	%fd1162, %fd1153, %fd1161;
	mul.f64 	%fd1163, %fd1160, %fd1162;
	mul.f64 	%fd1164, %fd1163, 0d3FE0000000000000;
	mov.f64 	%fd1165, 0d3FF0000000000000;
	sub.f64 	%fd1166, %fd1165, %fd1164;
	mul.f64 	%fd1167, %fd1166, 0d3FE0000000000000;
	mul.f64 	%fd7310, %fd7310, %fd1167;
	setp.lt.u32 	%p68, %r24, 7;
	@%p68 bra 	$L__BB0_27;
	ld.shared.f64 	%fd1168, [_ZZ22GDFTgrid_weight_kernelPdS_S_S_PiiiE6a_smem+48];
	ld.shared.f64 	%fd1169, [_ZZ22GDFTgrid_weight_kernelPdS_S_S_PiiiE8dij_smem+48];
	sub.f64 	%fd1170, %fd92, %fd7272;
	mul.f64 	%fd1171, %fd1169, %fd1170;
	fma.rn.f64 	%fd1172, %fd1171, %fd1171, 0dBFF0000000000000;
	fma.rn.f64 	%fd1173, %fd1168, %fd1172, %fd1171;
	mul.f64 	%fd1174, %fd1173, %fd1173;
	mov.f64 	%fd1175, 0d4008000000000000;
	sub.f64 	%fd1176, %fd1175, %fd1174;
	mul.f64 	%fd1177, %fd1173, %fd1176;
	mul.f64 	%fd1178, %fd1177, 0d3FE0000000000000;
	mul.f64 	%fd1179, %fd1178, %fd1178;
	sub.f64 	%fd1180, %fd1175, %fd1179;
	mul.f64 	%fd1181, %fd1178, %fd1180;
	mul.f64 	%fd1182, %fd1181, 0d3FE0000000000000;
	mul.f64 	%fd1183, %fd1182, %fd1182;
	sub.f64 	%fd1184, %fd1175, %fd1183;
	mul.f64 	%fd1185, %fd1182, %fd1184;
	mul.f64 	%fd1186, %fd1185, 0d3FE0000000000000;
	mov.f64 	%fd1187, 0d3FF0000000000000;
	sub.f64 	%fd1188, %fd1187, %fd1186;
	mul.f64 	%fd1189, %fd1188, 0d3FE0000000000000;
	mul.f64 	%fd7310, %fd7310, %fd1189;
	setp.eq.s32 	%p69, %r24, 7;
	@%p69 bra 	$L__BB0_27;
	ld.shared.f64 	%fd1190, [_ZZ22GDFTgrid_weight_kernelPdS_S_S_PiiiE6a_smem+56];
	ld.shared.f64 	%fd1191, [_ZZ22GDFTgrid_weight_kernelPdS_S_S_PiiiE8dij_smem+56];
	sub.f64 	%fd1192, %fd92, %fd7271;
	mul.f64 	%fd1193, %fd1191, %fd1192;
	fma.rn.f64 	%fd1194, %fd1193, %fd1193, 0dBFF0000000000000;
	fma.rn.f64 	%fd1195, %fd1190, %fd1194, %fd1193;
	mul.f64 	%fd1196, %fd1195, %fd1195;
	mov.f64 	%fd1197, 0d4008000000000000;
	sub.f64 	%fd1198, %fd1197, %fd1196;
	mul.f64 	%fd1199, %fd1195, %fd1198;
	mul.f64 	%fd1200, %fd1199, 0d3FE0000000000000;
	mul.f64 	%fd1201, %fd1200, %fd1200;
	sub.f64 	%fd1202, %fd1197, %fd1201;
	mul.f64 	%fd1203, %fd1200, %fd1202;
	mul.f64 	%fd1204, %fd1203, 0d3FE0000000000000;
	mul.f64 	%fd1205, %fd1204, %fd1204;
	sub.f64 	%fd1206, %fd1197, %fd1205;
	mul.f64 	%fd1207, %fd1204, %fd1206;
	mul.f64 	%fd1208, %fd1207, 0d3FE0000000000000;
	mov.f64 	%fd1209, 0d3FF0000000000000;
	sub.f64 	%fd1210, %fd1209, %fd1208;
	mul.f64 	%fd1211, %fd1210, 0d3FE0000000000000;
	mul.f64 	%fd7310, %fd7310, %fd1211;
	setp.lt.u32 	%p70, %r24, 9;
	@%p70 bra 	$L__BB0_27;
	ld.shared.f64 	%fd1212, [_ZZ22GDFTgrid_weight_kernelPdS_S_S_PiiiE6a_smem+64];
	ld.shared.f64 	%fd1213, [_ZZ22GDFTgrid_weight_kernelPdS_S_S_PiiiE8dij_smem+64];
	sub.f64 	%fd1214, %fd92, %fd7270;
	mul.f64 	%fd1215, %fd1213, %fd1214;
	fma.rn.f64 	%fd1216, %fd1215, %fd1215, 0dBFF0000000000000;
	fma.rn.f64 	%fd1217, %fd1212, %fd1216, %fd1215;
	mul.f64 	%fd1218, %fd1217, %fd1217;
	mov.f64 	%fd1219, 0d4008000000000000;
	sub.f64 	%fd1220, %fd1219, %fd1218;
	mul.f64 	%fd1221, %fd1217, %fd1220;
	mul.f64 	%fd1222, %fd1221, 0d3FE0000000000000;
	mul.f64 	%fd1223, %fd1222, %fd1222;
	sub.f64 	%fd1224, %fd1219, %fd1223;
	mul.f64 	%fd1225, %fd1222, %fd1224;
	mul.f64 	%fd1226, %fd1225, 0d3FE0000000000000;
	mul.f64 	%fd1227, %fd1226, %fd1226;
	sub.f64 	%fd1228, %fd1219, %fd1227;
	mul.f64 	%fd1229, %fd1226, %fd1228;
	mul.f64 	%fd1230, %fd1229, 0d3FE0000000000000;
	mov.f64 	%fd1231, 0d3FF0000000000000;
	sub.f64 	%fd1232, %fd1231, %fd1230;
	mul.f64 	%fd1233, %fd1232, 0d3FE0000000000000;
	mul.f64 	%fd7310, %fd7310, %fd1233;
	setp.eq.s32 	%p71, %r24, 9;
	@%p71 bra 	$L__BB0_27;
	ld.shared.f64 	%fd1234, [_ZZ22GDFTgrid_weight_kernelPdS_S_S_PiiiE6a_smem+72];
	ld.shared.f64 	%fd1235, [_ZZ22GDFTgrid_weight_kernelPdS_S_S_PiiiE8dij_smem+72];
	sub.f64 	%fd1236, %fd92, %fd7269;
	mul.f64 	%fd1237, %fd1235, %fd1236;
	fma.rn.f64 	%fd1238, %fd1237, %fd1237, 0dBFF0000000000000;
	fma.rn.f64 	%fd1239, %fd1234, %fd1238, %fd1237;
	mul.f64 	%fd1240, %fd1239, %fd1239;
	mov.f64 	%fd1241, 0d4008000000000000;
	sub.f64 	%fd1242, %fd1241, %fd1240;
	mul.f64 	%fd1243, %fd1239, %fd1242;
	mul.f64 	%fd1244, %fd1243, 0d3FE0000000000000;
	mul.f64 	%fd1245, %fd1244, %fd1244;
	sub.f64 	%fd1246, %fd1241, %fd1245;
	mul.f64 	%fd1247, %fd1244, %fd1246;
	mul.f64 	%fd1248, %fd1247, 0d3FE0000000000000;
	mul.f64 	%fd1249, %fd1248, %fd1248;
	sub.f64 	%fd1250, %fd1241, %fd1249;
	mul.f64 	%fd1251, %fd1248, %fd1250;
	mul.f64 	%fd1252, %fd1251, 0d3FE0000000000000;
	mov.f64 	%fd1253, 0d3FF0000000000000;
	sub.f64 	%fd1254, %fd1253, %fd1252;
	mul.f64 	%fd1255, %fd1254, 0d3FE0000000000000;
	mul.f64 	%fd7310, %fd7310, %fd1255;
	setp.lt.u32 	%p72, %r24, 11;
	@%p72 bra 	$L__BB0_27;
	ld.shared.f64 	%fd1256, [_ZZ22GDFTgrid_weight_kernelPdS_S_S_PiiiE6a_smem+80];
	ld.shared.f64 	%fd1257, [_ZZ22GDFTgrid_weight_kernelPdS_S_S_PiiiE8dij_smem+80];
	sub.f64 	%fd1258, %fd92, %fd7268;
	mul.f64 	%fd1259, %fd1257, %fd1258;
	fma.rn.f64 	%fd1260, %fd1259, %fd1259, 0dBFF0000000000000;
	fma.rn.f64 	%fd1261, %fd1256, %fd1260, %fd1259;
	mul.f64 	%fd1262, %fd1261, %fd1261;
	mov.f64 	%fd1263, 0d4008000000000000;
	sub.f64 	%fd1264, %fd1263, %fd1262;
	mul.f64 	%fd1265, %fd1261, %fd1264;
	mul.f64 	%fd1266, %fd1265, 0d3FE0000000000000;
	mul.f64 	%fd1267, %fd1266, %fd1266;
	sub.f64 	%fd1268, %fd1263, %fd1267;
	mul.f64 	%fd1269, %fd1266, %fd1268;
	mul.f64 	%fd1270, %fd1269, 0d3FE0000000000000;
	mul.f64 	%fd1271, %fd1270, %fd1270;
	sub.f64 	%fd1272, %fd1263, %fd1271;
	mul.f64 	%fd1273, %fd1270, %fd1272;
	mul.f64 	%fd1274, %fd1273, 0d3FE0000000000000;
	mov.f64 	%fd1275, 0d3FF0000000000000;
	sub.f64 	%fd1276, %fd1275, %fd1274;
	mul.f64 	%fd1277, %fd1276, 0d3FE0000000000000;
	mul.f64 	%fd7310, %fd7310, %fd1277;
	setp.eq.s32 	%p73, %r24, 11;
	@%p73 bra 	$L__BB0_27;
	ld.shared.f64 	%fd1278, [_ZZ22GDFTgrid_weight_kernelPdS_S_S_PiiiE6a_smem+88];
	ld.shared.f64 	%fd1279, [_ZZ22GDFTgrid_weight_kernelPdS_S_S_PiiiE8dij_smem+88];
	sub.f64 	%fd1280, %fd92, %fd7267;
	mul.f64 	%fd1281, %fd1279, %fd1280;
	fma.rn.f64 	%fd1282, %fd1281, %fd1281, 0dBFF0000000000000;
	fma.rn.f64 	%fd1283, %fd1278, %fd1282, %fd1281;
	mul.f64 	%fd1284, %fd1283, %fd1283;
	mov.f64 	%fd1285, 0d4008000000000000;
	sub.f64 	%fd1286, %fd1285, %fd1284;
	mul.f64 	%fd1287, %fd1283, %fd1286;
	mul.f64 	%fd1288, %fd1287, 0d3FE0000000000000;
	mul.f64 	%fd1289, %fd1288, %fd1288;
	sub.f64 	%fd1290, %fd1285, %fd1289;
	mul.f64 	%fd1291, %fd1288, %fd1290;
	mul.f64 	%fd1292, %fd1291, 0d3FE0000000000000;
	mul.f64 	%fd1293, %fd1292, %fd1292;
	sub.f64 	%fd1294, %fd1285, %fd1293;
	mul.f64 	%fd1295, %fd1292, %fd1294;
	mul.f64 	%fd1296, %fd1295, 0d3FE0000000000000;
	mov.f64 	%fd1297, 0d3FF0000000000000;
	sub.f64 	%fd1298, %fd1297, %fd1296;
	mul.f64 	%fd1299, %fd1298, 0d3FE0000000000000;
	mul.f64 	%fd7310, %fd7310, %fd1299;
	setp.lt.u32 	%p74, %r24, 13;
	@%p74 bra 	$L__BB0_27;
	ld.shared.f64 	%fd1300, [_ZZ22GDFTgrid_weight_kernelPdS_S_S_PiiiE6a_smem+96];
	ld.shared.f64 	%fd1301, [_ZZ22GDFTgrid_weight_kernelPdS_S_S_PiiiE8dij_smem+96];
	sub.f64 	%fd1302, %fd92, %fd7266;
	mul.f64 	%fd1303, %fd1301, %fd1302;
	fma.rn.f64 	%fd1304, %fd1303, %fd1303, 0dBFF0000000000000;
	fma.rn.f64 	%fd1305, %fd1300, %fd1304, %fd1303;
	mul.f64 	%fd1306, %fd1305, %fd1305;
	mov.f64 	%fd1307, 0d4008000000000000;
	sub.f64 	%fd1308, %fd1307, %fd1306;
	mul.f64 	%fd1309, %fd1305, %fd1308;
	mul.f64 	%fd1310, %fd1309, 0d3FE0000000000000;
	mul.f64 	%fd1311, %fd1310, %fd1310;
	sub.f64 	%fd1312, %fd1307, %fd1311;
	mul.f64 	%fd1313, %fd1310, %fd1312;
	mul.f64 	%fd1314, %fd1313, 0d3FE0000000000000;
	mul.f64 	%fd1315, %fd1314, %fd1314;
	sub.f64 	%fd1316, %fd1307, %fd1315;
	mul.f64 	%fd1317, %fd1314, %fd1316;
	mul.f64 	%fd1318, %fd1317, 0d3FE0000000000000;
	mov.f64 	%fd1319, 0d3FF0000000000000;
	sub.f64 	%fd1320, %fd1319, %fd1318;
	mul.f64 	%fd1321, %fd1320, 0d3FE0000000000000;
	mul.f64 	%fd7310, %fd7310, %fd1321;
	setp.eq.s32 	%p75, %r24, 13;
	@%p75 bra 	$L__BB0_27;
	ld.shared.f64 	%fd1322, [_ZZ22GDFTgrid_weight_kernelPdS_S_S_PiiiE6a_smem+104];
	ld.shared.f64 	%fd1323, [_ZZ22GDFTgrid_weight_kernelPdS_S_S_PiiiE8dij_smem+104];
	sub.f64 	%fd1324, %fd92, %fd7265;
	mul.f64 	%fd1325, %fd1323, %fd1324;
	fma.rn.f64 	%fd1326, %fd1325, %fd1325, 0dBFF0000000000000;
	fma.rn.f64 	%fd1327, %fd1322, %fd1326, %fd1325;
	mul.f64 	%fd1328, %fd1327, %fd1327;
	mov.f64 	%fd1329, 0d4008000000000000;
	sub.f64 	%fd1330, %fd1329, %fd1328;
	mul.f64 	%fd1331, %fd1327, %fd1330;
	mul.f64 	%fd1332, %fd1331, 0d3FE0000000000000;
	mul.f64 	%fd1333, %fd1332, %fd1332;
	sub.f64 	%fd1334, %fd1329, %fd1333;
	mul.f64 	%fd1335, %fd1332, %fd1334;
	mul.f64 	%fd1336, %fd1335, 0d3FE0000000000000;
	mul.f64 	%fd1337, %fd1336, %fd1336;
	sub.f64 	%fd1338, %fd1329, %fd1337;
	mul.f64 	%fd1339, %fd1336, %fd1338;
	mul.f64 	%fd1340, %fd1339, 0d3FE0000000000000;
	mov.f64 	%fd1341, 0d3FF0000000000000;
	sub.f64 	%fd1342, %fd1341, %fd1340;
	mul.f64 	%fd1343, %fd1342, 0d3FE0000000000000;
	mul.f64 	%fd7310, %fd7310, %fd1343;
	setp.lt.u32 	%p76, %r24, 15;
	@%p76 bra 	$L__BB0_27;
	ld.shared.f64 	%fd1344, [_ZZ22GDFTgrid_weight_kernelPdS_S_S_PiiiE6a_smem+112];
	ld.shared.f64 	%fd1345, [_ZZ22GDFTgrid_weight_kernelPdS_S_S_PiiiE8dij_smem+112];
	sub.f64 	%fd1346, %fd92, %fd7264;
	mul.f64 	%fd1347, %fd1345, %fd1346;
	fma.rn.f64 	%fd1348, %fd1347, %fd1347, 0dBFF0000000000000;
	fma.rn.f64 	%fd1349, %fd1344, %fd1348, %fd1347;
	mul.f64 	%fd1350, %fd1349, %fd1349;
	mov.f64 	%fd1351, 0d4008000000000000;
	sub.f64 	%fd1352, %fd1351, %fd1350;
	mul.f64 	%fd1353, %fd1349, %fd1352;
	mul.f64 	%fd1354, %fd1353, 0d3FE0000000000000;
	mul.f64 	%fd1355, %fd1354, %fd1354;
	sub.f64 	%fd1356, %fd1351, %fd1355;
	mul.f64 	%fd1357, %fd1354, %fd1356;
	mul.f64 	%fd1358, %fd1357, 0d3FE0000000000000;
	mul.f64 	%fd1359, %fd1358, %fd1358;
	sub.f64 	%fd1360, %fd1351, %fd1359;
	mul.f64 	%fd1361, %fd1358, %fd1360;
	mul.f64 	%fd1362, %fd1361, 0d3FE0000000000000;
	mov.f64 	%fd1363, 0d3FF0000000000000;
	sub.f64 	%fd1364, %fd1363, %fd1362;
	mul.f64 	%fd1365, %fd1364, 0d3FE0000000000000;
	mul.f64 	%fd7310, %fd7310, %fd1365;
	setp.eq.s32 	%p77, %r24, 15;
	@%p77 bra 	$L__BB0_27;
	ld.shared.f64 	%fd1366, [_ZZ22GDFTgrid_weight_kernelPdS_S_S_PiiiE6a_smem+120];
	ld.shared.f64 	%fd1367, [_ZZ22GDFTgrid_weight_kernelPdS_S_S_PiiiE8dij_smem+120];
	sub.f64 	%fd1368, %fd92, %fd7263;
	mul.f64 	%fd1369, %fd1367, %fd1368;
	fma.rn.f64 	%fd1370, %fd1369, %fd1369, 0dBFF0000000000000;
	fma.rn.f64 	%fd1371, %fd1366, %fd1370, %fd1369;
	mul.f64 	%fd1372, %fd1371, %fd1371;
	mov.f64 	%fd1373, 0d4008000000000000;
	sub.f64 	%fd1374, %fd1373, %fd1372;
	mul.f64 	%fd1375, %fd1371, %fd1374;
	mul.f64 	%fd1376, %fd1375, 0d3FE0000000000000;
	mul.f64 	%fd1377, %fd1376, %fd1376;
	sub.f64 	%fd1378, %fd1373, %fd1377;
	mul.f64 	%fd1379, %fd1376, %fd1378;
	mul.f64 	%fd1380, %fd1379, 0d3FE0000000000000;
	mul.f64 	%fd1381, %fd1380, %fd1380;
	sub.f64 	%fd1382, %fd1373, %fd1381;
	mul.f64 	%fd1383, %fd1380, %fd1382;
	mul.f64 	%fd1384, %fd1383, 0d3FE0000000000000;
	mov.f64 	%fd1385, 0d3FF0000000000000;
	sub.f64 	%fd1386, %fd1385, %fd1384;
	mul.f64 	%fd1387, %fd1386, 0d3FE0000000000000;
	mul.f64 	%fd7310, %fd7310, %fd1387;
$L__BB0_27:
	setp.eq.s32 	%p78, %r20, 1;
	st.local.f64 	[%rd2], %fd7310;
	@%p78 bra 	$L__BB0_283;
	ld.shared.f64 	%fd1388, [_ZZ22GDFTgrid_weight_kernelPdS_S_S_PiiiE7atom_xi+8];
	sub.f64 	%fd1389, %fd7212, %fd1388;
	ld.shared.f64 	%fd1390, [_ZZ22GDFTgrid_weight_kernelPdS_S_S_PiiiE7atom_yi+8];
	sub.f64 	%fd1391, %fd7211, %fd1390;
	ld.shared.f64 	%fd1392, [_ZZ22GDFTgrid_weight_kernelPdS_S_S_PiiiE7atom_zi+8];
	sub.f64 	%fd1393, %fd7210, %fd1392;
	abs.f64 	%fd1394, %fd1389;
	abs.f64 	%fd1395, %fd1391;
	abs.f64 	%fd1396, %fd1393;
	add.f64 	%fd1397, %fd1394, %fd1395;
	add.f64 	%fd1398, %fd1397, %fd1396;
	min.f64 	%fd1399, %fd1394, %fd1395;
	max.f64 	%fd1400, %fd1394, %fd1395;
	min.f64 	%fd1401, %fd1400, %fd1396;
	max.f64 	%fd1402, %fd1400, %fd1396;
	{
	.reg .b32 %temp; 
	mov.b64 	{%temp, %r158}, %fd1402;
	}
	and.b32  	%r159, %r158, -4194304;
	xor.b32  	%r160, %r159, 2144337920;
	mov.b32 	%r161, 0;
	mov.b64 	%fd1403, {%r161, %r160};
	mul.f64 	%fd1404, %fd1401, %fd1403;
	mul.f64 	%fd1405, %fd1399, %fd1403;
	mul.f64 	%fd1406, %fd1402, %fd1403;
	mul.f64 	%fd1407, %fd1404, %fd1404;
	fma.rn.f64 	%fd1408, %fd1405, %fd1405, %fd1407;
	fma.rn.f64 	%fd1409, %fd1406, %fd1406, %fd1408;
	min.f64 	%fd1410, %fd1409, 0d7FEFFFFFFFFFFFFF;
	rsqrt.approx.ftz.f64 	%fd1411, %fd1410;
	mul.rn.f64 	%fd1412, %fd1411, %fd1411;
	neg.f64 	%fd1413, %fd1412;
	fma.rn.f64 	%fd1414, %fd1410, %fd1413, 0d3FF0000000000000;
	fma.rn.f64 	%fd1415, %fd1414, 0d3FD8000000000000, 0d3FE0000000000000;
	mul.rn.f64 	%fd1416, %fd1414, %fd1411;
	fma.rn.f64 	%fd1417, %fd1415, %fd1416, %fd1411;
	mul.f64 	%fd1418, %fd1409, %fd1417;
	or.b32  	%r162, %r159, 1048576;
	mov.b64 	%fd1419, {%r161, %r162};
	mul.f64 	%fd1420, %fd1419, %fd1418;
	setp.gt.f64 	%p80, %fd1398, %fd1402;
	selp.f64 	%fd1421, %fd1420, %fd1398, %p80;
	setp.lt.u32 	%p81, %r158, %r15;
	selp.f64 	%fd110, %fd1421, %fd1402, %p81;
	ld.shared.f64 	%fd1422, [_ZZ22GDFTgrid_weight_kernelPdS_S_S_PiiiE6a_smem+128];
	ld.shared.f64 	%fd1423, [_ZZ22GDFTgrid_weight_kernelPdS_S_S_PiiiE8dij_smem+128];
	sub.f64 	%fd1424, %fd110, %fd7278;
	mul.f64 	%fd1425, %fd1423, %fd1424;
	fma.rn.f64 	%fd1426, %fd1425, %fd1425, 0dBFF0000000000000;
	fma.rn.f64 	%fd1427, %fd1422, %fd1426, %fd1425;
	mul.f64 	%fd1428, %fd1427, %fd1427;
	mov.f64 	%fd1429, 0d4008000000000000;
	sub.f64 	%fd1430, %fd1429, %fd1428;
	mul.f64 	%fd1431, %fd1427, %fd1430;
	mul.f64 	%fd1432, %fd1431, 0d3FE0000000000000;
	mul.f64 	%fd1433, %fd1432, %fd1432;
	sub.f64 	%fd1434, %fd1429, %fd1433;
	mul.f64 	%fd1435, %fd1432, %fd1434;
	mul.f64 	%fd1436, %fd1435, 0d3FE0000000000000;
	mul.f64 	%fd1437, %fd1436, %fd1436;
	sub.f64 	%fd1438, %fd1429, %fd1437;
	mul.f64 	%fd1439, %fd1436, %fd1438;
	mul.f64 	%fd1440, %fd1439, 0d3FE0000000000000;
	mov.f64 	%fd1441, 0d3FF0000000000000;
	sub.f64 	%fd1442, %fd1441, %fd1440;
	mul.f64 	%fd1443, %fd1442, 0d3FE0000000000000;
	mul.f64 	%fd7309, %fd7309, %fd1443;
	@%p63 bra 	$L__BB0_44;
	ld.shared.f64 	%fd1444, [_ZZ22GDFTgrid_weight_kernelPdS_S_S_PiiiE6a_smem+136];
	ld.shared.f64 	%fd1445, [_ZZ22GDFTgrid_weight_kernelPdS_S_S_PiiiE8dij_smem+136];
	sub.f64 	%fd1446, %fd110, %fd7277;
	mul.f64 	%fd1447, %fd1445, %fd1446;
	selp.f64 	%fd1448, 0d0000000000000000, %fd1447, %p62;
	fma.rn.f64 	%fd1449, %fd1448, %fd1448, 0dBFF0000000000000;
	fma.rn.f64 	%fd1450, %fd1444, %fd1449, %fd1448;
	mul.f64 	%fd1451, %fd1450, %fd1450;
	mov.f64 	%fd1452, 0d4008000000000000;
	sub.f64 	%fd1453, %fd1452, %fd1451;
	mul.f64 	%fd1454, %fd1450, %fd1453;
	mul.f64 	%fd1455, %fd1454, 0d3FE0000000000000;
	mul.f64 	%fd1456, %fd1455, %fd1455;
	sub.f64 	%fd1457, %fd1452, %fd1456;
	mul.f64 	%fd1458, %fd1455, %fd1457;
	mul.f64 	%fd1459, %fd1458, 0d3FE0000000000000;
	mul.f64 	%fd1460, %fd1459, %fd1459;
	sub.f64 	%fd1461, %fd1452, %fd1460;
	mul.f64 	%fd1462, %fd1459, %fd1461;
	mul.f64 	%fd1463, %fd1462, 0d3FE0000000000000;
	mov.f64 	%fd1464, 0d3FF0000000000000;
	sub.f64 	%fd1465, %fd1464, %fd1463;
	mul.f64 	%fd1466, %fd1465, 0d3FE0000000000000;
	mul.f64 	%fd7309, %fd7309, %fd1466;
	setp.lt.u32 	%p83, %r24, 3;
	@%p83 bra 	$L__BB0_44;
	ld.shared.f64 	%fd1467, [_ZZ22GDFTgrid_weight_kernelPdS_S_S_PiiiE6a_smem+144];
	ld.shared.f64 	%fd1468, [_ZZ22GDFTgrid_weight_kernelPdS_S_S_PiiiE8dij_smem+144];
	sub.f64 	%fd1469, %fd110, %fd7276;
	mul.f64 	%fd1470, %fd1468, %fd1469;
	fma.rn.f64 	%fd1471, %fd1470, %fd1470, 0dBFF0000000000000;
	fma.rn.f64 	%fd1472, %fd1467, %fd1471, %fd1470;
	mul.f64 	%fd1473, %fd1472, %fd1472;
	mov.f64 	%fd1474, 0d4008000000000000;
	sub.f64 	%fd1475, %fd1474, %fd1473;
	mul.f64 	%fd1476, %fd1472, %fd1475;
	mul.f64 	%fd1477, %fd1476, 0d3FE0000000000000;
	mul.f64 	%fd1478, %fd1477, %fd1477;
	sub.f64 	%fd1479, %fd1474, %fd1478;
	mul.f64 	%fd1480, %fd1477, %fd1479;
	mul.f64 	%fd1481, %fd1480, 0d3FE0000000000000;
	mul.f64 	%fd1482, %fd1481, %fd1481;
	sub.f64 	%fd1483, %fd1474, %fd1482;
	mul.f64 	%fd1484, %fd1481, %fd1483;
	mul.f64 	%fd1485, %fd1484, 0d3FE0000000000000;
	mov.f64 	%fd1486, 0d3FF0000000000000;
	sub.f64 	%fd1487, %fd1486, %fd1485;
	mul.f64 	%fd1488, %fd1487, 0d3FE0000000000000;
	mul.f64 	%fd7309, %fd7309, %fd1488;
	setp.eq.s32 	%p84, %r24, 3;
	@%p84 bra 	$L__BB0_44;
	ld.shared.f64 	%fd1489, [_ZZ22GDFTgrid_weight_kernelPdS_S_S_PiiiE6a_smem+152];
	ld.shared.f64 	%fd1490, [_ZZ22GDFTgrid_weight_kernelPdS_S_S_PiiiE8dij_smem+152];
	sub.f64 	%fd1491, %fd110, %fd7275;
	mul.f64 	%fd1492, %fd1490, %fd1491;
	fma.rn.f64 	%fd1493, %fd1492, %fd1492, 0dBFF0000000000000;
	fma.rn.f64 	%fd1494, %fd1489, %fd1493, %fd1492;
	mul.f64 	%fd1495, %fd1494, %fd1494;
	mov.f64 	%fd1496, 0d4008000000000000;
	sub.f64 	%fd1497, %fd1496, %fd1495;
	mul.f64 	%fd1498, %fd1494, %fd1497;
	mul.f64 	%fd1499, %fd1498, 0d3FE0000000000000;
	mul.f64 	%fd1500, %fd1499, %fd1499;
	sub.f64 	%fd1501, %fd1496, %fd1500;
	mul.f64 	%fd1502, %fd1499, %fd1501;
	mul.f64 	%fd1503, %fd1502, 0d3FE0000000000000;
	mul.f64 	%fd1504, %fd1503, %fd1503;
	sub.f64 	%fd1505, %fd1496, %fd1504;
	mul.f64 	%fd1506, %fd1503, %fd1505;
	mul.f64 	%fd1507, %fd1506, 0d3FE0000000000000;
	mov.f64 	%fd1508, 0d3FF0000000000000;
	sub.f64 	%fd1509, %fd1508, %fd1507;
	mul.f64 	%fd1510, %fd1509, 0d3FE0000000000000;
	mul.f64 	%fd7309, %fd7309, %fd1510;
	setp.lt.u32 	%p85, %r24, 5;
	@%p85 bra 	$L__BB0_44;
	ld.shared.f64 	%fd1511, [_ZZ22GDFTgrid_weight_kernelPdS_S_S_PiiiE6a_smem+160];
	ld.shared.f64 	%fd1512, [_ZZ22GDFTgrid_weight_kernelPdS_S_S_PiiiE8dij_smem+160];
	sub.f64 	%fd1513, %fd110, %fd7274;
	mul.f64 	%fd1514, %fd1512, %fd1513;
	fma.rn.f64 	%fd1515, %fd1514, %fd1514, 0dBFF0000000000000;
	fma.rn.f64 	%fd1516, %fd1511, %fd1515, %fd1514;
	mul.f64 	%fd1517, %fd1516, %fd1516;
	mov.f64 	%fd1518, 0d4008000000000000;
	sub.f64 	%fd1519, %fd1518, %fd1517;
	mul.f64 	%fd1520, %fd1516, %fd1519;
	mul.f64 	%fd1521, %fd1520, 0d3FE0000000000000;
	mul.f64 	%fd1522, %fd1521, %fd1521;
	sub.f64 	%fd1523, %fd1518, %fd1522;
	mul.f64 	%fd1524, %fd1521, %fd1523;
	mul.f64 	%fd1525, %fd1524, 0d3FE0000000000000;
	mul.f64 	%fd1526, %fd1525, %fd1525;
	sub.f64 	%fd1527, %fd1518, %fd1526;
	mul.f64 	%fd1528, %fd1525, %fd1527;
	mul.f64 	%fd1529, %fd1528, 0d3FE0000000000000;
	mov.f64 	%fd1530, 0d3FF0000000000000;
	sub.f64 	%fd1531, %fd1530, %fd1529;
	mul.f64 	%fd1532, %fd1531, 0d3FE0000000000000;
	mul.f64 	%fd7309, %fd7309, %fd1532;
	setp.eq.s32 	%p86, %r24, 5;
	@%p86 bra 	$L__BB0_44;
	ld.shared.f64 	%fd1533, [_ZZ22GDFTgrid_weight_kernelPdS_S_S_PiiiE6a_smem+168];
	ld.shared.f64 	%fd1534, [_ZZ22GDFTgrid_weight_kernelPdS_S_S_PiiiE8dij_smem+168];
	sub.f64 	%fd1535, %fd110, %fd7273;
	mul.f64 	%fd1536, %fd1534, %fd1535;
	fma.rn.f64 	%fd1537, %fd1536, %fd1536, 0dBFF0000000000000;
	fma.rn.f64 	%fd1538, %fd1533, %fd1537, %fd1536;
	mul.f64 	%fd1539, %fd1538, %fd1538;
	mov.f64 	%fd1540, 0d4008000000000000;
	sub.f64 	%fd1541, %fd1540, %fd1539;
	mul.f64 	%fd1542, %fd1538, %fd1541;
	mul.f64 	%fd1543, %fd1542, 0d3FE0000000000000;
	mul.f64 	%fd1544, %fd1543, %fd1543;
	sub.f64 	%fd1545, %fd1540, %fd1544;
	mul.f64 	%fd1546, %fd1543, %fd1545;
	mul.f64 	%fd1547, %fd1546, 0d3FE0000000000000;
	mul.f64 	%fd1548, %fd1547, %fd1547;
	sub.f64 	%fd1549, %fd1540, %fd1548;
	mul.f64 	%fd1550, %fd1547, %fd1549;
	mul.f64 	%fd1551, %fd1550, 0d3FE0000000000000;
	mov.f64 	%fd1552, 0d3FF0000000000000;
	sub.f64 	%fd1553, %fd1552, %fd1551;
	mul.f64 	%fd1554, %fd1553, 0d3FE0000000000000;
	mul.f64 	%fd7309, %fd7309, %fd1554;
	setp.lt.u32 	%p87, %r24, 7;
	@%p87 bra 	$L__BB0_44;
	ld.shared.f64 	%fd1555, [_ZZ22GDFTgrid_weight_kernelPdS_S_S_PiiiE6a_smem+176];
	ld.shared.f64 	%fd1556, [_ZZ22GDFTgrid_weight_kernelPdS_S_S_PiiiE8dij_smem+176];
	sub.f64 	%fd1557, %fd110, %fd7272;
	mul.f64 	%fd1558, %fd1556, %fd1557;
	fma.rn.f64 	%fd1559, %fd1558, %fd1558, 0dBFF0000000000000;
	fma.rn.f64 	%fd1560, %fd1555, %fd1559, %fd1558;
	mul.f64 	%fd1561, %fd1560, %fd1560;
	mov.f64 	%fd1562, 0d4008000000000000;
	sub.f64 	%fd1563, %fd1562, %fd1561;
	mul.f64 	%fd1564, %fd1560, %fd1563;
	mul.f64 	%fd1565, %fd1564, 0d3FE0000000000000;
	mul.f64 	%fd1566, %fd1565, %fd1565;
	sub.f64 	%fd1567, %fd1562, %fd1566;
	mul.f64 	%fd1568, %fd1565, %fd1567;
	mul.f64 	%fd1569, %fd1568, 0d3FE0000000000000;
	mul.f64 	%fd1570, %fd1569, %fd1569;
	sub.f64 	%fd1571, %fd1562, %fd1570;
	mul.f64 	%fd1572, %fd1569, %fd1571;
	mul.f64 	%fd1573, %fd1572, 0d3FE0000000000000;
	mov.f64 	%fd1574, 0d3FF0000000000000;
	sub.f64 	%fd1575, %fd1574, %fd1573;
	mul.f64 	%fd1576, %fd1575, 0d3FE0000000000000;
	mul.f64 	%fd7309, %fd7309, %fd1576;
	setp.eq.s32 	%p88, %r24, 7;
	@%p88 bra 	$L__BB0_44;
	ld.shared.f64 	%fd1577, [_ZZ22GDFTgrid_weight_kernelPdS_S_S_PiiiE6a_smem+184];
	ld.shared.f64 	%fd1578, [_ZZ22GDFTgrid_weight_kernelPdS_S_S_PiiiE8dij_smem+184];
	sub.f64 	%fd1579, %fd110, %fd7271;
	mul.f64 	%fd1580, %fd1578, %fd1579;
	fma.rn.f64 	%fd1581, %fd1580, %fd1580, 0dBFF0000000000000;
	fma.rn.f64 	%fd1582, %fd1577, %fd1581, %fd1580;
	mul.f64 	%fd1583, %fd1582, %fd1582;
	mov.f64 	%fd1584, 0d4008000000000000;
	sub.f64 	%fd1585, %fd1584, %fd1583;
	mul.f64 	%fd1586, %fd1582, %fd1585;
	mul.f64 	%fd1587, %fd1586, 0d3FE0000000000000;
	mul.f64 	%fd1588, %fd1587, %fd1587;
	sub.f64 	%fd1589, %fd1584, %fd1588;
	mul.f64 	%fd1590, %fd1587, %fd1589;
	mul.f64 	%fd1591, %fd1590, 0d3FE0000000000000;
	mul.f64 	%fd1592, %fd1591, %fd1591;
	sub.f64 	%fd1593, %fd1584, %fd1592;
	mul.f64 	%fd1594, %fd1591, %fd1593;
	mul.f64 	%fd1595, %fd1594, 0d3FE0000000000000;
	mov.f64 	%fd1596, 0d3FF0000000000000;
	sub.f64 	%fd1597, %fd1596, %fd1595;
	mul.f64 	%fd1598, %fd1597, 0d3FE0000000000000;
	mul.f64 	%fd7309, %fd7309, %fd1598;
	setp.lt.u32 	%p89, %r24, 9;
	@%p89 bra 	$L__BB0_44;
	ld.shared.f64 	%fd1599, [_ZZ22GDFTgrid_weight_kernelPdS_S_S_PiiiE6a_smem+192];
	ld.shared.f64 	%fd1600, [_ZZ22GDFTgrid_weight_kernelPdS_S_S_PiiiE8dij_smem+192];
	sub.f64 	%fd1601, %fd110, %fd7270;
	mul.f64 	%fd1602, %fd1600, %fd1601;
	fma.rn.f64 	%fd1603, %fd1602, %fd1602, 0dBFF0000000000000;
	fma.rn.f64 	%fd1604, %fd1599, %fd1603, %fd1602;
	mul.f64 	%fd1605, %fd1604, %fd1604;
	mov.f64 	%fd1606, 0d4008000000000000;
	sub.f64 	%fd1607, %fd1606, %fd1605;
	mul.f64 	%fd1608, %fd1604, %fd1607;
	mul.f64 	%fd1609, %fd1608, 0d3FE0000000000000;
	mul.f64 	%fd1610, %fd1609, %fd1609;
	sub.f64 	%fd1611, %fd1606, %fd1610;
	mul.f64 	%fd1612, %fd1609, %fd1611;
	mul.f64 	%fd1613, %fd1612, 0d3FE0000000000000;
	mul.f64 	%fd1614, %fd1613, %fd1613;
	sub.f64 	%fd1615, %fd1606, %fd1614;
	mul.f64 	%fd1616, %fd1613, %fd1615;
	mul.f64 	%fd1617, %fd1616, 0d3FE0000000000000;
	mov.f64 	%fd1618, 0d3FF0000000000000;
	sub.f64 	%fd1619, %fd1618, %fd1617;
	mul.f64 	%fd1620, %fd1619, 0d3FE0000000000000;
	mul.f64 	%fd7309, %fd7309, %fd1620;
	setp.eq.s32 	%p90, %r24, 9;
	@%p90 bra 	$L__BB0_44;
	ld.shared.f64 	%fd1621, [_ZZ22GDFTgrid_weight_kernelPdS_S_S_PiiiE6a_smem+200];
	ld.shared.f64 	%fd1622, [_ZZ22GDFTgrid_weight_kernelPdS_S_S_PiiiE8dij_smem+200];
	sub.f64 	%fd1623, %fd110, %fd7269;
	mul.f64 	%fd1624, %fd1622, %fd1623;
	fma.rn.f64 	%fd1625, %fd1624, %fd1624, 0dBFF0000000000000;
	fma.rn.f64 	%fd1626, %fd1621, %fd1625, %fd1624;
	mul.f64 	%fd1627, %fd1626, %fd1626;
	mov.f64 	%fd1628, 0d4008000000000000;
	sub.f64 	%fd1629, %fd1628, %fd1627;
	mul.f64 	%fd1630, %fd1626, %fd1629;
	mul.f64 	%fd1631, %fd1630, 0d3FE0000000000000;
	mul.f64 	%fd1632, %fd1631, %fd1631;
	sub.f64 	%fd1633, %fd1628, %fd1632;
	mul.f64 	%fd1634, %fd1631, %fd1633;
	mul.f64 	%fd1635, %fd1634, 0d3FE0000000000000;
	mul.f64 	%fd1636, %fd1635, %fd1635;
	sub.f64 	%fd1637, %fd1628, %fd1636;
	mul.f64 	%fd1638, %fd1635, %fd1637;
	mul.f64 	%fd1639, %fd1638, 0d3FE0000000000000;
	mov.f64 	%fd1640, 0d3FF0000000000000;
	sub.f64 	%fd1641, %fd1640, %fd1639;
	mul.f64 	%fd1642, %fd1641, 0d3FE0000000000000;
	mul.f64 	%fd7309, %fd7309, %fd1642;
	setp.lt.u32 	%p91, %r24, 11;
	@%p91 bra 	$L__BB0_44;
	ld.shared.f64 	%fd1643, [_ZZ22GDFTgrid_weight_kernelPdS_S_S_PiiiE6a_smem+208];
	ld.shared.f64 	%fd1644, [_ZZ22GDFTgrid_weight_kernelPdS_S_S_PiiiE8dij_smem+208];
	sub.f64 	%fd1645, %fd110, %fd7268;
	mul.f64 	%fd1646, %fd1644, %fd1645;
	fma.rn.f64 	%fd1647, %fd1646, %fd1646, 0dBFF0000000000000;
	fma.rn.f64 	%fd1648, %fd1643, %fd1647, %fd1646;
	mul.f64 	%fd1649, %fd1648, %fd1648;
	mov.f64 	%fd1650, 0d4008000000000000;
	sub.f64 	%fd1651, %fd1650, %fd1649;
	mul.f64 	%fd1652, %fd1648, %fd1651;
	mul.f64 	%fd1653, %fd1652, 0d3FE0000000000000;
	mul.f64 	%fd1654, %fd1653, %fd1653;
	sub.f64 	%fd1655, %fd1650, %fd1654;
	mul.f64 	%fd1656, %fd1653, %fd1655;
	mul.f64 	%fd1657, %fd1656, 0d3FE0000000000000;
	mul.f64 	%fd1658, %fd1657, %fd1657;
	sub.f64 	%fd1659, %fd1650, %fd1658;
	mul.f64 	%fd1660, %fd1657, %fd1659;
	mul.f64 	%fd1661, %fd1660, 0d3FE0000000000000;
	mov.f64 	%fd1662, 0d3FF0000000000000;
	sub.f64 	%fd1663, %fd1662, %fd1661;
	mul.f64 	%fd1664, %fd1663, 0d3FE0000000000000;
	mul.f64 	%fd7309, %fd7309, %fd1664;
	setp.eq.s32 	%p92, %r24, 11;
	@%p92 bra 	$L__BB0_44;
	ld.shared.f64 	%fd1665, [_ZZ22GDFTgrid_weight_kernelPdS_S_S_PiiiE6a_smem+216];
	ld.shared.f64 	%fd1666, [_ZZ22GDFTgrid_weight_kernelPdS_S_S_PiiiE8dij_smem+216];
	sub.f64 	%fd1667, %fd110, %fd7267;
	mul.f64 	%fd1668, %fd1666, %fd1667;
	fma.rn.f64 	%fd1669, %fd1668, %fd1668, 0dBFF0000000000000;
	fma.rn.f64 	%fd1670, %fd1665, %fd1669, %fd1668;
	mul.f64 	%fd1671, %fd1670, %fd1670;
	mov.f64 	%fd1672, 0d4008000000000000;
	sub.f64 	%fd1673, %fd1672, %fd1671;
	mul.f64 	%fd1674, %fd1670, %fd1673;
	mul.f64 	%fd1675, %fd1674, 0d3FE0000000000000;
	mul.f64 	%fd1676, %fd1675, %fd1675;
	sub.f64 	%fd1677, %fd1672, %fd1676;
	mul.f64 	%fd1678, %fd1675, %fd1677;
	mul.f64 	%fd1679, %fd1678, 0d3FE0000000000000;
	mul.f64 	%fd1680, %fd1679, %fd1679;
	sub.f64 	%fd1681, %fd1672, %fd1680;
	mul.f64 	%fd1682, %fd1679, %fd1681;
	mul.f64 	%fd1683, %fd1682, 0d3FE0000000000000;
	mov.f64 	%fd1684, 0d3FF0000000000000;
	sub.f64 	%fd1685, %fd1684, %fd1683;
	mul.f64 	%fd1686, %fd1685, 0d3FE0000000000000;
	mul.f64 	%fd7309, %fd7309, %fd1686;
	setp.lt.u32 	%p93, %r24, 13;
	@%p93 bra 	$L__BB0_44;
	ld.shared.f64 	%fd1687, [_ZZ22GDFTgrid_weight_kernelPdS_S_S_PiiiE6a_smem+224];
	ld.shared.f64 	%fd1688, [_ZZ22GDFTgrid_weight_kernelPdS_S_S_PiiiE8dij_smem+224];
	sub.f64 	%fd1689, %fd110, %fd7266;
	mul.f64 	%fd1690, %fd1688, %fd1689;
	fma.rn.f64 	%fd1691, %fd1690, %fd1690, 0dBFF0000000000000;
	fma.rn.f64 	%fd1692, %fd1687, %fd1691, %fd1690;
	mul.f64 	%fd1693, %fd1692, %fd1692;
	mov.f64 	%fd1694, 0d4008000000000000;
	sub.f64 	%fd1695, %fd1694, %fd1693;
	mul.f64 	%fd1696, %fd1692, %fd1695;
	mul.f64 	%fd1697, %fd1696, 0d3FE0000000000000;
	mul.f64 	%fd1698, %fd1697, %fd1697;
	sub.f64 	%fd1699, %fd1694, %fd1698;
	mul.f64 	%fd1700, %fd1697, %fd1699;
	mul.f64 	%fd1701, %fd1700, 0d3FE0000000000000;
	mul.f64 	%fd1702, %fd1701, %fd1701;
	sub.f64 	%fd1703, %fd1694, %fd1702;
	mul.f64 	%fd1704, %fd1701, %fd1703;
	mul.f64 	%fd1705, %fd1704, 0d3FE0000000000000;
	mov.f64 	%fd1706, 0d3FF0000000000000;
	sub.f64 	%fd1707, %fd1706, %fd1705;
	mul.f64 	%fd1708, %fd1707, 0d3FE0000000000000;
	mul.f64 	%fd7309, %fd7309, %fd1708;
	setp.eq.s32 	%p94, %r24, 13;
	@%p94 bra 	$L__BB0_44;
	ld.shared.f64 	%fd1709, [_ZZ22GDFTgrid_weight_kernelPdS_S_S_PiiiE6a_smem+232];
	ld.shared.f64 	%fd1710, [_ZZ22GDFTgrid_weight_kernelPdS_S_S_PiiiE8dij_smem+232];
	sub.f64 	%fd1711, %fd110, %fd7265;
	mul.f64 	%fd1712, %fd1710, %fd1711;
	fma.rn.f64 	%fd1713, %fd1712, %fd1712, 0dBFF0000000000000;
	fma.rn.f64 	%fd1714, %fd1709, %fd1713, %fd1712;
	mul.f64 	%fd1715, %fd1714, %fd1714;
	mov.f64 	%fd1716, 0d4008000000000000;
	sub.f64 	%fd1717, %fd1716, %fd1715;
	mul.f64 	%fd1718, %fd1714, %fd1717;
	mul.f64 	%fd1719, %fd1718, 0d3FE0000000000000;
	mul.f64 	%fd1720, %fd1719, %fd1719;
	sub.f64 	%fd1721, %fd1716, %fd1720;
	mul.f64 	%fd1722, %fd1719, %fd1721;
	mul.f64 	%fd1723, %fd1722, 0d3FE0000000000000;
	mul.f64 	%fd1724, %fd1723, %fd1723;
	sub.f64 	%fd1725, %fd1716, %fd1724;
	mul.f64 	%fd1726, %fd1723, %fd1725;
	mul.f64 	%fd1727, %fd1726, 0d3FE0000000000000;
	mov.f64 	%fd1728, 0d3FF0000000000000;
	sub.f64 	%fd1729, %fd1728, %fd1727;
	mul.f64 	%fd1730, %fd1729, 0d3FE0000000000000;
	mul.f64 	%fd7309, %fd7309, %fd1730;
	setp.lt.u32 	%p95, %r24, 15;
	@%p95 bra 	$L__BB0_44;
	ld.shared.f64 	%fd1731, [_ZZ22GDFTgrid_weight_kernelPdS_S_S_PiiiE6a_smem+240];
	ld.shared.f64 	%fd1732, [_ZZ22GDFTgrid_weight_kernelPdS_S_S_PiiiE8dij_smem+240];
	sub.f64 	%fd1733, %fd110, %fd7264;
	mul.f64 	%fd1734, %fd1732, %fd1733;
	fma.rn.f64 	%fd1735, %fd1734, %fd1734, 0dBFF0000000000000;
	fma.rn.f64 	%fd1736, %fd1731, %fd1735, %fd1734;
	mul.f64 	%fd1737, %fd1736, %fd1736;
	mov.f64 	%fd1738, 0d4008000000000000;
	sub.f64 	%fd1739, %fd1738, %fd1737;
	mul.f64 	%fd1740, %fd1736, %fd1739;
	mul.f64 	%fd1741, %fd1740, 0d3FE0000000000000;
	mul.f64 	%fd1742, %fd1741, %fd1741;
	sub.f64 	%fd1743, %fd1738, %fd1742;
	mul.f64 	%fd1744, %fd1741, %fd1743;
	mul.f64 	%fd1745, %fd1744, 0d3FE0000000000000;
	mul.f64 	%fd1746, %fd1745, %fd1745;
	sub.f64 	%fd1747, %fd1738, %fd1746;
	mul.f64 	%fd1748, %fd1745, %fd1747;
	mul.f64 	%fd1749, %fd1748, 0d3FE0000000000000;
	mov.f64 	%fd1750, 0d3FF0000000000000;
	sub.f64 	%fd1751, %fd1750, %fd1749;
	mul.f64 	%fd1752, %fd1751, 0d3FE0000000000000;
	mul.f64 	%fd7309, %fd7309, %fd1752;
	setp.eq.s32 	%p96, %r24, 15;
	@%p96 bra 	$L__BB0_44;
	ld.shared.f64 	%fd1753, [_ZZ22GDFTgrid_weight_kernelPdS_S_S_PiiiE6a_smem+248];
	ld.shared.f64 	%fd1754, [_ZZ22GDFTgrid_weight_kernelPdS_S_S_PiiiE8dij_smem+248];
	sub.f64 	%fd1755, %fd110, %fd7263;
	mul.f64 	%fd1756, %fd1754, %fd1755;
	fma.rn.f64 	%fd1757, %fd1756, %fd1756, 0dBFF0000000000000;
	fma.rn.f64 	%fd1758, %fd1753, %fd1757, %fd1756;
	mul.f64 	%fd1759, %fd1758, %fd1758;
	mov.f64 	%fd1760, 0d4008000000000000;
	sub.f64 	%fd1761, %fd1760, %fd1759;
	mul.f64 	%fd1762, %fd1758, %fd1761;
	mul.f64 	%fd1763, %fd1762, 0d3FE0000000000000;
	mul.f64 	%fd1764, %fd1763, %fd1763;
	sub.f64 	%fd1765, %fd1760, %fd1764;
	mul.f64 	%fd1766, %fd1763, %fd1765;
	mul.f64 	%fd1767, %fd1766, 0d3FE0000000000000;
	mul.f64 	%fd1768, %fd1767, %fd1767;
	sub.f64 	%fd1769, %fd1760, %fd1768;
	mul.f64 	%fd1770, %fd1767, %fd1769;
	mul.f64 	%fd1771, %fd1770, 0d3FE0000000000000;
	mov.f64 	%fd1772, 0d3FF0000000000000;
	sub.f64 	%fd1773, %fd1772, %fd1771;
	mul.f64 	%fd1774, %fd1773, 0d3FE0000000000000;
	mul.f64 	%fd7309, %fd7309, %fd1774;
$L__BB0_44:
	setp.lt.s32 	%p97, %r20, 3;
	st.local.f64 	[%rd2+8], %fd7309;
	@%p97 bra 	$L__BB0_283;
	ld.shared.f64 	%fd1775, [_ZZ22GDFTgrid_weight_kernelPdS_S_S_PiiiE7atom_xi+16];
	sub.f64 	%fd1776, %fd7212, %fd1775;
	ld.shared.f64 	%fd1777, [_ZZ22GDFTgrid_weight_kernelPdS_S_S_PiiiE7atom_yi+16];
	sub.f64 	%fd1778, %fd7211, %fd1777;
	ld.shared.f64 	%fd1779, [_ZZ22GDFTgrid_weight_kernelPdS_S_S_PiiiE7atom_zi+16];
	sub.f64 	%fd1780, %fd7210, %fd1779;
	abs.f64 	%fd1781, %fd1776;
	abs.f64 	%fd1782, %fd1778;
	abs.f64 	%fd1783, %fd1780;
	add.f64 	%fd1784, %fd1781, %fd1782;
	add.f64 	%fd1785, %fd1784, %fd1783;
	min.f64 	%fd1786, %fd1781, %fd1782;
	max.f64 	%fd1787, %fd1781, %fd1782;
	min.f64 	%fd1788, %fd1787, %fd1783;
	max.f64 	%fd1789, %fd1787, %fd1783;
	{
	.reg .b32 %temp; 
	mov.b64 	{%temp, %r163}, %fd1789;
	}
	and.b32  	%r164, %r163, -4194304;
	xor.b32  	%r165, %r164, 2144337920;
	mov.b32 	%r166, 0;
	mov.b64 	%fd1790, {%r166, %r165};
	mul.f64 	%fd1791, %fd1788, %fd1790;
	mul.f64 	%fd1792, %fd1786, %fd1790;
	mul.f64 	%fd1793, %fd1789, %fd1790;
	mul.f64 	%fd1794, %fd1791, %fd1791;
	fma.rn.f64 	%fd1795, %fd1792, %fd1792, %fd1794;
	fma.rn.f64 	%fd1796, %fd1793, %fd1793, %fd1795;
	min.f64 	%fd1797, %fd1796, 0d7FEFFFFFFFFFFFFF;
	rsqrt.approx.ftz.f64 	%fd1798, %fd1797;
	mul.rn.f64 	%fd1799, %fd1798, %fd1798;
	neg.f64 	%fd1800, %fd1799;
	fma.rn.f64 	%fd1801, %fd1797, %fd1800, 0d3FF0000000000000;
	fma.rn.f64 	%fd1802, %fd1801, 0d3FD8000000000000, 0d3FE0000000000000;
	mul.rn.f64 	%fd1803, %fd1801, %fd1798;
	fma.rn.f64 	%fd1804, %fd1802, %fd1803, %fd1798;
	mul.f64 	%fd1805, %fd1796, %fd1804;
	or.b32  	%r167, %r164, 1048576;
	mov.b64 	%fd1806, {%r166, %r167};
	mul.f64 	%fd1807, %fd1806, %fd1805;
	setp.gt.f64 	%p99, %fd1785, %fd1789;
	selp.f64 	%fd1808, %fd1807, %fd1785, %p99;
	setp.lt.u32 	%p100, %r163, %r15;
	selp.f64 	%fd128, %fd1808, %fd1789, %p100;
	ld.shared.f64 	%fd1809, [_ZZ22GDFTgrid_weight_kernelPdS_S_S_PiiiE6a_smem+256];
	ld.shared.f64 	%fd1810, [_ZZ22GDFTgrid_weight_kernelPdS_S_S_PiiiE8dij_smem+256];
	sub.f64 	%fd1811, %fd128, %fd7278;
	mul.f64 	%fd1812, %fd1810, %fd1811;
	fma.rn.f64 	%fd1813, %fd1812, %fd1812, 0dBFF0000000000000;
	fma.rn.f64 	%fd1814, %fd1809, %fd1813, %fd1812;
	mul.f64 	%fd1815, %fd1814, %fd1814;
	mov.f64 	%fd1816, 0d4008000000000000;
	sub.f64 	%fd1817, %fd1816, %fd1815;
	mul.f64 	%fd1818, %fd1814, %fd1817;
	mul.f64 	%fd1819, %fd1818, 0d3FE0000000000000;
	mul.f64 	%fd1820, %fd1819, %fd1819;
	sub.f64 	%fd1821, %fd1816, %fd1820;
	mul.f64 	%fd1822, %fd1819, %fd1821;
	mul.f64 	%fd1823, %fd1822, 0d3FE0000000000000;
	mul.f64 	%fd1824, %fd1823, %fd1823;
	sub.f64 	%fd1825, %fd1816, %fd1824;
	mul.f64 	%fd1826, %fd1823, %fd1825;
	mul.f64 	%fd1827, %fd1826, 0d3FE0000000000000;
	mov.f64 	%fd1828, 0d3FF0000000000000;
	sub.f64 	%fd1829, %fd1828, %fd1827;
	mul.f64 	%fd1830, %fd1829, 0d3FE0000000000000;
	mul.f64 	%fd7308, %fd7308, %fd1830;
	@%p63 bra 	$L__BB0_61;
	ld.shared.f64 	%fd1831, [_ZZ22GDFTgrid_weight_kernelPdS_S_S_PiiiE6a_smem+264];
	ld.shared.f64 	%fd1832, [_ZZ22GDFTgrid_weight_kernelPdS_S_S_PiiiE8dij_smem+264];
	sub.f64 	%fd1833, %fd128, %fd7277;
	mul.f64 	%fd1834, %fd1832, %fd1833;
	fma.rn.f64 	%fd1835, %fd1834, %fd1834, 0dBFF0000000000000;
	fma.rn.f64 	%fd1836, %fd1831, %fd1835, %fd1834;
	mul.f64 	%fd1837, %fd1836, %fd1836;
	mov.f64 	%fd1838, 0d4008000000000000;
	sub.f64 	%fd1839, %fd1838, %fd1837;
	mul.f64 	%fd1840, %fd1836, %fd1839;
	mul.f64 	%fd1841, %fd1840, 0d3FE0000000000000;
	mul.f64 	%fd1842, %fd1841, %fd1841;
	sub.f64 	%fd1843, %fd1838, %fd1842;
	mul.f64 	%fd1844, %fd1841, %fd1843;
	mul.f64 	%fd1845, %fd1844, 0d3FE0000000000000;
	mul.f64 	%fd1846, %fd1845, %fd1845;
	sub.f64 	%fd1847, %fd1838, %fd1846;
	mul.f64 	%fd1848, %fd1845, %fd1847;
	mul.f64 	%fd1849, %fd1848, 0d3FE0000000000000;
	mov.f64 	%fd1850, 0d3FF0000000000000;
	sub.f64 	%fd1851, %fd1850, %fd1849;
	mul.f64 	%fd1852, %fd1851, 0d3FE0000000000000;
	mul.f64 	%fd7308, %fd7308, %fd1852;
	setp.lt.u32 	%p101, %r24, 3;
	@%p101 bra 	$L__BB0_61;
	ld.shared.f64 	%fd1853, [_ZZ22GDFTgrid_weight_kernelPdS_S_S_PiiiE6a_smem+272];
	ld.shared.f64 	%fd1854, [_ZZ22GDFTgrid_weight_kernelPdS_S_S_PiiiE8dij_smem+272];
	sub.f64 	%fd1855, %fd128, %fd7276;
	mul.f64 	%fd1856, %fd1854, %fd1855;
	selp.f64 	%fd1857, 0d0000000000000000, %fd1856, %p62;
	fma.rn.f64 	%fd1858, %fd1857, %fd1857, 0dBFF0000000000000;
	fma.rn.f64 	%fd1859, %fd1853, %fd1858, %fd1857;
	mul.f64 	%fd1860, %fd1859, %fd1859;
	mov.f64 	%fd1861, 0d4008000000000000;
	sub.f64 	%fd1862, %fd1861, %fd1860;
	mul.f64 	%fd1863, %fd1859, %fd1862;
	mul.f64 	%fd1864, %fd1863, 0d3FE0000000000000;
	mul.f64 	%fd1865, %fd1864, %fd1864;
	sub.f64 	%fd1866, %fd1861, %fd1865;
	mul.f64 	%fd1867, %fd1864, %fd1866;
	mul.f64 	%fd1868, %fd1867, 0d3FE0000000000000;
	mul.f64 	%fd1869, %fd1868, %fd1868;
	sub.f64 	%fd1870, %fd1861, %fd1869;
	mul.f64 	%fd1871, %fd1868, %fd1870;
	mul.f64 	%fd1872, %fd1871, 0d3FE0000000000000;
	mov.f64 	%fd1873, 0d3FF0000000000000;
	sub.f64 	%fd1874, %fd1873, %fd1872;
	mul.f64 	%fd1875, %fd1874, 0d3FE0000000000000;
	mul.f64 	%fd7308, %fd7308, %fd1875;
	setp.eq.s32 	%p103, %r24, 3;
	@%p103 bra 	$L__BB0_61;
	ld.shared.f64 	%fd1876, [_ZZ22GDFTgrid_weight_kernelPdS_S_S_PiiiE6a_smem+280];
	ld.shared.f64 	%fd1877, [_ZZ22GDFTgrid_weight_kernelPdS_S_S_PiiiE8dij_smem+280];
	sub.f64 	%fd1878, %fd128, %fd7275;
	mul.f64 	%fd1879, %fd1877, %fd1878;
	fma.rn.f64 	%fd1880, %fd1879, %fd1879, 0dBFF0000000000000;
	fma.rn.f64 	%fd1881, %fd1876, %fd1880, %fd1879;
	mul.f64 	%fd1882, %fd1881, %fd1881;
	mov.f64 	%fd1883, 0d4008000000000000;
	sub.f64 	%fd1884, %fd1883, %fd1882;
	mul.f64 	%fd1885, %fd1881, %fd1884;
	mul.f64 	%fd1886, %fd1885, 0d3FE0000000000000;
	mul.f64 	%fd1887, %fd1886, %fd1886;
	sub.f64 	%fd1888, %fd1883, %fd1887;
	mul.f64 	%fd1889, %fd1886, %fd1888;
	mul.f64 	%fd1890, %fd1889, 0d3FE0000000000000;
	mul.f64 	%fd1891, %fd1890, %fd1890;
	sub.f64 	%fd1892, %fd1883, %fd1891;
	mul.f64 	%fd1893, %fd1890, %fd1892;
	mul.f64 	%fd1894, %fd1893, 0d3FE0000000000000;
	mov.f64 	%fd1895, 0d3FF0000000000000;
	sub.f64 	%fd1896, %fd1895, %fd1894;
	mul.f64 	%fd1897, %fd1896, 0d3FE0000000000000;
	mul.f64 	%fd7308, %fd7308, %fd1897;
	setp.lt.u32 	%p104, %r24, 5;
	@%p104 bra 	$L__BB0_61;
	ld.shared.f64 	%fd1898, [_ZZ22GDFTgrid_weight_kernelPdS_S_S_PiiiE6a_smem+288];
	ld.shared.f64 	%fd1899, [_ZZ22GDFTgrid_weight_kernelPdS_S_S_PiiiE8dij_smem+288];
	sub.f64 	%fd1900, %fd128, %fd7274;
	mul.f64 	%fd1901, %fd1899, %fd1900;
	fma.rn.f64 	%fd1902, %fd1901, %fd1901, 0dBFF0000000000000;
	fma.rn.f64 	%fd1903, %fd1898, %fd1902, %fd1901;
	mul.f64 	%fd1904, %fd1903, %fd1903;
	mov.f64 	%fd1905, 0d4008000000000000;
	sub.f64 	%fd1906, %fd1905, %fd1904;
	mul.f64 	%fd1907, %fd1903, %fd1906;
	mul.f64 	%fd1908, %fd1907, 0d3FE0000000000000;
	mul.f64 	%fd1909, %fd1908, %fd1908;
	sub.f64 	%fd1910, %fd1905, %fd1909;
	mul.f64 	%fd1911, %fd1908, %fd1910;
	mul.f64 	%fd1912, %fd1911, 0d3FE0000000000000;
	mul.f64 	%fd1913, %fd1912, %fd1912;
	sub.f64 	%fd1914, %fd1905, %fd1913;
	mul.f64 	%fd1915, %fd1912, %fd1914;
	mul.f64 	%fd1916, %fd1915, 0d3FE0000000000000;
	mov.f64 	%fd1917, 0d3FF0000000000000;
	sub.f64 	%fd1918, %fd1917, %fd1916;
	mul.f64 	%fd1919, %fd1918, 0d3FE0000000000000;
	mul.f64 	%fd7308, %fd7308, %fd1919;
	setp.eq.s32 	%p105, %r24, 5;
	@%p105 bra 	$L__BB0_61;
	ld.shared.f64 	%fd1920, [_ZZ22GDFTgrid_weight_kernelPdS_S_S_PiiiE6a_smem+296];
	ld.shared.f64 	%fd1921, [_ZZ22GDFTgrid_weight_kernelPdS_S_S_PiiiE8dij_smem+296];
	sub.f64 	%fd1922, %fd128, %fd7273;
	mul.f64 	%fd1923, %fd1921, %fd1922;
	fma.rn.f64 	%fd1924, %fd1923, %fd1923, 0dBFF0000000000000;
	fma.rn.f64 	%fd1925, %fd1920, %fd1924, %fd1923;
	mul.f64 	%fd1926, %fd1925, %fd1925;
	mov.f64 	%fd1927, 0d4008000000000000;
	sub.f64 	%fd1928, %fd1927, %fd1926;
	mul.f64 	%fd1929, %fd1925, %fd1928;
	mul.f64 	%fd1930, %fd1929, 0d3FE0000000000000;
	mul.f64 	%fd1931, %fd1930, %fd1930;
	sub.f64 	%fd1932, %fd1927, %fd1931;
	mul.f64 	%fd1933, %fd1930, %fd1932;
	mul.f64 	%fd1934, %fd1933, 0d3FE0000000000000;
	mul.f64 	%fd1935, %fd1934, %fd1934;
	sub.f64 	%fd1936, %fd1927, %fd1935;
	mul.f64 	%fd1937, %fd1934, %fd1936;
	mul.f64 	%fd1938, %fd1937, 0d3FE0000000000000;
	mov.f64 	%fd1939, 0d3FF0000000000000;
	sub.f64 	%fd1940, %fd1939, %fd1938;
	mul.f64 	%fd1941, %fd1940, 0d3FE0000000000000;
	mul.f64 	%fd7308, %fd7308, %fd1941;
	setp.lt.u32 	%p106, %r24, 7;
	@%p106 bra 	$L__BB0_61;
	ld.shared.f64 	%fd1942, [_ZZ22GDFTgrid_weight_kernelPdS_S_S_PiiiE6a_smem+304];
	ld.shared.f64 	%fd1943, [_ZZ22GDFTgrid_weight_kernelPdS_S_S_PiiiE8dij_smem+304];
	sub.f64 	%fd1944, %fd128, %fd7272;
	mul.f64 	%fd1945, %fd1943, %fd1944;
	fma.rn.f64 	%fd1946, %fd1945, %fd1945, 0dBFF0000000000000;
	fma.rn.f64 	%fd1947, %fd1942, %fd1946, %fd1945;
	mul.f64 	%fd1948, %fd1947, %fd1947;
	mov.f64 	%fd1949, 0d4008000000000000;
	sub.f64 	%fd1950, %fd1949, %fd1948;
	mul.f64 	%fd1951, %fd1947, %fd1950;
	mul.f64 	%fd1952, %fd1951, 0d3FE0000000000000;
	mul.f64 	%fd1953, %fd1952, %fd1952;
	sub.f64 	%fd1954, %fd1949, %fd1953;
	mul.f64 	%fd1955, %fd1952, %fd1954;
	mul.f64 	%fd1956, %fd1955, 0d3FE0000000000000;
	mul.f64 	%fd1957, %fd1956, %fd1956;
	sub.f64 	%fd1958, %fd1949, %fd1957;
	mul.f64 	%fd1959, %fd1956, %fd1958;
	mul.f64 	%fd1960, %fd1959, 0d3FE0000000000000;
	mov.f64 	%fd1961, 0d3FF0000000000000;
	sub.f64 	%fd1962, %fd1961, %fd1960;
	mul.f64 	%fd1963, %fd1962, 0d3FE0000000000000;
	mul.f64 	%fd7308, %fd7308, %fd1963;
	setp.eq.s32 	%p107, %r24, 7;
	@%p107 bra 	$L__BB0_61;
	ld.shared.f64 	%fd1964, [_ZZ22GDFTgrid_weight_kernelPdS_S_S_PiiiE6a_smem+312];
	ld.shared.f64 	%fd1965, [_ZZ22GDFTgrid_weight_kernelPdS_S_S_PiiiE8dij_smem+312];
	sub.f64 	%fd1966, %fd128, %fd7271;
	mul.f64 	%fd1967, %fd1965, %fd1966;
	fma.rn.f64 	%fd1968, %fd1967, %fd1967, 0dBFF0000000000000;
	fma.rn.f64 	%fd1969, %fd1964, %fd1968, %fd1967;
	mul.f64 	%fd1970, %fd1969, %fd1969;
	mov.f64 	%fd1971, 0d4008000000000000;
	sub.f64 	%fd1972, %fd1971, %fd1970;
	mul.f64 	%fd1973, %fd1969, %fd1972;
	mul.f64 	%fd1974, %fd1973, 0d3FE0000000000000;
	mul.f64 	%fd1975, %fd1974, %fd1974;
	sub.f64 	%fd1976, %fd1971, %fd1975;
	mul.f64 	%fd1977, %fd1974, %fd1976;
	mul.f64 	%fd1978, %fd1977, 0d3FE0000000000000;
	mul.f64 	%fd1979, %fd1978, %fd1978;
	sub.f64 	%fd1980, %fd1971, %fd1979;
	mul.f64 	%fd1981, %fd1978, %fd1980;
	mul.f64 	%fd1982, %fd1981, 0d3FE0000000000000;
	mov.f64 	%fd1983, 0d3FF0000000000000;
	sub.f64 	%fd1984, %fd1983, %fd1982;
	mul.f64 	%fd1985, %fd1984, 0d3FE0000000000000;
	mul.f64 	%fd7308, %fd7308, %fd1985;
	setp.lt.u32 	%p108, %r24, 9;
	@%p108 bra 	$L__BB0_61;
	ld.shared.f64 	%fd1986, [_ZZ22GDFTgrid_weight_kernelPdS_S_S_PiiiE6a_smem+320];
	ld.shared.f64 	%fd1987, [_ZZ22GDFTgrid_weight_kernelPdS_S_S_PiiiE8dij_smem+320];
	sub.f64 	%fd1988, %fd128, %fd7270;
	mul.f64 	%fd1989, %fd1987, %fd1988;
	fma.rn.f64 	%fd1990, %fd1989, %fd1989, 0dBFF0000000000000;
	fma.rn.f64 	%fd1991, %fd1986, %fd1990, %fd1989;
	mul.f64 	%fd1992, %fd1991, %fd1991;
	mov.f64 	%fd1993, 0d4008000000000000;
	sub.f64 	%fd1994, %fd1993, %fd1992;
	mul.f64 	%fd1995, %fd1991, %fd1994;
	mul.f64 	%fd1996, %fd1995, 0d3FE0000000000000;
	mul.f64 	%fd1997, %fd1996, %fd1996;
	sub.f64 	%fd1998, %fd1993, %fd1997;
	mul.f64 	%fd1999, %fd1996, %fd1998;
	mul.f64 	%fd2000, %fd1999, 0d3FE0000000000000;
	mul.f64 	%fd2001, %fd2000, %fd2000;
	sub.f64 	%fd2002, %fd1993, %fd2001;
	mul.f64 	%fd2003, %fd2000, %fd2002;
	mul.f64 	%fd2004, %fd2003, 0d3FE0000000000000;
	mov.f64 	%fd2005, 0d3FF0000000000000;
	sub.f64 	%fd2006, %fd2005, %fd2004;
	mul.f64 	%fd2007, %fd2006, 0d3FE0000000000000;
	mul.f64 	%fd7308, %fd7308, %fd2007;
	setp.eq.s32 	%p109, %r24, 9;
	@%p109 bra 	$L__BB0_61;
	ld.shared.f64 	%fd2008, [_ZZ22GDFTgrid_weight_kernelPdS_S_S_PiiiE6a_smem+328];
	ld.shared.f64 	%fd2009, [_ZZ22GDFTgrid_weight_kernelPdS_S_S_PiiiE8dij_smem+328];
	sub.f64 	%fd2010, %fd128, %fd7269;
	mul.f64 	%fd2011, %fd2009, %fd2010;
	fma.rn.f64 	%fd2012, %fd2011, %fd2011, 0dBFF0000000000000;
	fma.rn.f64 	%fd2013, %fd2008, %fd2012, %fd2011;
	mul.f64 	%fd2014, %fd2013, %fd2013;
	mov.f64 	%fd2015, 0d4008000000000000;
	sub.f64 	%fd2016, %fd2015, %fd2014;
	mul.f64 	%fd2017, %fd2013, %fd2016;
	mul.f64 	%fd2018, %fd2017, 0d3FE0000000000000;
	mul.f64 	%fd2019, %fd2018, %fd2018;
	sub.f64 	%fd2020, %fd2015, %fd2019;
	mul.f64 	%fd2021, %fd2018, %fd2020;
	mul.f64 	%fd2022, %fd2021, 0d3FE0000000000000;
	mul.f64 	%fd2023, %fd2022, %fd2022;
	sub.f64 	%fd2024, %fd2015, %fd2023;
	mul.f64 	%fd2025, %fd2022, %fd2024;
	mul.f64 	%fd2026, %fd2025, 0d3FE0000000000000;
	mov.f64 	%fd2027, 0d3FF0000000000000;
	sub.f64 	%fd2028, %fd2027, %fd2026;
	mul.f64 	%fd2029, %fd2028, 0d3FE0000000000000;
	mul.f64 	%fd7308, %fd7308, %fd2029;
	setp.lt.u32 	%p110, %r24, 11;
	@%p110 bra 	$L__BB0_61;
	ld.shared.f64 	%fd2030, [_ZZ22GDFTgrid_weight_kernelPdS_S_S_PiiiE6a_smem+336];
	ld.shared.f64 	%fd2031, [_ZZ22GDFTgrid_weight_kernelPdS_S_S_PiiiE8dij_smem+336];
	sub.f64 	%fd2032, %fd128, %fd7268;
	mul.f64 	%fd2033, %fd2031, %fd2032;
	fma.rn.f64 	%fd2034, %fd2033, %fd2033, 0dBFF0000000000000;
	fma.rn.f64 	%fd2035, %fd2030, %fd2034, %fd2033;
	mul.f64 	%fd2036, %fd2035, %fd2035;
	mov.f64 	%fd2037, 0d4008000000000000;
	sub.f64 	%fd2038, %fd2037, %fd2036;
	mul.f64 	%fd2039, %fd2035, %fd2038;
	mul.f64 	%fd2040, %fd2039, 0d3FE0000000000000;
	mul.f64 	%fd2041, %fd2040, %fd2040;
	sub.f64 	%fd2042, %fd2037, %fd2041;
	mul.f64 	%fd2043, %fd2040, %fd2042;
	mul.f64 	%fd2044, %fd2043, 0d3FE0000000000000;
	mul.f64 	%fd2045, %fd2044, %fd2044;
	sub.f64 	%fd2046, %fd2037, %fd2045;
	mul.f64 	%fd2047, %fd2044, %fd2046;
	mul.f64 	%fd2048, %fd2047, 0d3FE0000000000000;
	mov.f64 	%fd2049, 0d3FF0000000000000;
	sub.f64 	%fd2050, %fd2049, %fd2048;
	mul.f64 	%fd2051, %fd2050, 0d3FE0000000000000;
	mul.f64 	%fd7308, %fd7308, %fd2051;
	setp.eq.s32 	%p111, %r24, 11;
	@%p111 bra 	$L__BB0_61;
	ld.shared.f64 	%fd2052, [_ZZ22GDFTgrid_weight_kernelPdS_S_S_PiiiE6a_smem+344];
	ld.shared.f64 	%fd2053, [_ZZ22GDFTgrid_weight_kernelPdS_S_S_PiiiE8dij_smem+344];
	sub.f64 	%fd2054, %fd128, %fd7267;
	mul.f64 	%fd2055, %fd2053, %fd2054;
	fma.rn.f64 	%fd2056, %fd2055, %fd2055, 0dBFF0000000000000;
	fma.rn.f64 	%fd2057, %fd2052, %fd2056, %fd2055;
	mul.f64 	%fd2058, %fd2057, %fd2057;
	mov.f64 	%fd2059, 0d4008000000000000;
	sub.f64 	%fd2060, %fd2059, %fd2058;
	mul.f64 	%fd2061, %fd2057, %fd2060;
	mul.f64 	%fd2062, %fd2061, 0d3FE0000000000000;
	mul.f64 	%fd2063, %fd2062, %fd2062;
	sub.f64 	%fd2064, %fd2059, %fd2063;
	mul.f64 	%fd2065, %fd2062, %fd2064;
	mul.f64 	%fd2066, %fd2065, 0d3FE0000000000000;
	mul.f64 	%fd2067, %fd2066, %fd2066;
	sub.f64 	%fd2068, %fd2059, %fd2067;
	mul.f64 	%fd2069, %fd2066, %fd2068;
	mul.f64 	%fd2070, %fd2069, 0d3FE0000000000000;
	mov.f64 	%fd2071, 0d3FF0000000000000;
	sub.f64 	%fd2072, %fd2071, %fd2070;
	mul.f64 	%fd2073, %fd2072, 0d3FE0000000000000;
	mul.f64 	%fd7308, %fd7308, %fd2073;
	setp.lt.u32 	%p112, %r24, 13;
	@%p112 bra 	$L__BB0_61;
	ld.shared.f64 	%fd2074, [_ZZ22GDFTgrid_weight_kernelPdS_S_S_PiiiE6a_smem+352];
	ld.shared.f64 	%fd2075, [_ZZ22GDFTgrid_weight_kernelPdS_S_S_PiiiE8dij_smem+352];
	sub.f64 	%fd2076, %fd128, %fd7266;
	mul.f64 	%fd2077, %fd2075, %fd2076;
	fma.rn.f64 	%fd2078, %fd2077, %fd2077, 0dBFF0000000000000;
	fma.rn.f64 	%fd2079, %fd2074, %fd2078, %fd2077;
	mul.f64 	%fd2080, %fd2079, %fd2079;
	mov.f64 	%fd2081, 0d4008000000000000;
	sub.f64 	%fd2082, %fd2081, %fd2080;
	mul.f64 	%fd2083, %fd2079, %fd2082;
	mul.f64 	%fd2084, %fd2083, 0d3FE0000000000000;
	mul.f64 	%fd2085, %fd2084, %fd2084;
	sub.f64 	%fd2086, %fd2081, %fd2085;
	mul.f64 	%fd2087, %fd2084, %fd2086;
	mul.f64 	%fd2088, %fd2087, 0d3FE0000000000000;
	mul.f64 	%fd2089, %fd2088, %fd2088;
	sub.f64 	%fd2090, %fd2081, %fd2089;
	mul.f64 	%fd2091, %fd2088, %fd2090;
	mul.f64 	%fd2092, %fd2091, 0d3FE0000000000000;
	mov.f64 	%fd2093, 0d3FF0000000000000;
	sub.f64 	%fd2094, %fd2093, %fd2092;
	mul.f64 	%fd2095, %fd2094, 0d3FE0000000000000;
	mul.f64 	%fd7308, %fd7308, %fd2095;
	setp.eq.s32 	%p113, %r24, 13;
	@%p113 bra 	$L__BB0_61;
	ld.shared.f64 	%fd2096, [_ZZ22GDFTgrid_weight_kernelPdS_S_S_PiiiE6a_smem+360];
	ld.shared.f64 	%fd2097, [_ZZ22GDFTgrid_weight_kernelPdS_S_S_PiiiE8dij_smem+360];
	sub.f64 	%fd2098, %fd128, %fd7265;
	mul.f64 	%fd2099, %fd2097, %fd2098;
	fma.rn.f64 	%fd2100, %fd2099, %fd2099, 0dBFF0000000000000;
	fma.rn.f64 	%fd2101, %fd2096, %fd2100, %fd2099;
	mul.f64 	%fd2102, %fd2101, %fd2101;
	mov.f64 	%fd2103, 0d4008000000000000;
	sub.f64 	%fd2104, %fd2103, %fd2102;
	mul.f64 	%fd2105, %fd2101, %fd2104;
	mul.f64 	%fd2106, %fd2105, 0d3FE0000000000000;
	mul.f64 	%fd2107, %fd2106, %fd2106;
	sub.f64 	%fd2108, %fd2103, %fd2107;
	mul.f64 	%fd2109, %fd2106, %fd2108;
	mul.f64 	%fd2110, %fd2109, 0d3FE0000000000000;
	mul.f64 	%fd2111, %fd2110, %fd2110;
	sub.f64 	%fd2112, %fd2103, %fd2111;
	mul.f64 	%fd2113, %fd2110, %fd2112;
	mul.f64 	%fd2114, %fd2113, 0d3FE0000000000000;
	mov.f64 	%fd2115, 0d3FF0000000000000;
	sub.f64 	%fd2116, %fd2115, %fd2114;
	mul.f64 	%fd2117, %fd2116, 0d3FE0000000000000;
	mul.f64 	%fd7308, %fd7308, %fd2117;
	setp.lt.u32 	%p114, %r24, 15;
	@%p114 bra 	$L__BB0_61;
	ld.shared.f64 	%fd2118, [_ZZ22GDFTgrid_weight_kernelPdS_S_S_PiiiE6a_smem+368];
	ld.shared.f64 	%fd2119, [_ZZ22GDFTgrid_weight_kernelPdS_S_S_PiiiE8dij_smem+368];
	sub.f64 	%fd2120, %fd128, %fd7264;
	mul.f64 	%fd2121, %fd2119, %fd2120;
	fma.rn.f64 	%fd2122, %fd2121, %fd2121, 0dBFF0000000000000;
	fma.rn.f64 	%fd2123, %fd2118, %fd2122, %fd2121;
	mul.f64 	%fd2124, %fd2123, %fd2123;
	mov.f64 	%fd2125, 0d4008000000000000;
	sub.f64 	%fd2126, %fd2125, %fd2124;
	mul.f64 	%fd2127, %fd2123, %fd2126;
	mul.f64 	%fd2128, %fd2127, 0d3FE0000000000000;
	mul.f64 	%fd2129, %fd2128, %fd2128;
	sub.f64 	%fd2130, %fd2125, %fd2129;
	mul.f64 	%fd2131, %fd2128, %fd2130;
	mul.f64 	%fd2132, %fd2131, 0d3FE0000000000000;
	mul.f64 	%fd2133, %fd2132, %fd2132;
	sub.f64 	%fd2134, %fd2125, %fd2133;
	mul.f64 	%fd2135, %fd2132, %fd2134;
	mul.f64 	%fd2136, %fd2135, 0d3FE0000000000000;
	mov.f64 	%fd2137, 0d3FF0000000000000;
	sub.f64 	%fd2138, %fd2137, %fd2136;
	mul.f64 	%fd2139, %fd2138, 0d3FE0000000000000;
	mul.f64 	%fd7308, %fd7308, %fd2139;
	setp.eq.s32 	%p115, %r24, 15;
	@%p115 bra 	$L__BB0_61;
	ld.shared.f64 	%fd2140, [_ZZ22GDFTgrid_weight_kernelPdS_S_S_PiiiE6a_smem+376];
	ld.shared.f64 	%fd2141, [_ZZ22GDFTgrid_weight_kernelPdS_S_S_PiiiE8dij_smem+376];
	sub.f64 	%fd2142, %fd128, %fd7263;
	mul.f64 	%fd2143, %fd2141, %fd2142;
	fma.rn.f64 	%fd2144, %fd2143, %fd2143, 0dBFF0000000000000;
	fma.rn.f64 	%fd2145, %fd2140, %fd2144, %fd2143;
	mul.f64 	%fd2146, %fd2145, %fd2145;
	mov.f64 	%fd2147, 0d4008000000000000;
	sub.f64 	%fd2148, %fd2147, %fd2146;
	mul.f64 	%fd2149, %fd2145, %fd2148;
	mul.f64 	%fd2150, %fd2149, 0d3FE0000000000000;
	mul.f64 	%fd2151, %fd2150, %fd2150;
	sub.f64 	%fd2152, %fd2147, %fd2151;
	mul.f64 	%fd2153, %fd2150, %fd2152;
	mul.f64 	%fd2154, %fd2153, 0d3FE0000000000000;
	mul.f64 	%fd2155, %fd2154, %fd2154;
	sub.f64 	%fd2156, %fd2147, %fd2155;
	mul.f64 	%fd2157, %fd2154, %fd2156;
	mul.f64 	%fd2158, %fd2157, 0d3FE0000000000000;
	mov.f64 	%fd2159, 0d3FF0000000000000;
	sub.f64 	%fd2160, %fd2159, %fd2158;
	mul.f64 	%fd2161, %fd2160, 0d3FE0000000000000;
	mul.f64 	%fd7308, %fd7308, %fd2161;
$L__BB0_61:
	setp.eq.s32 	%p116, %r20, 3;
	st.local.f64 	[%rd2+16], %fd7308;
	@%p116 bra 	$L__BB0_283;
	ld.shared.f64 	%fd2162, [_ZZ22GDFTgrid_weight_kernelPdS_S_S_PiiiE7atom_xi+24];
	sub.f64 	%fd2163, %fd7212, %fd2162;
	ld.shared.f64 	%fd2164, [_ZZ22GDFTgrid_weight_kernelPdS_S_S_PiiiE7atom_yi+24];
	sub.f64 	%fd2165, %fd7211, %fd2164;
	ld.shared.f64 	%fd2166, [_ZZ22GDFTgrid_weight_kernelPdS_S_S_PiiiE7atom_zi+24];
	sub.f64 	%fd2167, %fd7210, %fd2166;
	abs.f64 	%fd2168, %fd2163;
	abs.f64 	%fd2169, %fd2165;
	abs.f64 	%fd2170, %fd2167;
	add.f64 	%fd2171, %fd2168, %fd2169;
	add.f64 	%fd2172, %fd2171, %fd2170;
	min.f64 	%fd2173, %fd2168, %fd2169;
	max.f64 	%fd2174, %fd2168, %fd2169;
	min.f64 	%fd2175, %fd2174, %fd2170;
	max.f64 	%fd2176, %fd2174, %fd2170;
	{
	.reg .b32 %temp; 
	mov.b64 	{%temp, %r168}, %fd2176;
	}
	and.b32  	%r169, %r168, -4194304;
	xor.b32  	%r170, %r169, 2144337920;
	mov.b32 	%r171, 0;
	mov.b64 	%fd2177, {%r171, %r170};
	mul.f64 	%fd2178, %fd2175, %fd2177;
	mul.f64 	%fd2179, %fd2173, %fd2177;
	mul.f64 	%fd2180, %fd2176, %fd2177;
	mul.f64 	%fd2181, %fd2178, %fd2178;
	fma.rn.f64 	%fd2182, %fd2179, %fd2179, %fd2181;
	fma.rn.f64 	%fd2183, %fd2180, %fd2180, %fd2182;
	min.f64 	%fd2184, %fd2183, 0d7FEFFFFFFFFFFFFF;
	rsqrt.approx.ftz.f64 	%fd2185, %fd2184;
	mul.rn.f64 	%fd2186, %fd2185, %fd2185;
	neg.f64 	%fd2187, %fd2186;
	fma.rn.f64 	%fd2188, %fd2184, %fd2187, 0d3FF0000000000000;
	fma.rn.f64 	%fd2189, %fd2188, 0d3FD8000000000000, 0d3FE0000000000000;
	mul.rn.f64 	%fd2190, %fd2188, %fd2185;
	fma.rn.f64 	%fd2191, %fd2189, %fd2190, %fd2185;
	mul.f64 	%fd2192, %fd2183, %fd2191;
	or.b32  	%r172, %r169, 1048576;
	mov.b64 	%fd2193, {%r171, %r172};
	mul.f64 	%fd2194, %fd2193, %fd2192;
	setp.gt.f64 	%p118, %fd2172, %fd2176;
	selp.f64 	%fd2195, %fd2194, %fd2172, %p118;
	setp.lt.u32 	%p119, %r168, %r15;
	selp.f64 	%fd146, %fd2195, %fd2176, %p119;
	ld.shared.f64 	%fd2196, [_ZZ22GDFTgrid_weight_kernelPdS_S_S_PiiiE6a_smem+384];
	ld.shared.f64 	%fd2197, [_ZZ22GDFTgrid_weight_kernelPdS_S_S_PiiiE8dij_smem+384];
	sub.f64 	%fd2198, %fd146, %fd7278;
	mul.f64 	%fd2199, %fd2197, %fd2198;
	fma.rn.f64 	%fd2200, %fd2199, %fd2199, 0dBFF0000000000000;
	fma.rn.f64 	%fd2201, %fd2196, %fd2200, %fd2199;
	mul.f64 	%fd2202, %fd2201, %fd2201;
	mov.f64 	%fd2203, 0d4008000000000000;
	sub.f64 	%fd2204, %fd2203, %fd2202;
	mul.f64 	%fd2205, %fd2201, %fd2204;
	mul.f64 	%fd2206, %fd2205, 0d3FE0000000000000;
	mul.f64 	%fd2207, %fd2206, %fd2206;
	sub.f64 	%fd2208, %fd2203, %fd2207;
	mul.f64 	%fd2209, %fd2206, %fd2208;
	mul.f64 	%fd2210, %fd2209, 0d3FE0000000000000;
	mul.f64 	%fd2211, %fd2210, %fd2210;
	sub.f64 	%fd2212, %fd2203, %fd2211;
	mul.f64 	%fd2213, %fd2210, %fd2212;
	mul.f64 	%fd2214, %fd2213, 0d3FE0000000000000;
	mov.f64 	%fd2215, 0d3FF0000000000000;
	sub.f64 	%fd2216, %fd2215, %fd2214;
	mul.f64 	%fd2217, %fd2216, 0d3FE0000000000000;
	mul.f64 	%fd7282, %fd7282, %fd2217;
	@%p63 bra 	$L__BB0_78;
	ld.shared.f64 	%fd2218, [_ZZ22GDFTgrid_weight_kernelPdS_S_S_PiiiE6a_smem+392];
	ld.shared.f64 	%fd2219, [_ZZ22GDFTgrid_weight_kernelPdS_S_S_PiiiE8dij_smem+392];
	sub.f64 	%fd2220, %fd146, %fd7277;
	mul.f64 	%fd2221, %fd2219, %fd2220;
	fma.rn.f64 	%fd2222, %fd2221, %fd2221, 0dBFF0000000000000;
	fma.rn.f64 	%fd2223, %fd2218, %fd2222, %fd2221;
	mul.f64 	%fd2224, %fd2223, %fd2223;
	mov.f64 	%fd2225, 0d4008000000000000;
	sub.f64 	%fd2226, %fd2225, %fd2224;
	mul.f64 	%fd2227, %fd2223, %fd2226;
	mul.f64 	%fd2228, %fd2227, 0d3FE0000000000000;
	mul.f64 	%fd2229, %fd2228, %fd2228;
	sub.f64 	%fd2230, %fd2225, %fd2229;
	mul.f64 	%fd2231, %fd2228, %fd2230;
	mul.f64 	%fd2232, %fd2231, 0d3FE0000000000000;
	mul.f64 	%fd2233, %fd2232, %fd2232;
	sub.f64 	%fd2234, %fd2225, %fd2233;
	mul.f64 	%fd2235, %fd2232, %fd2234;
	mul.f64 	%fd2236, %fd2235, 0d3FE0000000000000;
	mov.f64 	%fd2237, 0d3FF0000000000000;
	sub.f64 	%fd2238, %fd2237, %fd2236;
	mul.f64 	%fd2239, %fd2238, 0d3FE0000000000000;
	mul.f64 	%fd7282, %fd7282, %fd2239;
	setp.lt.u32 	%p120, %r24, 3;
	@%p120 bra 	$L__BB0_78;
	ld.shared.f64 	%fd2240, [_ZZ22GDFTgrid_weight_kernelPdS_S_S_PiiiE6a_smem+400];
	ld.shared.f64 	%fd2241, [_ZZ22GDFTgrid_weight_kernelPdS_S_S_PiiiE8dij_smem+400];
	sub.f64 	%fd2242, %fd146, %fd7276;
	mul.f64 	%fd2243, %fd2241, %fd2242;
	fma.rn.f64 	%fd2244, %fd2243, %fd2243, 0dBFF0000000000000;
	fma.rn.f64 	%fd2245, %fd2240, %fd2244, %fd2243;
	mul.f64 	%fd2246, %fd2245, %fd2245;
	mov.f64 	%fd2247, 0d4008000000000000;
	sub.f64 	%fd2248, %fd2247, %fd2246;
	mul.f64 	%fd2249, %fd2245, %fd2248;
	mul.f64 	%fd2250, %fd2249, 0d3FE0000000000000;
	mul.f64 	%fd2251, %fd2250, %fd2250;
	sub.f64 	%fd2252, %fd2247, %fd2251;
	mul.f64 	%fd2253, %fd2250, %fd2252;
	mul.f64 	%fd2254, %fd2253, 0d3FE0000000000000;
	mul.f64 	%fd2255, %fd2254, %fd2254;
	sub.f64 	%fd2256, %fd2247, %fd2255;
	mul.f64 	%fd2257, %fd2254, %fd2256;
	mul.f64 	%fd2258, %fd2257, 0d3FE0000000000000;
	mov.f64 	%fd2259, 0d3FF0000000000000;
	sub.f64 	%fd2260, %fd2259, %fd2258;
	mul.f64 	%fd2261, %fd2260, 0d3FE0000000000000;
	mul.f64 	%fd7282, %fd7282, %fd2261;
	setp.eq.s32 	%p121, %r24, 3;
	@%p121 bra 	$L__BB0_78;
	ld.shared.f64 	%fd2262, [_ZZ22GDFTgrid_weight_kernelPdS_S_S_PiiiE6a_smem+408];
	ld.shared.f64 	%fd2263, [_ZZ22GDFTgrid_weight_kernelPdS_S_S_PiiiE8dij_smem+408];
	sub.f64 	%fd2264, %fd146, %fd7275;
	mul.f64 	%fd2265, %fd2263, %fd2264;
	selp.f64 	%fd2266, 0d0000000000000000, %fd2265, %p62;
	fma.rn.f64 	%fd2267, %fd2266, %fd2266, 0dBFF0000000000000;
	fma.rn.f64 	%fd2268, %fd2262, %fd2267, %fd2266;
	mul.f64 	%fd2269, %fd2268, %fd2268;
	mov.f64 	%fd2270, 0d4008000000000000;
	sub.f64 	%fd2271, %fd2270, %fd2269;
	mul.f64 	%fd2272, %fd2268, %fd2271;
	mul.f64 	%fd2273, %fd2272, 0d3FE0000000000000;
	mul.f64 	%fd2274, %fd2273, %fd2273;
	sub.f64 	%fd2275, %fd2270, %fd2274;
	mul.f64 	%fd2276, %fd2273, %fd2275;
	mul.f64 	%fd2277, %fd2276, 0d3FE0000000000000;
	mul.f64 	%fd2278, %fd2277, %fd2277;
	sub.f64 	%fd2279, %fd2270, %fd2278;
	mul.f64 	%fd2280, %fd2277, %fd2279;
	mul.f64 	%fd2281, %fd2280, 0d3FE0000000000000;
	mov.f64 	%fd2282, 0d3FF0000000000000;
	sub.f64 	%fd2283, %fd2282, %fd2281;
	mul.f64 	%fd2284, %fd2283, 0d3FE0000000000000;
	mul.f64 	%fd7282, %fd7282, %fd2284;
	setp.lt.u32 	%p123, %r24, 5;
	@%p123 bra 	$L__BB0_78;
	ld.shared.f64 	%fd2285, [_ZZ22GDFTgrid_weight_kernelPdS_S_S_PiiiE6a_smem+416];
	ld.shared.f64 	%fd2286, [_ZZ22GDFTgrid_weight_kernelPdS_S_S_PiiiE8dij_smem+416];
	sub.f64 	%fd2287, %fd146, %fd7274;
	mul.f64 	%fd2288, %fd2286, %fd2287;
	fma.rn.f64 	%fd2289, %fd2288, %fd2288, 0dBFF0000000000000;
	fma.rn.f64 	%fd2290, %fd2285, %fd2289, %fd2288;
	mul.f64 	%fd2291, %fd2290, %fd2290;
	mov.f64 	%fd2292, 0d4008000000000000;
	sub.f64 	%fd2293, %fd2292, %fd2291;
	mul.f64 	%fd2294, %fd2290, %fd2293;
	mul.f64 	%fd2295, %fd2294, 0d3FE0000000000000;
	mul.f64 	%fd2296, %fd2295, %fd2295;
	sub.f64 	%fd2297, %fd2292, %fd2296;
	mul.f64 	%fd2298, %fd2295, %fd2297;
	mul.f64 	%fd2299, %fd2298, 0d3FE0000000000000;
	mul.f64 	%fd2300, %fd2299, %fd2299;
	sub.f64 	%fd2301, %fd2292, %fd2300;
	mul.f64 	%fd2302, %fd2299, %fd2301;
	mul.f64 	%fd2303, %fd2302, 0d3FE0000000000000;
	mov.f64 	%fd2304, 0d3FF0000000000000;
	sub.f64 	%fd2305, %fd2304, %fd2303;
	mul.f64 	%fd2306, %fd2305, 0d3FE0000000000000;
	mul.f64 	%fd7282, %fd7282, %fd2306;
	setp.eq.s32 	%p124, %r24, 5;
	@%p124 bra 	$L__BB0_78;
	ld.shared.f64 	%fd2307, [_ZZ22GDFTgrid_weight_kernelPdS_S_S_PiiiE6a_smem+424];
	ld.shared.f64 	%fd2308, [_ZZ22GDFTgrid_weight_kernelPdS_S_S_PiiiE8dij_smem+424];
	sub.f64 	%fd2309, %fd146, %fd7273;
	mul.f64 	%fd2310, %fd2308, %fd2309;
	fma.rn.f64 	%fd2311, %fd2310, %fd2310, 0dBFF0000000000000;
	fma.rn.f64 	%fd2312, %fd2307, %fd2311, %fd2310;
	mul.f64 	%fd2313, %fd2312, %fd2312;
	mov.f64 	%fd2314, 0d4008000000000000;
	sub.f64 	%fd2315, %fd2314, %fd2313;
	mul.f64 	%fd2316, %fd2312, %fd2315;
	mul.f64 	%fd2317, %fd2316, 0d3FE0000000000000;
	mul.f64 	%fd2318, %fd2317, %fd2317;
	sub.f64 	%fd2319, %fd2314, %fd2318;
	mul.f64 	%fd2320, %fd2317, %fd2319;
	mul.f64 	%fd2321, %fd2320, 0d3FE0000000000000;
	mul.f64 	%fd2322, %fd2321, %fd2321;
	sub.f64 	%fd2323, %fd2314, %fd2322;
	mul.f64 	%fd2324, %fd2321, %fd2323;
	mul.f64 	%fd2325, %fd2324, 0d3FE0000000000000;
	mov.f64 	%fd2326, 0d3FF0000000000000;
	sub.f64 	%fd2327, %fd2326, %fd2325;
	mul.f64 	%fd2328, %fd2327, 0d3FE0000000000000;
	mul.f64 	%fd7282, %fd7282, %fd2328;
	setp.lt.u32 	%p125, %r24, 7;
	@%p125 bra 	$L__BB0_78;
	ld.shared.f64 	%fd2329, [_ZZ22GDFTgrid_weight_kernelPdS_S_S_PiiiE6a_smem+432];
	ld.shared.f64 	%fd2330, [_ZZ22GDFTgrid_weight_kernelPdS_S_S_PiiiE8dij_smem+432];
	sub.f64 	%fd2331, %fd146, %fd7272;
	mul.f64 	%fd2332, %fd2330, %fd2331;
	fma.rn.f64 	%fd2333, %fd2332, %fd2332, 0dBFF0000000000000;
	fma.rn.f64 	%fd2334, %fd2329, %fd2333, %fd2332;
	mul.f64 	%fd2335, %fd2334, %fd2334;
	mov.f64 	%fd2336, 0d4008000000000000;
	sub.f64 	%fd2337, %fd2336, %fd2335;
	mul.f64 	%fd2338, %fd2334, %fd2337;
	mul.f64 	%fd2339, %fd2338, 0d3FE0000000000000;
	mul.f64 	%fd2340, %fd2339, %fd2339;
	sub.f64 	%fd2341, %fd2336, %fd2340;
	mul.f64 	%fd2342, %fd2339, %fd2341;
	mul.f64 	%fd2343, %fd2342, 0d3FE0000000000000;
	mul.f64 	%fd2344, %fd2343, %fd2343;
	sub.f64 	%fd2345, %fd2336, %fd2344;
	mul.f64 	%fd2346, %fd2343, %fd2345;
	mul.f64 	%fd2347, %fd2346, 0d3FE0000000000000;
	mov.f64 	%fd2348, 0d3FF0000000000000;
	sub.f64 	%fd2349, %fd2348, %fd2347;
	mul.f64 	%fd2350, %fd2349, 0d3FE0000000000000;
	mul.f64 	%fd7282, %fd7282, %fd2350;
	setp.eq.s32 	%p126, %r24, 7;
	@%p126 bra 	$L__BB0_78;
	ld.shared.f64 	%fd2351, [_ZZ22GDFTgrid_weight_kernelPdS_S_S_PiiiE6a_smem+440];
	ld.shared.f64 	%fd2352, [_ZZ22GDFTgrid_weight_kernelPdS_S_S_PiiiE8dij_smem+440];
	sub.f64 	%fd2353, %fd146, %fd7271;
	mul.f64 	%fd2354, %fd2352, %fd2353;
	fma.rn.f64 	%fd2355, %fd2354, %fd2354, 0dBFF0000000000000;
	fma.rn.f64 	%fd2356, %fd2351, %fd2355, %fd2354;
	mul.f64 	%fd2357, %fd2356, %fd2356;
	mov.f64 	%fd2358, 0d4008000000000000;
	sub.f64 	%fd2359, %fd2358, %fd2357;
	mul.f64 	%fd2360, %fd2356, %fd2359;
	mul.f64 	%fd2361, %fd2360, 0d3FE0000000000000;
	mul.f64 	%fd2362, %fd2361, %fd2361;
	sub.f64 	%fd2363, %fd2358, %fd2362;
	mul.f64 	%fd2364, %fd2361, %fd2363;
	mul.f64 	%fd2365, %fd2364, 0d3FE0000000000000;
	mul.f64 	%fd2366, %fd2365, %fd2365;
	sub.f64 	%fd2367, %fd2358, %fd2366;
	mul.f64 	%fd2368, %fd2365, %fd2367;
	mul.f64 	%fd2369, %fd2368, 0d3FE0000000000000;
	mov.f64 	%fd2370, 0d3FF0000000000000;
	sub.f64 	%fd2371, %fd2370, %fd2369;
	mul.f64 	%fd2372, %fd2371, 0d3FE0000000000000;
	mul.f64 	%fd7282, %fd7282, %fd2372;
	setp.lt.u32 	%p127, %r24, 9;
	@%p127 bra 	$L__BB0_78;
	ld.shared.f64 	%fd2373, [_ZZ22GDFTgrid_weight_kernelPdS_S_S_PiiiE6a_smem+448];
	ld.shared.f64 	%fd2374, [_ZZ22GDFTgrid_weight_kernelPdS_S_S_PiiiE8dij_smem+448];
	sub.f64 	%fd2375, %fd146, %fd7270;
	mul.f64 	%fd2376, %fd2374, %fd2375;
	fma.rn.f64 	%fd2377, %fd2376, %fd2376, 0dBFF0000000000000;
	fma.rn.f64 	%fd2378, %fd2373, %fd2377, %fd2376;
	mul.f64 	%fd2379, %fd2378, %fd2378;
	mov.f64 	%fd2380, 0d4008000000000000;
	sub.f64 	%fd2381, %fd2380, %fd2379;
	mul.f64 	%fd2382, %fd2378, %fd2381;
	mul.f64 	%fd2383, %fd2382, 0d3FE0000000000000;
	mul.f64 	%fd2384, %fd2383, %fd2383;
	sub.f64 	%fd2385, %fd2380, %fd2384;
	mul.f64 	%fd2386, %fd2383, %fd2385;
	mul.f64 	%fd2387, %fd2386, 0d3FE0000000000000;
	mul.f64 	%fd2388, %fd2387, %fd2387;
	sub.f64 	%fd2389, %fd2380, %fd2388;
	mul.f64 	%fd2390, %fd2387, %fd2389;
	mul.f64 	%fd2391, %fd2390, 0d3FE0000000000000;
	mov.f64 	%fd2392, 0d3FF0000000000000;
	sub.f64 	%fd2393, %fd2392, %fd2391;
	mul.f64 	%fd2394, %fd2393, 0d3FE0000000000000;
	mul.f64 	%fd7282, %fd7282, %fd2394;
	setp.eq.s32 	%p128, %r24, 9;
	@%p128 bra 	$L__BB0_78;
	ld.shared.f64 	%fd2395, [_ZZ22GDFTgrid_weight_kernelPdS_S_S_PiiiE6a_smem+456];
	ld.shared.f64 	%fd2396, [_ZZ22GDFTgrid_weight_kernelPdS_S_S_PiiiE8dij_smem+456];
	sub.f64 	%fd2397, %fd146, %fd7269;
	mul.f64 	%fd2398, %fd2396, %fd2397;
	fma.rn.f64 	%fd2399, %fd2398, %fd2398, 0dBFF0000000000000;
	fma.rn.f64 	%fd2400, %fd2395, %fd2399, %fd2398;
	mul.f64 	%fd2401, %fd2400, %fd2400;
	mov.f64 	%fd2402, 0d4008000000000000;
	sub.f64 	%fd2403, %fd2402, %fd2401;
	mul.f64 	%fd2404, %fd2400, %fd2403;
	mul.f64 	%fd2405, %fd2404, 0d3FE0000000000000;
	mul.f64 	%fd2406, %fd2405, %fd2405;
	sub.f64 	%fd2407, %fd2402, %fd2406;
	mul.f64 	%fd2408, %fd2405, %fd2407;
	mul.f64 	%fd2409, %fd2408, 0d3FE0000000000000;
	mul.f64 	%fd2410, %fd2409, %fd2409;
	sub.f64 	%fd2411, %fd2402, %fd2410;
	mul.f64 	%fd2412, %fd2409, %fd2411;
	mul.f64 	%fd2413, %fd2412, 0d3FE0000000000000;
	mov.f64 	%fd2414, 0d3FF0000000000000;
	sub.f64 	%fd2415, %fd2414, %fd2413;
	mul.f64 	%fd2416, %fd2415, 0d3FE0000000000000;
	mul.f64 	%fd7282, %fd7282, %fd2416;
	setp.lt.u32 	%p129, %r24, 11;
	@%p129 bra 	$L__BB0_78;
	ld.shared.f64 	%fd2417, [_ZZ22GDFTgrid_weight_kernelPdS_S_S_PiiiE6a_smem+464];
	ld.shared.f64 	%fd2418, [_ZZ22GDFTgrid_weight_kernelPdS_S_S_PiiiE8dij_smem+464];
	sub.f64 	%fd2419, %fd146, %fd7268;
	mul.f64 	%fd2420, %fd2418, %fd2419;
	fma.rn.f64 	%fd2421, %fd2420, %fd2420, 0dBFF0000000000000;
	fma.rn.f64 	%fd2422, %fd2417, %fd2421, %fd2420;
	mul.f64 	%fd2423, %fd2422, %fd2422;
	mov.f64 	%fd2424, 0d4008000000000000;
	sub.f64 	%fd2425, %fd2424, %fd2423;
	mul.f64 	%fd2426, %fd2422, %fd2425;
	mul.f64 	%fd2427, %fd2426, 0d3FE0000000000000;
	mul.f64 	%fd2428, %fd2427, %fd2427;
	sub.f64 	%fd2429, %fd2424, %fd2428;
	mul.f64 	%fd2430, %fd2427, %fd2429;
	mul.f64 	%fd2431, %fd2430, 0d3FE0000000000000;
	mul.f64 	%fd2432, %fd2431, %fd2431;
	sub.f64 	%fd2433, %fd2424, %fd2432;
	mul.f64 	%fd2434, %fd2431, %fd2433;
	mul.f64 	%fd2435, %fd2434, 0d3FE0000000000000;
	mov.f64 	%fd2436, 0d3FF0000000000000;
	sub.f64 	%fd2437, %fd2436, %fd2435;
	mul.f64 	%fd2438, %fd2437, 0d3FE0000000000000;
	mul.f64 	%fd7282, %fd7282, %fd2438;
	setp.eq.s32 	%p130, %r24, 11;
	@%p130 bra 	$L__BB0_78;
	ld.shared.f64 	%fd2439, [_ZZ22GDFTgrid_weight_kernelPdS_S_S_PiiiE6a_smem+472];
	ld.shared.f64 	%fd2440, [_ZZ22GDFTgrid_weight_kernelPdS_S_S_PiiiE8dij_smem+472];
	sub.f64 	%fd2441, %fd146, %fd7267;
	mul.f64 	%fd2442, %fd2440, %fd2441;
	fma.rn.f64 	%fd2443, %fd2442, %fd2442, 0dBFF0000000000000;
	fma.rn.f64 	%fd2444, %fd2439, %fd2443, %fd2442;
	mul.f64 	%fd2445, %fd2444, %fd2444;
	mov.f64 	%fd2446, 0d4008000000000000;
	sub.f64 	%fd2447, %fd2446, %fd2445;
	mul.f64 	%fd2448, %fd2444, %fd2447;
	mul.f64 	%fd2449, %fd2448, 0d3FE0000000000000;
	mul.f64 	%fd2450, %fd2449, %fd2449;
	sub.f64 	%fd2451, %fd2446, %fd2450;
	mul.f64 	%fd2452, %fd2449, %fd2451;
	mul.f64 	%fd2453, %fd2452, 0d3FE0000000000000;
	mul.f64 	%fd2454, %fd2453, %fd2453;
	sub.f64 	%fd2455, %fd2446, %fd2454;
	mul.f64 	%fd2456, %fd2453, %fd2455;
	mul.f64 	%fd2457, %fd2456, 0d3FE0000000000000;
	mov.f64 	%fd2458, 0d3FF0000000000000;
	sub.f64 	%fd2459, %fd2458, %fd2457;
	mul.f64 	%fd2460, %fd2459, 0d3FE0000000000000;
	mul.f64 	%fd7282, %fd7282, %fd2460;
	setp.lt.u32 	%p131, %r24, 13;
	@%p131 bra 	$L__BB0_78;
	ld.shared.f64 	%fd2461, [_ZZ22GDFTgrid_weight_kernelPdS_S_S_PiiiE6a_smem+480];
	ld.shared.f64 	%fd2462, [_ZZ22GDFTgrid_weight_kernelPdS_S_S_PiiiE8dij_smem+480];
	sub.f64 	%fd2463, %fd146, %fd7266;
	mul.f64 	%fd2464, %fd2462, %fd2463;
	fma.rn.f64 	%fd2465, %fd2464, %fd2464, 0dBFF0000000000000;
	fma.rn.f64 	%fd2466, %fd2461, %fd2465, %fd2464;
	mul.f64 	%fd2467, %fd2466, %fd2466;
	mov.f64 	%fd2468, 0d4008000000000000;
	sub.f64 	%fd2469, %fd2468, %fd2467;
	mul.f64 	%fd2470, %fd2466, %fd2469;
	mul.f64 	%fd2471, %fd2470, 0d3FE0000000000000;
	mul.f64 	%fd2472, %fd2471, %fd2471;
	sub.f64 	%fd2473, %fd2468, %fd2472;
	mul.f64 	%fd2474, %fd2471, %fd2473;
	mul.f64 	%fd2475, %fd2474, 0d3FE0000000000000;
	mul.f64 	%fd2476, %fd2475, %fd2475;
	sub.f64 	%fd2477, %fd2468, %fd2476;
	mul.f64 	%fd2478, %fd2475, %fd2477;
	mul.f64 	%fd2479, %fd2478, 0d3FE0000000000000;
	mov.f64 	%fd2480, 0d3FF0000000000000;
	sub.f64 	%fd2481, %fd2480, %fd2479;
	mul.f64 	%fd2482, %fd2481, 0d3FE0000000000000;
	mul.f64 	%fd7282, %fd7282, %fd2482;
	setp.eq.s32 	%p132, %r24, 13;
	@%p132 bra 	$L__BB0_78;
	ld.shared.f64 	%fd2483, [_ZZ22GDFTgrid_weight_kernelPdS_S_S_PiiiE6a_smem+488];
	ld.shared.f64 	%fd2484, [_ZZ22GDFTgrid_weight_kernelPdS_S_S_PiiiE8dij_smem+488];
	sub.f64 	%fd2485, %fd146, %fd7265;
	mul.f64 	%fd2486, %fd2484, %fd2485;
	fma.rn.f64 	%fd2487, %fd2486, %fd2486, 0dBFF0000000000000;
	fma.rn.f64 	%fd2488, %fd2483, %fd2487, %fd2486;
	mul.f64 	%fd2489, %fd2488, %fd2488;
	mov.f64 	%fd2490, 0d4008000000000000;
	sub.f64 	%fd2491, %fd2490, %fd2489;
	mul.f64 	%fd2492, %fd2488, %fd2491;
	mul.f64 	%fd2493, %fd2492, 0d3FE0000000000000;
	mul.f64 	%fd2494, %fd2493, %fd2493;
	sub.f64 	%fd2495, %fd2490, %fd2494;
	mul.f64 	%fd2496, %fd2493, %fd2495;
	mul.f64 	%fd2497, %fd2496, 0d3FE0000000000000;
	mul.f64 	%fd2498, %fd2497, %fd2497;
	sub.f64 	%fd2499, %fd2490, %fd2498;
	mul.f64 	%fd2500, %fd2497, %fd2499;
	mul.f64 	%fd2501, %fd2500, 0d3FE0000000000000;
	mov.f64 	%fd2502, 0d3FF0000000000000;
	sub.f64 	%fd2503, %fd2502, %fd2501;
	mul.f64 	%fd2504, %fd2503, 0d3FE0000000000000;
	mul.f64 	%fd7282, %fd7282, %fd2504;
	setp.lt.u32 	%p133, %r24, 15;
	@%p133 bra 	$L__BB0_78;
	ld.shared.f64 	%fd2505, [_ZZ22GDFTgrid_weight_kernelPdS_S_S_PiiiE6a_smem+496];
	ld.shared.f64 	%fd2506, [_ZZ22GDFTgrid_weight_kernelPdS_S_S_PiiiE8dij_smem+496];
	sub.f64 	%fd2507, %fd146, %fd7264;
	mul.f64 	%fd2508, %fd2506, %fd2507;
	fma.rn.f64 	%fd2509, %fd2508, %fd2508, 0dBFF0000000000000;
	fma.rn.f64 	%fd2510, %fd2505, %fd2509, %fd2508;
	mul.f64 	%fd2511, %fd2510, %fd2510;
	mov.f64 	%fd2512, 0d4008000000000000;
	sub.f64 	%fd2513, %fd2512, %fd2511;
	mul.f64 	%fd2514, %fd2510, %fd2513;
	mul.f64 	%fd2515, %fd2514, 0d3FE0000000000000;
	mul.f64 	%fd2516, %fd2515, %fd2515;
	sub.f64 	%fd2517, %fd2512, %fd2516;
	mul.f64 	%fd2518, %fd2515, %fd2517;
	mul.f64 	%fd2519, %fd2518, 0d3FE0000000000000;
	mul.f64 	%fd2520, %fd2519, %fd2519;
	sub.f64 	%fd2521, %fd2512, %fd2520;
	mul.f64 	%fd2522, %fd2519, %fd2521;
	mul.f64 	%fd2523, %fd2522, 0d3FE0000000000000;
	mov.f64 	%fd2524, 0d3FF0000000000000;
	sub.f64 	%fd2525, %fd2524, %fd2523;
	mul.f64 	%fd2526, %fd2525, 0d3FE0000000000000;
	mul.f64 	%fd7282, %fd7282, %fd2526;
	setp.eq.s32 	%p134, %r24, 15;
	@%p134 bra 	$L__BB0_78;
	ld.shared.f64 	%fd2527, [_ZZ22GDFTgrid_weight_kernelPdS_S_S_PiiiE6a_smem+504];
	ld.shared.f64 	%fd2528, [_ZZ22GDFTgrid_weight_kernelPdS_S_S_PiiiE8dij_smem+504];
	sub.f64 	%fd2529, %fd146, %fd7263;
	mul.f64 	%fd2530, %fd2528, %fd2529;
	fma.rn.f64 	%fd2531, %fd2530, %fd2530, 0dBFF0000000000000;
	fma.rn.f64 	%fd2532, %fd2527, %fd2531, %fd2530;
	mul.f64 	%fd2533, %fd2532, %fd2532;
	mov.f64 	%fd2534, 0d4008000000000000;
	sub.f64 	%fd2535, %fd2534, %fd2533;
	mul.f64 	%fd2536, %fd2532, %fd2535;
	mul.f64 	%fd2537, %fd2536, 0d3FE0000000000000;
	mul.f64 	%fd2538, %fd2537, %fd2537;
	sub.f64 	%fd2539, %fd2534, %fd2538;
	mul.f64 	%fd2540, %fd2537, %fd2539;
	mul.f64 	%fd2541, %fd2540, 0d3FE0000000000000;
	mul.f64 	%fd2542, %fd2541, %fd2541;
	sub.f64 	%fd2543, %fd2534, %fd2542;
	mul.f64 	%fd2544, %fd2541, %fd2543;
	mul.f64 	%fd2545, %fd2544, 0d3FE0000000000000;
	mov.f64 	%fd2546, 0d3FF0000000000000;
	sub.f64 	%fd2547, %fd2546, %fd2545;
	mul.f64 	%fd2548, %fd2547, 0d3FE0000000000000;
	mul.f64 	%fd7282, %fd7282, %fd2548;
$L__BB0_78:
	setp.lt.s32 	%p135, %r20, 5;
	st.local.f64 	[%rd2+24], %fd7282;
	@%p135 bra 	$L__BB0_283;
	ld.shared.f64 	%fd2549, [_ZZ22GDFTgrid_weight_kernelPdS_S_S_PiiiE7atom_xi+32];
	sub.f64 	%fd2550, %fd7212, %fd2549;
	ld.shared.f64 	%fd2551, [_ZZ22GDFTgrid_weight_kernelPdS_S_S_PiiiE7atom_yi+32];
	sub.f64 	%fd2552, %fd7211, %fd2551;
	ld.shared.f64 	%fd2553, [_ZZ22GDFTgrid_weight_kernelPdS_S_S_PiiiE7atom_zi+32];
	sub.f64 	%fd2554, %fd7210, %fd2553;
	abs.f64 	%fd2555, %fd2550;
	abs.f64 	%fd2556, %fd2552;
	abs.f64 	%fd2557, %fd2554;
	add.f64 	%fd2558, %fd2555, %fd2556;
	add.f64 	%fd2559, %fd2558, %fd2557;
	min.f64 	%fd2560, %fd2555, %fd2556;
	max.f64 	%fd2561, %fd2555, %fd2556;
	min.f64 	%fd2562, %fd2561, %fd2557;
	max.f64 	%fd2563, %fd2561, %fd2557;
	{
	.reg .b32 %temp; 
	mov.b64 	{%temp, %r173}, %fd2563;
	}
	and.b32  	%r174, %r173, -4194304;
	xor.b32  	%r175, %r174, 2144337920;
	mov.b32 	%r176, 0;
	mov.b64 	%fd2564, {%r176, %r175};
	mul.f64 	%fd2565, %fd2562, %fd2564;
	mul.f64 	%fd2566, %fd2560, %fd2564;
	mul.f64 	%fd2567, %fd2563, %fd2564;
	mul.f64 	%fd2568, %fd2565, %fd2565;
	fma.rn.f64 	%fd2569, %fd2566, %fd2566, %fd2568;
	fma.rn.f64 	%fd2570, %fd2567, %fd2567, %fd2569;
	min.f64 	%fd2571, %fd2570, 0d7FEFFFFFFFFFFFFF;
	rsqrt.approx.ftz.f64 	%fd2572, %fd2571;
	mul.rn.f64 	%fd2573, %fd2572, %fd2572;
	neg.f64 	%fd2574, %fd2573;
	fma.rn.f64 	%fd2575, %fd2571, %fd2574, 0d3FF0000000000000;
	fma.rn.f64 	%fd2576, %fd2575, 0d3FD8000000000000, 0d3FE0000000000000;
	mul.rn.f64 	%fd2577, %fd2575, %fd2572;
	fma.rn.f64 	%fd2578, %fd2576, %fd2577, %fd2572;
	mul.f64 	%fd2579, %fd2570, %fd2578;
	or.b32  	%r177, %r174, 1048576;
	mov.b64 	%fd2580, {%r176, %r177};
	mul.f64 	%fd2581, %fd2580, %fd2579;
	setp.gt.f64 	%p137, %fd2559, %fd2563;
	selp.f64 	%fd2582, %fd2581, %fd2559, %p137;
	setp.lt.u32 	%p138, %r173, %r15;
	selp.f64 	%fd164, %fd2582, %fd2563, %p138;
	ld.shared.f64 	%fd2583, [_ZZ22GDFTgrid_weight_kernelPdS_S_S_PiiiE6a_smem+512];
	ld.shared.f64 	%fd2584, [_ZZ22GDFTgrid_weight_kernelPdS_S_S_PiiiE8dij_smem+512];
	sub.f64 	%fd2585, %fd164, %fd7278;
	mul.f64 	%fd2586, %fd2584, %fd2585;
	fma.rn.f64 	%fd2587, %fd2586, %fd2586, 0dBFF0000000000000;
	fma.rn.f64 	%fd2588, %fd2583, %fd2587, %fd2586;
	mul.f64 	%fd2589, %fd2588, %fd2588;
	mov.f64 	%fd2590, 0d4008000000000000;
	sub.f64 	%fd2591, %fd2590, %fd2589;
	mul.f64 	%fd2592, %fd2588, %fd2591;
	mul.f64 	%fd2593, %fd2592, 0d3FE0000000000000;
	mul.f64 	%fd2594, %fd2593, %fd2593;
	sub.f64 	%fd2595, %fd2590, %fd2594;
	mul.f64 	%fd2596, %fd2593, %fd2595;
	mul.f64 	%fd2597, %fd2596, 0d3FE0000000000000;
	mul.f64 	%fd2598, %fd2597, %fd2597;
	sub.f64 	%fd2599, %fd2590, %fd2598;
	mul.f64 	%fd2600, %fd2597, %fd2599;
	mul.f64 	%fd2601, %fd2600, 0d3FE0000000000000;
	mov.f64 	%fd2602, 0d3FF0000000000000;
	sub.f64 	%fd2603, %fd2602, %fd2601;
	mul.f64 	%fd2604, %fd2603, 0d3FE0000000000000;
	mul.f64 	%fd7283, %fd7283, %fd2604;
	@%p63 bra 	$L__BB0_95;
	ld.shared.f64 	%fd2605, [_ZZ22GDFTgrid_weight_kernelPdS_S_S_PiiiE6a_smem+520];
	ld.shared.f64 	%fd2606, [_ZZ22GDFTgrid_weight_kernelPdS_S_S_PiiiE8dij_smem+520];
	sub.f64 	%fd2607, %fd164, %fd7277;
	mul.f64 	%fd2608, %fd2606, %fd2607;
	fma.rn.f64 	%fd2609, %fd2608, %fd2608, 0dBFF0000000000000;
	fma.rn.f64 	%fd2610, %fd2605, %fd2609, %fd2608;
	mul.f64 	%fd2611, %fd2610, %fd2610;
	mov.f64 	%fd2612, 0d4008000000000000;
	sub.f64 	%fd2613, %fd2612, %fd2611;
	mul.f64 	%fd2614, %fd2610, %fd2613;
	mul.f64 	%fd2615, %fd2614, 0d3FE0000000000000;
	mul.f64 	%fd2616, %fd2615, %fd2615;
	sub.f64 	%fd2617, %fd2612, %fd2616;
	mul.f64 	%fd2618, %fd2615, %fd2617;
	mul.f64 	%fd2619, %fd2618, 0d3FE0000000000000;
	mul.f64 	%fd2620, %fd2619, %fd2619;
	sub.f64 	%fd2621, %fd2612, %fd2620;
	mul.f64 	%fd2622, %fd2619, %fd2621;
	mul.f64 	%fd2623, %fd2622, 0d3FE0000000000000;
	mov.f64 	%fd2624, 0d3FF0000000000000;
	sub.f64 	%fd2625, %fd2624, %fd2623;
	mul.f64 	%fd2626, %fd2625, 0d3FE0000000000000;
	mul.f64 	%fd7283, %fd7283, %fd2626;
	setp.lt.u32 	%p139, %r24, 3;
	@%p139 bra 	$L__BB0_95;
	ld.shared.f64 	%fd2627, [_ZZ22GDFTgrid_weight_kernelPdS_S_S_PiiiE6a_smem+528];
	ld.shared.f64 	%fd2628, [_ZZ22GDFTgrid_weight_kernelPdS_S_S_PiiiE8dij_smem+528];
	sub.f64 	%fd2629, %fd164, %fd7276;
	mul.f64 	%fd2630, %fd2628, %fd2629;
	fma.rn.f64 	%fd2631, %fd2630, %fd2630, 0dBFF0000000000000;
	fma.rn.f64 	%fd2632, %fd2627, %fd2631, %fd2630;
	mul.f64 	%fd2633, %fd2632, %fd2632;
	mov.f64 	%fd2634, 0d4008000000000000;
	sub.f64 	%fd2635, %fd2634, %fd2633;
	mul.f64 	%fd2636, %fd2632, %fd2635;
	mul.f64 	%fd2637, %fd2636, 0d3FE0000000000000;
	mul.f64 	%fd2638, %fd2637, %fd2637;
	sub.f64 	%fd2639, %fd2634, %fd2638;
	mul.f64 	%fd2640, %fd2637, %fd2639;
	mul.f64 	%fd2641, %fd2640, 0d3FE0000000000000;
	mul.f64 	%fd2642, %fd2641, %fd2641;
	sub.f64 	%fd2643, %fd2634, %fd2642;
	mul.f64 	%fd2644, %fd2641, %fd2643;
	mul.f64 	%fd2645, %fd2644, 0d3FE0000000000000;
	mov.f64 	%fd2646, 0d3FF0000000000000;
	sub.f64 	%fd2647, %fd2646, %fd2645;
	mul.f64 	%fd2648, %fd2647, 0d3FE0000000000000;
	mul.f64 	%fd7283, %fd7283, %fd2648;
	setp.eq.s32 	%p140, %r24, 3;
	@%p140 bra 	$L__BB0_95;
	ld.shared.f64 	%fd2649, [_ZZ22GDFTgrid_weight_kernelPdS_S_S_PiiiE6a_smem+536];
	ld.shared.f64 	%fd2650, [_ZZ22GDFTgrid_weight_kernelPdS_S_S_PiiiE8dij_smem+536];
	sub.f64 	%fd2651, %fd164, %fd7275;
	mul.f64 	%fd2652, %fd2650, %fd2651;
	fma.rn.f64 	%fd2653, %fd2652, %fd2652, 0dBFF0000000000000;
	fma.rn.f64 	%fd2654, %fd2649, %fd2653, %fd2652;
	mul.f64 	%fd2655, %fd2654, %fd2654;
	mov.f64 	%fd2656, 0d4008000000000000;
	sub.f64 	%fd2657, %fd2656, %fd2655;
	mul.f64 	%fd2658, %fd2654, %fd2657;
	mul.f64 	%fd2659, %fd2658, 0d3FE0000000000000;
	mul.f64 	%fd2660, %fd2659, %fd2659;
	sub.f64 	%fd2661, %fd2656, %fd2660;
	mul.f64 	%fd2662, %fd2659, %fd2661;
	mul.f64 	%fd2663, %fd2662, 0d3FE0000000000000;
	mul.f64 	%fd2664, %fd2663, %fd2663;
	sub.f64 	%fd2665, %fd2656, %fd2664;
	mul.f64 	%fd2666, %fd2663, %fd2665;
	mul.f64 	%fd2667, %fd2666, 0d3FE0000000000000;
	mov.f64 	%fd2668, 0d3FF0000000000000;
	sub.f64 	%fd2669, %fd2668, %fd2667;
	mul.f64 	%fd2670, %fd2669, 0d3FE0000000000000;
	mul.f64 	%fd7283, %fd7283, %fd2670;
	setp.lt.u32 	%p141, %r24, 5;
	@%p141 bra 	$L__BB0_95;
	ld.shared.f64 	%fd2671, [_ZZ22GDFTgrid_weight_kernelPdS_S_S_PiiiE6a_smem+544];
	ld.shared.f64 	%fd2672, [_ZZ22GDFTgrid_weight_kernelPdS_S_S_PiiiE8dij_smem+544];
	sub.f64 	%fd2673, %fd164, %fd7274;
	mul.f64 	%fd2674, %fd2672, %fd2673;
	selp.f64 	%fd2675, 0d0000000000000000, %fd2674, %p62;
	fma.rn.f64 	%fd2676, %fd2675, %fd2675, 0dBFF0000000000000;
	fma.rn.f64 	%fd2677, %fd2671, %fd2676, %fd2675;
	mul.f64 	%fd2678, %fd2677, %fd2677;
	mov.f64 	%fd2679, 0d4008000000000000;
	sub.f64 	%fd2680, %fd2679, %fd2678;
	mul.f64 	%fd2681, %fd2677, %fd2680;
	mul.f64 	%fd2682, %fd2681, 0d3FE0000000000000;
	mul.f64 	%fd2683, %fd2682, %fd2682;
	sub.f64 	%fd2684, %fd2679, %fd2683;
	mul.f64 	%fd2685, %fd2682, %fd2684;
	mul.f64 	%fd2686, %fd2685, 0d3FE0000000000000;
	mul.f64 	%fd2687, %fd2686, %fd2686;
	sub.f64 	%fd2688, %fd2679, %fd2687;
	mul.f64 	%fd2689, %fd2686, %fd2688;
	mul.f64 	%fd2690, %fd2689, 0d3FE0000000000000;
	mov.f64 	%fd2691, 0d3FF0000000000000;
	sub.f64 	%fd2692, %fd2691, %fd2690;
	mul.f64 	%fd2693, %fd2692, 0d3FE0000000000000;
	mul.f64 	%fd7283, %fd7283, %fd2693;
	setp.eq.s32 	%p143, %r24, 5;
	@%p143 bra 	$L__BB0_95;
	ld.shared.f64 	%fd2694, [_ZZ22GDFTgrid_weight_kernelPdS_S_S_PiiiE6a_smem+552];
	ld.shared.f64 	%fd2695, [_ZZ22GDFTgrid_weight_kernelPdS_S_S_PiiiE8dij_smem+552];
	sub.f64 	%fd2696, %fd164, %fd7273;
	mul.f64 	%fd2697, %fd2695, %fd2696;
	fma.rn.f64 	%fd2698, %fd2697, %fd2697, 0dBFF0000000000000;
	fma.rn.f64 	%fd2699, %fd2694, %fd2698, %fd2697;
	mul.f64 	%fd2700, %fd2699, %fd2699;
	mov.f64 	%fd2701, 0d4008000000000000;
	sub.f64 	%fd2702, %fd2701, %fd2700;
	mul.f64 	%fd2703, %fd2699, %fd2702;
	mul.f64 	%fd2704, %fd2703, 0d3FE0000000000000;
	mul.f64 	%fd2705, %fd2704, %fd2704;
	sub.f64 	%fd2706, %fd2701, %fd2705;
	mul.f64 	%fd2707, %fd2704, %fd2706;
	mul.f64 	%fd2708, %fd2707, 0d3FE0000000000000;
	mul.f64 	%fd2709, %fd2708, %fd2708;
	sub.f64 	%fd2710, %fd2701, %fd2709;
	mul.f64 	%fd2711, %fd2708, %fd2710;
	mul.f64 	%fd2712, %fd2711, 0d3FE0000000000000;
	mov.f64 	%fd2713, 0d3FF0000000000000;
	sub.f64 	%fd2714, %fd2713, %fd2712;
	mul.f64 	%fd2715, %fd2714, 0d3FE0000000000000;
	mul.f64 	%fd7283, %fd7283, %fd2715;
	setp.lt.u32 	%p144, %r24, 7;
	@%p144 bra 	$L__BB0_95;
	ld.shared.f64 	%fd2716, [_ZZ22GDFTgrid_weight_kernelPdS_S_S_PiiiE6a_smem+560];
	ld.shared.f64 	%fd2717, [_ZZ22GDFTgrid_weight_kernelPdS_S_S_PiiiE8dij_smem+560];
	sub.f64 	%fd2718, %fd164, %fd7272;
	mul.f64 	%fd2719, %fd2717, %fd2718;
	fma.rn.f64 	%fd2720, %fd2719, %fd2719, 0dBFF0000000000000;
	fma.rn.f64 	%fd2721, %fd2716, %fd2720, %fd2719;
	mul.f64 	%fd2722, %fd2721, %fd2721;
	mov.f64 	%fd2723, 0d4008000000000000;
	sub.f64 	%fd2724, %fd2723, %fd2722;
	mul.f64 	%fd2725, %fd2721, %fd2724;
	mul.f64 	%fd2726, %fd2725, 0d3FE0000000000000;
	mul.f64 	%fd2727, %fd2726, %fd2726;
	sub.f64 	%fd2728, %fd2723, %fd2727;
	mul.f64 	%fd2729, %fd2726, %fd2728;
	mul.f64 	%fd2730, %fd2729, 0d3FE0000000000000;
	mul.f64 	%fd2731, %fd2730, %fd2730;
	sub.f64 	%fd2732, %fd2723, %fd2731;
	mul.f64 	%fd2733, %fd2730, %fd2732;
	mul.f64 	%fd2734, %fd2733, 0d3FE0000000000000;
	mov.f64 	%fd2735, 0d3FF0000000000000;
	sub.f64 	%fd2736, %fd2735, %fd2734;
	mul.f64 	%fd2737, %fd2736, 0d3FE0000000000000;
	mul.f64 	%fd7283, %fd7283, %fd2737;
	setp.eq.s32 	%p145, %r24, 7;
	@%p145 bra 	$L__BB0_95;
	ld.shared.f64 	%fd2738, [_ZZ22GDFTgrid_weight_kernelPdS_S_S_PiiiE6a_smem+568];
	ld.shared.f64 	%fd2739, [_ZZ22GDFTgrid_weight_kernelPdS_S_S_PiiiE8dij_smem+568];
	sub.f64 	%fd2740, %fd164, %fd7271;
	mul.f64 	%fd2741, %fd2739, %fd2740;
	fma.rn.f64 	%fd2742, %fd2741, %fd2741, 0dBFF0000000000000;
	fma.rn.f64 	%fd2743, %fd2738, %fd2742, %fd2741;
	mul.f64 	%fd2744, %fd2743, %fd2743;
	mov.f64 	%fd2745, 0d4008000000000000;
	sub.f64 	%fd2746, %fd2745, %fd2744;
	mul.f64 	%fd2747, %fd2743, %fd2746;
	mul.f64 	%fd2748, %fd2747, 0d3FE0000000000000;
	mul.f64 	%fd2749, %fd2748, %fd2748;
	sub.f64 	%fd2750, %fd2745, %fd2749;
	mul.f64 	%fd2751, %fd2748, %fd2750;
	mul.f64 	%fd2752, %fd2751, 0d3FE0000000000000;
	mul.f64 	%fd2753, %fd2752, %fd2752;
	sub.f64 	%fd2754, %fd2745, %fd2753;
	mul.f64 	%fd2755, %fd2752, %fd2754;
	mul.f64 	%fd2756, %fd2755, 0d3FE0000000000000;
	mov.f64 	%fd2757, 0d3FF0000000000000;
	sub.f64 	%fd2758, %fd2757, %fd2756;
	mul.f64 	%fd2759, %fd2758, 0d3FE0000000000000;
	mul.f64 	%fd7283, %fd7283, %fd2759;
	setp.lt.u32 	%p146, %r24, 9;
	@%p146 bra 	$L__BB0_95;
	ld.shared.f64 	%fd2760, [_ZZ22GDFTgrid_weight_kernelPdS_S_S_PiiiE6a_smem+576];
	ld.shared.f64 	%fd2761, [_ZZ22GDFTgrid_weight_kernelPdS_S_S_PiiiE8dij_smem+576];
	sub.f64 	%fd2762, %fd164, %fd7270;
	mul.f64 	%fd2763, %fd2761, %fd2762;
	fma.rn.f64 	%fd2764, %fd2763, %fd2763, 0dBFF0000000000000;
	fma.rn.f64 	%fd2765, %fd2760, %fd2764, %fd2763;
	mul.f64 	%fd2766, %fd2765, %fd2765;
	mov.f64 	%fd2767, 0d4008000000000000;
	sub.f64 	%fd2768, %fd2767, %fd2766;
	mul.f64 	%fd2769, %fd2765, %fd2768;
	mul.f64 	%fd2770, %fd2769, 0d3FE0000000000000;
	mul.f64 	%fd2771, %fd2770, %fd2770;
	sub.f64 	%fd2772, %fd2767, %fd2771;
	mul.f64 	%fd2773, %fd2770, %fd2772;
	mul.f64 	%fd2774, %fd2773, 0d3FE0000000000000;
	mul.f64 	%fd2775, %fd2774, %fd2774;
	sub.f64 	%fd2776, %fd2767, %fd2775;
	mul.f64 	%fd2777, %fd2774, %fd2776;
	mul.f64 	%fd2778, %fd2777, 0d3FE0000000000000;
	mov.f64 	%fd2779, 0d3FF0000000000000;
	sub.f64 	%fd2780, %fd2779, %fd2778;
	mul.f64 	%fd2781, %fd2780, 0d3FE0000000000000;
	mul.f64 	%fd7283, %fd7283, %fd2781;
	setp.eq.s32 	%p147, %r24, 9;
	@%p147 bra 	$L__BB0_95;
	ld.shared.f64 	%fd2782, [_ZZ22GDFTgrid_weight_kernelPdS_S_S_PiiiE6a_smem+584];
	ld.shared.f64 	%fd2783, [_ZZ22GDFTgrid_weight_kernelPdS_S_S_PiiiE8dij_smem+584];
	sub.f64 	%fd2784, %fd164, %fd7269;
	mul.f64 	%fd2785, %fd2783, %fd2784;
	fma.rn.f64 	%fd2786, %fd2785, %fd2785, 0dBFF0000000000000;
	fma.rn.f64 	%fd2787, %fd2782, %fd2786, %fd2785;
	mul.f64 	%fd2788, %fd2787, %fd2787;
	mov.f64 	%fd2789, 0d4008000000000000;
	sub.f64 	%fd2790, %fd2789, %fd2788;
	mul.f64 	%fd2791, %fd2787, %fd2790;
	mul.f64 	%fd2792, %fd2791, 0d3FE0000000000000;
	mul.f64 	%fd2793, %fd2792, %fd2792;
	sub.f64 	%fd2794, %fd2789, %fd2793;
	mul.f64 	%fd2795, %fd2792, %fd2794;
	mul.f64 	%fd2796, %fd2795, 0d3FE0000000000000;
	mul.f64 	%fd2797, %fd2796, %fd2796;
	sub.f64 	%fd2798, %fd2789, %fd2797;
	mul.f64 	%fd2799, %fd2796, %fd2798;
	mul.f64 	%fd2800, %fd2799, 0d3FE0000000000000;
	mov.f64 	%fd2801, 0d3FF0000000000000;
	sub.f64 	%fd2802, %fd2801, %fd2800;
	mul.f64 	%fd2803, %fd2802, 0d3FE0000000000000;
	mul.f64 	%fd7283, %fd7283, %fd2803;
	setp.lt.u32 	%p148, %r24, 11;
	@%p148 bra 	$L__BB0_95;
	ld.shared.f64 	%fd2804, [_ZZ22GDFTgrid_weight_kernelPdS_S_S_PiiiE6a_smem+592];
	ld.shared.f64 	%fd2805, [_ZZ22GDFTgrid_weight_kernelPdS_S_S_PiiiE8dij_smem+592];
	sub.f64 	%fd2806, %fd164, %fd7268;
	mul.f64 	%fd2807, %fd2805, %fd2806;
	fma.rn.f64 	%fd2808, %fd2807, %fd2807, 0dBFF0000000000000;
	fma.rn.f64 	%fd2809, %fd2804, %fd2808, %fd2807;
	mul.f64 	%fd2810, %fd2809, %fd2809;
	mov.f64 	%fd2811, 0d4008000000000000;
	sub.f64 	%fd2812, %fd2811, %fd2810;
	mul.f64 	%fd2813, %fd2809, %fd2812;
	mul.f64 	%fd2814, %fd2813, 0d3FE0000000000000;
	mul.f64 	%fd2815, %fd2814, %fd2814;
	sub.f64 	%fd2816, %fd2811, %fd2815;
	mul.f64 	%fd2817, %fd2814, %fd2816;
	mul.f64 	%fd2818, %fd2817, 0d3FE0000000000000;
	mul.f64 	%fd2819, %fd2818, %fd2818;
	sub.f64 	%fd2820, %fd2811, %fd2819;
	mul.f64 	%fd2821, %fd2818, %fd2820;
	mul.f64 	%fd2822, %fd2821, 0d3FE0000000000000;
	mov.f64 	%fd2823, 0d3FF0000000000000;
	sub.f64 	%fd2824, %fd2823, %fd2822;
	mul.f64 	%fd2825, %fd2824, 0d3FE0000000000000;
	mul.f64 	%fd7283, %fd7283, %fd2825;
	setp.eq.s32 	%p149, %r24, 11;
	@%p149 bra 	$L__BB0_95;
	ld.shared.f64 	%fd2826, [_ZZ22GDFTgrid_weight_kernelPdS_S_S_PiiiE6a_smem+600];
	ld.shared.f64 	%fd2827, [_ZZ22GDFTgrid_weight_kernelPdS_S_S_PiiiE8dij_smem+600];
	sub.f64 	%fd2828, %fd164, %fd7267;
	mul.f64 	%fd2829, %fd2827, %fd2828;
	fma.rn.f64 	%fd2830, %fd2829, %fd2829, 0dBFF0000000000000;
	fma.rn.f64 	%fd2831, %fd2826, %fd2830, %fd2829;
	mul.f64 	%fd2832, %fd2831, %fd2831;
	mov.f64 	%fd2833, 0d4008000000000000;
	sub.f64 	%fd2834, %fd2833, %fd2832;
	mul.f64 	%fd2835, %fd2831, %fd2834;
	mul.f64 	%fd2836, %fd2835, 0d3FE0000000000000;
	mul.f64 	%fd2837, %fd2836, %fd2836;
	sub.f64 	%fd2838, %fd2833, %fd2837;
	mul.f64 	%fd2839, %fd2836, %fd2838;
	mul.f64 	%fd2840, %fd2839, 0d3FE0000000000000;
	mul.f64 	%fd2841, %fd2840, %fd2840;
	sub.f64 	%fd2842, %fd2833, %fd2841;
	mul.f64 	%fd2843, %fd2840, %fd2842;
	mul.f64 	%fd2844, %fd2843, 0d3FE0000000000000;
	mov.f64 	%fd2845, 0d3FF0000000000000;
	sub.f64 	%fd2846, %fd2845, %fd2844;
	mul.f64 	%fd2847, %fd2846, 0d3FE0000000000000;
	mul.f64 	%fd7283, %fd7283, %fd2847;
	setp.lt.u32 	%p150, %r24, 13;
	@%p150 bra 	$L__BB0_95;
	ld.shared.f64 	%fd2848, [_ZZ22GDFTgrid_weight_kernelPdS_S_S_PiiiE6a_smem+608];
	ld.shared.f64 	%fd2849, [_ZZ22GDFTgrid_weight_kernelPdS_S_S_PiiiE8dij_smem+608];
	sub.f64 	%fd2850, %fd164, %fd7266;
	mul.f64 	%fd2851, %fd2849, %fd2850;
	fma.rn.f64 	%fd2852, %fd2851, %fd2851, 0dBFF0000000000000;
	fma.rn.f64 	%fd2853, %fd2848, %fd2852, %fd2851;
	mul.f64 	%fd2854, %fd2853, %fd2853;
	mov.f64 	%fd2855, 0d4008000000000000;
	sub.f64 	%fd2856, %fd2855, %fd2854;
	mul.f64 	%fd2857, %fd2853, %fd2856;
	mul.f64 	%fd2858, %fd2857, 0d3FE0000000000000;
	mul.f64 	%fd2859, %fd2858, %fd2858;
	sub.f64 	%fd2860, %fd2855, %fd2859;
	mul.f64 	%fd2861, %fd2858, %fd2860;
	mul.f64 	%fd2862, %fd2861, 0d3FE0000000000000;
	mul.f64 	%fd2863, %fd2862, %fd2862;
	sub.f64 	%fd2864, %fd2855, %fd2863;
	mul.f64 	%fd2865, %fd2862, %fd2864;
	mul.f64 	%fd2866, %fd2865, 0d3FE0000000000000;
	mov.f64 	%fd2867, 0d3FF0000000000000;
	sub.f64 	%fd2868, %fd2867, %fd2866;
	mul.f64 	%fd2869, %fd2868, 0d3FE0000000000000;
	mul.f64 	%fd7283, %fd7283, %fd2869;
	setp.eq.s32 	%p151, %r24, 13;
	@%p151 bra 	$L__BB0_95;
	ld.shared.f64 	%fd2870, [_ZZ22GDFTgrid_weight_kernelPdS_S_S_PiiiE6a_smem+616];
	ld.shared.f64 	%fd2871, [_ZZ22GDFTgrid_weight_kernelPdS_S_S_PiiiE8dij_smem+616];
	sub.f64 	%fd2872, %fd164, %fd7265;
	mul.f64 	%fd2873, %fd2871, %fd2872;
	fma.rn.f64 	%fd2874, %fd2873, %fd2873, 0dBFF0000000000000;
	fma.rn.f64 	%fd2875, %fd2870, %fd2874, %fd2873;
	mul.f64 	%fd2876, %fd2875, %fd2875;
	mov.f64 	%fd2877, 0d4008000000000000;
	sub.f64 	%fd2878, %fd2877, %fd2876;
	mul.f64 	%fd2879, %fd2875, %fd2878;
	mul.f64 	%fd2880, %fd2879, 0d3FE0000000000000;
	mul.f64 	%fd2881, %fd2880, %fd2880;
	sub.f64 	%fd2882, %fd2877, %fd2881;
	mul.f64 	%fd2883, %fd2880, %fd2882;
	mul.f64 	%fd2884, %fd2883, 0d3FE0000000000000;
	mul.f64 	%fd2885, %fd2884, %fd2884;
	sub.f64 	%fd2886, %fd2877, %fd2885;
	mul.f64 	%fd2887, %fd2884, %fd2886;
	mul.f64 	%fd2888, %fd2887, 0d3FE0000000000000;
	mov.f64 	%fd2889, 0d3FF0000000000000;
	sub.f64 	%fd2890, %fd2889, %fd2888;
	mul.f64 	%fd2891, %fd2890, 0d3FE0000000000000;
	mul.f64 	%fd7283, %fd7283, %fd2891;
	setp.lt.u32 	%p152, %r24, 15;
	@%p152 bra 	$L__BB0_95;
	ld.shared.f64 	%fd2892, [_ZZ22GDFTgrid_weight_kernelPdS_S_S_PiiiE6a_smem+624];
	ld.shared.f64 	%fd2893, [_ZZ22GDFTgrid_weight_kernelPdS_S_S_PiiiE8dij_smem+624];
	sub.f64 	%fd2894, %fd164, %fd7264;
	mul.f64 	%fd2895, %fd2893, %fd2894;
	fma.rn.f64 	%fd2896, %fd2895, %fd2895, 0dBFF0000000000000;
	fma.rn.f64 	%fd2897, %fd2892, %fd2896, %fd2895;
	mul.f64 	%fd2898, %fd2897, %fd2897;
	mov.f64 	%fd2899, 0d4008000000000000;
	sub.f64 	%fd2900, %fd2899, %fd2898;
	mul.f64 	%fd2901, %fd2897, %fd2900;
	mul.f64 	%fd2902, %fd2901, 0d3FE0000000000000;
	mul.f64 	%fd2903, %fd2902, %fd2902;
	sub.f64 	%fd2904, %fd2899, %fd2903;
	mul.f64 	%fd2905, %fd2902, %fd2904;
	mul.f64 	%fd2906, %fd2905, 0d3FE0000000000000;
	mul.f64 	%fd2907, %fd2906, %fd2906;
	sub.f64 	%fd2908, %fd2899, %fd2907;
	mul.f64 	%fd2909, %fd2906, %fd2908;
	mul.f64 	%fd2910, %fd2909, 0d3FE0000000000000;
	mov.f64 	%fd2911, 0d3FF0000000000000;
	sub.f64 	%fd2912, %fd2911, %fd2910;
	mul.f64 	%fd2913, %fd2912, 0d3FE0000000000000;
	mul.f64 	%fd7283, %fd7283, %fd2913;
	setp.eq.s32 	%p153, %r24, 15;
	@%p153 bra 	$L__BB0_95;
	ld.shared.f64 	%fd2914, [_ZZ22GDFTgrid_weight_kernelPdS_S_S_PiiiE6a_smem+632];
	ld.shared.f64 	%fd2915, [_ZZ22GDFTgrid_weight_kernelPdS_S_S_PiiiE8dij_smem+632];
	sub.f64 	%fd2916, %fd164, %fd7263;
	mul.f64 	%fd2917, %fd2915, %fd2916;
	fma.rn.f64 	%fd2918, %fd2917, %fd2917, 0dBFF0000000000000;
	fma.rn.f64 	%fd2919, %fd2914, %fd2918, %fd2917;
	mul.f64 	%fd2920, %fd2919, %fd2919;
	mov.f64 	%fd2921, 0d4008000000000000;
	sub.f64 	%fd2922, %fd2921, %fd2920;
	mul.f64 	%fd2923, %fd2919, %fd2922;
	mul.f64 	%fd2924, %fd2923, 0d3FE0000000000000;
	mul.f64 	%fd2925, %fd2924, %fd2924;
	sub.f64 	%fd2926, %fd2921, %fd2925;
	mul.f64 	%fd2927, %fd2924, %fd2926;
	mul.f64 	%fd2928, %fd2927, 0d3FE0000000000000;
	mul.f64 	%fd2929, %fd2928, %fd2928;
	sub.f64 	%fd2930, %fd2921, %fd2929;
	mul.f64 	%fd2931, %fd2928, %fd2930;
	mul.f64 	%fd2932, %fd2931, 0d3FE0000000000000;
	mov.f64 	%fd2933, 0d3FF0000000000000;
	sub.f64 	%fd2934, %fd2933, %fd2932;
	mul.f64 	%fd2935, %fd2934, 0d3FE0000000000000;
	mul.f64 	%fd7283, %fd7283, %fd2935;
$L__BB0_95:
	setp.eq.s32 	%p154, %r20, 5;
	st.local.f64 	[%rd2+32], %fd7283;
	@%p154 bra 	$L__BB0_283;
	ld.shared.f64 	%fd2936, [_ZZ22GDFTgrid_weight_kernelPdS_S_S_PiiiE7atom_xi+40];
	sub.f64 	%fd2937, %fd7212, %fd2936;
	ld.shared.f64 	%fd2938, [_ZZ22GDFTgrid_weight_kernelPdS_S_S_PiiiE7atom_yi+40];
	sub.f64 	%fd2939, %fd7211, %fd2938;
	ld.shared.f64 	%fd2940, [_ZZ22GDFTgrid_weight_kernelPdS_S_S_PiiiE7atom_zi+40];
	sub.f64 	%fd2941, %fd7210, %fd2940;
	abs.f64 	%fd2942, %fd2937;
	abs.f64 	%fd2943, %fd2939;
	abs.f64 	%fd2944, %fd2941;
	add.f64 	%fd2945, %fd2942, %fd2943;
	add.f64 	%fd2946, %fd2945, %fd2944;
	min.f64 	%fd2947, %fd2942, %fd2943;
	max.f64 	%fd2948, %fd2942, %fd2943;
	min.f64 	%fd2949, %fd2948, %fd2944;
	max.f64 	%fd2950, %fd2948, %fd2944;
	{
	.reg .b32 %temp; 
	mov.b64 	{%temp, %r178}, %fd2950;
	}
	and.b32  	%r179, %r178, -4194304;
	xor.b32  	%r180, %r179, 2144337920;
	mov.b32 	%r181, 0;
	mov.b64 	%fd2951, {%r181, %r180};
	mul.f64 	%fd2952, %fd2949, %fd2951;
	mul.f64 	%fd2953, %fd2947, %fd2951;
	mul.f64 	%fd2954, %fd2950, %fd2951;
	mul.f64 	%fd2955, %fd2952, %fd2952;
	fma.rn.f64 	%fd2956, %fd2953, %fd2953, %fd2955;
	fma.rn.f64 	%fd2957, %fd2954, %fd2954, %fd2956;
	min.f64 	%fd2958, %fd2957, 0d7FEFFFFFFFFFFFFF;
	rsqrt.approx.ftz.f64 	%fd2959, %fd2958;
	mul.rn.f64 	%fd2960, %fd2959, %fd2959;
	neg.f64 	%fd2961, %fd2960;
	fma.rn.f64 	%fd2962, %fd2958, %fd2961, 0d3FF0000000000000;
	fma.rn.f64 	%fd2963, %fd2962, 0d3FD8000000000000, 0d3FE0000000000000;
	mul.rn.f64 	%fd2964, %fd2962, %fd2959;
	fma.rn.f64 	%fd2965, %fd2963, %fd2964, %fd2959;
	mul.f64 	%fd2966, %fd2957, %fd2965;
	or.b32  	%r182, %r179, 1048576;
	mov.b64 	%fd2967, {%r181, %r182};
	mul.f64 	%fd2968, %fd2967, %fd2966;
	setp.gt.f64 	%p156, %fd2946, %fd2950;
	selp.f64 	%fd2969, %fd2968, %fd2946, %p156;
	setp.lt.u32 	%p157, %r178, %r15;
	selp.f64 	%fd182, %fd2969, %fd2950, %p157;
	ld.shared.f64 	%fd2970, [_ZZ22GDFTgrid_weight_kernelPdS_S_S_PiiiE6a_smem+640];
	ld.shared.f64 	%fd2971, [_ZZ22GDFTgrid_weight_kernelPdS_S_S_PiiiE8dij_smem+640];
	sub.f64 	%fd2972, %fd182, %fd7278;
	mul.f64 	%fd2973, %fd2971, %fd2972;
	fma.rn.f64 	%fd2974, %fd2973, %fd2973, 0dBFF0000000000000;
	fma.rn.f64 	%fd2975, %fd2970, %fd2974, %fd2973;
	mul.f64 	%fd2976, %fd2975, %fd2975;
	mov.f64 	%fd2977, 0d4008000000000000;
	sub.f64 	%fd2978, %fd2977, %fd2976;
	mul.f64 	%fd2979, %fd2975, %fd2978;
	mul.f64 	%fd2980, %fd2979, 0d3FE0000000000000;
	mul.f64 	%fd2981, %fd2980, %fd2980;
	sub.f64 	%fd2982, %fd2977, %fd2981;
	mul.f64 	%fd2983, %fd2980, %fd2982;
	mul.f64 	%fd2984, %fd2983, 0d3FE0000000000000;
	mul.f64 	%fd2985, %fd2984, %fd2984;
	sub.f64 	%fd2986, %fd2977, %fd2985;
	mul.f64 	%fd2987, %fd2984, %fd2986;
	mul.f64 	%fd2988, %fd2987, 0d3FE0000000000000;
	mov.f64 	%fd2989, 0d3FF0000000000000;
	sub.f64 	%fd2990, %fd2989, %fd2988;
	mul.f64 	%fd2991, %fd2990, 0d3FE0000000000000;
	mul.f64 	%fd7284, %fd7284, %fd2991;
	@%p63 bra 	$L__BB0_112;
	ld.shared.f64 	%fd2992, [_ZZ22GDFTgrid_weight_kernelPdS_S_S_PiiiE6a_smem+648];
	ld.shared.f64 	%fd2993, [_ZZ22GDFTgrid_weight_kernelPdS_S_S_PiiiE8dij_smem+648];
	sub.f64 	%fd2994, %fd182, %fd7277;
	mul.f64 	%fd2995, %fd2993, %fd2994;
	fma.rn.f64 	%fd2996, %fd2995, %fd2995, 0dBFF0000000000000;
	fma.rn.f64 	%fd2997, %fd2992, %fd2996, %fd2995;
	mul.f64 	%fd2998, %fd2997, %fd2997;
	mov.f64 	%fd2999, 0d4008000000000000;
	sub.f64 	%fd3000, %fd2999, %fd2998;
	mul.f64 	%fd3001, %fd2997, %fd3000;
	mul.f64 	%fd3002, %fd3001, 0d3FE0000000000000;
	mul.f64 	%fd3003, %fd3002, %fd3002;
	sub.f64 	%fd3004, %fd2999, %fd3003;
	mul.f64 	%fd3005, %fd3002, %fd3004;
	mul.f64 	%fd3006, %fd3005, 0d3FE0000000000000;
	mul.f64 	%fd3007, %fd3006, %fd3006;
	sub.f64 	%fd3008, %fd2999, %fd3007;
	mul.f64 	%fd3009, %fd3006, %fd3008;
	mul.f64 	%fd3010, %fd3009, 0d3FE0000000000000;
	mov.f64 	%fd3011, 0d3FF0000000000000;
	sub.f64 	%fd3012, %fd3011, %fd3010;
	mul.f64 	%fd3013, %fd3012, 0d3FE0000000000000;
	mul.f64 	%fd7284, %fd7284, %fd3013;
	setp.lt.u32 	%p158, %r24, 3;
	@%p158 bra 	$L__BB0_112;
	ld.shared.f64 	%fd3014, [_ZZ22GDFTgrid_weight_kernelPdS_S_S_PiiiE6a_smem+656];
	ld.shared.f64 	%fd3015, [_ZZ22GDFTgrid_weight_kernelPdS_S_S_PiiiE8dij_smem+656];
	sub.f64 	%fd3016, %fd182, %fd7276;
	mul.f64 	%fd3017, %fd3015, %fd3016;
	fma.rn.f64 	%fd3018, %fd3017, %fd3017, 0dBFF0000000000000;
	fma.rn.f64 	%fd3019, %fd3014, %fd3018, %fd3017;
	mul.f64 	%fd3020, %fd3019, %fd3019;
	mov.f64 	%fd3021, 0d4008000000000000;
	sub.f64 	%fd3022, %fd3021, %fd3020;
	mul.f64 	%fd3023, %fd3019, %fd3022;
	mul.f64 	%fd3024, %fd3023, 0d3FE0000000000000;
	mul.f64 	%fd3025, %fd3024, %fd3024;
	sub.f64 	%fd3026, %fd3021, %fd3025;
	mul.f64 	%fd3027, %fd3024, %fd3026;
	mul.f64 	%fd3028, %fd3027, 0d3FE0000000000000;
	mul.f64 	%fd3029, %fd3028, %fd3028;
	sub.f64 	%fd3030, %fd3021, %fd3029;
	mul.f64 	%fd3031, %fd3028, %fd3030;
	mul.f64 	%fd3032, %fd3031, 0d3FE0000000000000;
	mov.f64 	%fd3033, 0d3FF0000000000000;
	sub.f64 	%fd3034, %fd3033, %fd3032;
	mul.f64 	%fd3035, %fd3034, 0d3FE0000000000000;
	mul.f64 	%fd7284, %fd7284, %fd3035;
	setp.eq.s32 	%p159, %r24, 3;
	@%p159 bra 	$L__BB0_112;
	ld.shared.f64 	%fd3036, [_ZZ22GDFTgrid_weight_kernelPdS_S_S_PiiiE6a_smem+664];
	ld.shared.f64 	%fd3037, [_ZZ22GDFTgrid_weight_kernelPdS_S_S_PiiiE8dij_smem+664];
	sub.f64 	%fd3038, %fd182, %fd7275;
	mul.f64 	%fd3039, %fd3037, %fd3038;
	fma.rn.f64 	%fd3040, %fd3039, %fd3039, 0dBFF0000000000000;
	fma.rn.f64 	%fd3041, %fd3036, %fd3040, %fd3039;
	mul.f64 	%fd3042, %fd3041, %fd3041;
	mov.f64 	%fd3043, 0d4008000000000000;
	sub.f64 	%fd3044, %fd3043, %fd3042;
	mul.f64 	%fd3045, %fd3041, %fd3044;
	mul.f64 	%fd3046, %fd3045, 0d3FE0000000000000;
	mul.f64 	%fd3047, %fd3046, %fd3046;
	sub.f64 	%fd3048, %fd3043, %fd3047;
	mul.f64 	%fd3049, %fd3046, %fd3048;
	mul.f64 	%fd3050, %fd3049, 0d3FE0000000000000;
	mul.f64 	%fd3051, %fd3050, %fd3050;
	sub.f64 	%fd3052, %fd3043, %fd3051;
	mul.f64 	%fd3053, %fd3050, %fd3052;
	mul.f64 	%fd3054, %fd3053, 0d3FE0000000000000;
	mov.f64 	%fd3055, 0d3FF0000000000000;
	sub.f64 	%fd3056, %fd3055, %fd3054;
	mul.f64 	%fd3057, %fd3056, 0d3FE0000000000000;
	mul.f64 	%fd7284, %fd7284, %fd3057;
	setp.lt.u32 	%p160, %r24, 5;
	@%p160 bra 	$L__BB0_112;
	ld.shared.f64 	%fd3058, [_ZZ22GDFTgrid_weight_kernelPdS_S_S_PiiiE6a_smem+672];
	ld.shared.f64 	%fd3059, [_ZZ22GDFTgrid_weight_kernelPdS_S_S_PiiiE8dij_smem+672];
	sub.f64 	%fd3060, %fd182, %fd7274;
	mul.f64 	%fd3061, %fd3059, %fd3060;
	fma.rn.f64 	%fd3062, %fd3061, %fd3061, 0dBFF0000000000000;
	fma.rn.f64 	%fd3063, %fd3058, %fd3062, %fd3061;
	mul.f64 	%fd3064, %fd3063, %fd3063;
	mov.f64 	%fd3065, 0d4008000000000000;
	sub.f64 	%fd3066, %fd3065, %fd3064;
	mul.f64 	%fd3067, %fd3063, %fd3066;
	mul.f64 	%fd3068, %fd3067, 0d3FE0000000000000;
	mul.f64 	%fd3069, %fd3068, %fd3068;
	sub.f64 	%fd3070, %fd3065, %fd3069;
	mul.f64 	%fd3071, %fd3068, %fd3070;
	mul.f64 	%fd3072, %fd3071, 0d3FE0000000000000;
	mul.f64 	%fd3073, %fd3072, %fd3072;
	sub.f64 	%fd3074, %fd3065, %fd3073;
	mul.f64 	%fd3075, %fd3072, %fd3074;
	mul.f64 	%fd3076, %fd3075, 0d3FE0000000000000;
	mov.f64 	%fd3077, 0d3FF0000000000000;
	sub.f64 	%fd3078, %fd3077, %fd3076;
	mul.f64 	%fd3079, %fd3078, 0d3FE0000000000000;
	mul.f64 	%fd7284, %fd7284, %fd3079;
	setp.eq.s32 	%p161, %r24, 5;
	@%p161 bra 	$L__BB0_112;
	ld.shared.f64 	%fd3080, [_ZZ22GDFTgrid_weight_kernelPdS_S_S_PiiiE6a_smem+680];
	ld.shared.f64 	%fd3081, [_ZZ22GDFTgrid_weight_kernelPdS_S_S_PiiiE8dij_smem+680];
	sub.f64 	%fd3082, %fd182, %fd7273;
	mul.f64 	%fd3083, %fd3081, %fd3082;
	selp.f64 	%fd3084, 0d0000000000000000, %fd3083, %p62;
	fma.rn.f64 	%fd3085, %fd3084, %fd3084, 0dBFF0000000000000;
	fma.rn.f64 	%fd3086, %fd3080, %fd3085, %fd3084;
	mul.f64 	%fd3087, %fd3086, %fd3086;
	mov.f64 	%fd3088, 0d4008000000000000;
	sub.f64 	%fd3089, %fd3088, %fd3087;
	mul.f64 	%fd3090, %fd3086, %fd3089;
	mul.f64 	%fd3091, %fd3090, 0d3FE0000000000000;
	mul.f64 	%fd3092, %fd3091, %fd3091;
	sub.f64 	%fd3093, %fd3088, %fd3092;
	mul.f64 	%fd3094, %fd3091, %fd3093;
	mul.f64 	%fd3095, %fd3094, 0d3FE0000000000000;
	mul.f64 	%fd3096, %fd3095, %fd3095;
	sub.f64 	%fd3097, %fd3088, %fd3096;
	mul.f64 	%fd3098, %fd3095, %fd3097;
	mul.f64 	%fd3099, %fd3098, 0d3FE0000000000000;
	mov.f64 	%fd3100, 0d3FF0000000000000;
	sub.f64 	%fd3101, %fd3100, %fd3099;
	mul.f64 	%fd3102, %fd3101, 0d3FE0000000000000;
	mul.f64 	%fd7284, %fd7284, %fd3102;
	setp.lt.u32 	%p163, %r24, 7;
	@%p163 bra 	$L__BB0_112;
	ld.shared.f64 	%fd3103, [_ZZ22GDFTgrid_weight_kernelPdS_S_S_PiiiE6a_smem+688];
	ld.shared.f64 	%fd3104, [_ZZ22GDFTgrid_weight_kernelPdS_S_S_PiiiE8dij_smem+688];
	sub.f64 	%fd3105, %fd182, %fd7272;
	mul.f64 	%fd3106, %fd3104, %fd3105;
	fma.rn.f64 	%fd3107, %fd3106, %fd3106, 0dBFF0000000000000;
	fma.rn.f64 	%fd3108, %fd3103, %fd3107, %fd3106;
	mul.f64 	%fd3109, %fd3108, %fd3108;
	mov.f64 	%fd3110, 0d4008000000000000;
	sub.f64 	%fd3111, %fd3110, %fd3109;
	mul.f64 	%fd3112, %fd3108, %fd3111;
	mul.f64 	%fd3113, %fd3112, 0d3FE0000000000000;
	mul.f64 	%fd3114, %fd3113, %fd3113;
	sub.f64 	%fd3115, %fd3110, %fd3114;
	mul.f64 	%fd3116, %fd3113, %fd3115;
	mul.f64 	%fd3117, %fd3116, 0d3FE0000000000000;
	mul.f64 	%fd3118, %fd3117, %fd3117;
	sub.f64 	%fd3119, %fd3110, %fd3118;
	mul.f64 	%fd3120, %fd3117, %fd3119;
	mul.f64 	%fd3121, %fd3120, 0d3FE0000000000000;
	mov.f64 	%fd3122, 0d3FF0000000000000;
	sub.f64 	%fd3123, %fd3122, %fd3121;
	mul.f64 	%fd3124, %fd3123, 0d3FE0000000000000;
	mul.f64 	%fd7284, %fd7284, %fd3124;
	setp.eq.s32 	%p164, %r24, 7;
	@%p164 bra 	$L__BB0_112;
	ld.shared.f64 	%fd3125, [_ZZ22GDFTgrid_weight_kernelPdS_S_S_PiiiE6a_smem+696];
	ld.shared.f64 	%fd3126, [_ZZ22GDFTgrid_weight_kernelPdS_S_S_PiiiE8dij_smem+696];
	sub.f64 	%fd3127, %fd182, %fd7271;
	mul.f64 	%fd3128, %fd3126, %fd3127;
	fma.rn.f64 	%fd3129, %fd3128, %fd3128, 0dBFF0000000000000;
	fma.rn.f64 	%fd3130, %fd3125, %fd3129, %fd3128;
	mul.f64 	%fd3131, %fd3130, %fd3130;
	mov.f64 	%fd3132, 0d4008000000000000;
	sub.f64 	%fd3133, %fd3132, %fd3131;
	mul.f64 	%fd3134, %fd3130, %fd3133;
	mul.f64 	%fd3135, %fd3134, 0d3FE0000000000000;
	mul.f64 	%fd3136, %fd3135, %fd3135;
	sub.f64 	%fd3137, %fd3132, %fd3136;
	mul.f64 	%fd3138, %fd3135, %fd3137;
	mul.f64 	%fd3139, %fd3138, 0d3FE0000000000000;
	mul.f64 	%fd3140, %fd3139, %fd3139;
	sub.f64 	%fd3141, %fd3132, %fd3140;
	mul.f64 	%fd3142, %fd3139, %fd3141;
	mul.f64 	%fd3143, %fd3142, 0d3FE0000000000000;
	mov.f64 	%fd3144, 0d3FF0000000000000;
	sub.f64 	%fd3145, %fd3144, %fd3143;
	mul.f64 	%fd3146, %fd3145, 0d3FE0000000000000;
	mul.f64 	%fd7284, %fd7284, %fd3146;
	setp.lt.u32 	%p165, %r24, 9;
	@%p165 bra 	$L__BB0_112;
	ld.shared.f64 	%fd3147, [_ZZ22GDFTgrid_weight_kernelPdS_S_S_PiiiE6a_smem+704];
	ld.shared.f64 	%fd3148, [_ZZ22GDFTgrid_weight_kernelPdS_S_S_PiiiE8dij_smem+704];
	sub.f64 	%fd3149, %fd182, %fd7270;
	mul.f64 	%fd3150, %fd3148, %fd3149;
	fma.rn.f64 	%fd3151, %fd3150, %fd3150, 0dBFF0000000000000;
	fma.rn.f64 	%fd3152, %fd3147, %fd3151, %fd3150;
	mul.f64 	%fd3153, %fd3152, %fd3152;
	mov.f64 	%fd3154, 0d4008000000000000;
	sub.f64 	%fd3155, %fd3154, %fd3153;
	mul.f64 	%fd3156, %fd3152, %fd3155;
	mul.f64 	%fd3157, %fd3156, 0d3FE0000000000000;
	mul.f64 	%fd3158, %fd3157, %fd3157;
	sub.f64 	%fd3159, %fd3154, %fd3158;
	mul.f64 	%fd3160, %fd3157, %fd3159;
	mul.f64 	%fd3161, %fd3160, 0d3FE0000000000000;
	mul.f64 	%fd3162, %fd3161, %fd3161;
	sub.f64 	%fd3163, %fd3154, %fd3162;
	mul.f64 	%fd3164, %fd3161, %fd3163;
	mul.f64 	%fd3165, %fd3164, 0d3FE0000000000000;
	mov.f64 	%fd3166, 0d3FF0000000000000;
	sub.f64 	%fd3167, %fd3166, %fd3165;
	mul.f64 	%fd3168, %fd3167, 0d3FE0000000000000;
	mul.f64 	%fd7284, %fd7284, %fd3168;
	setp.eq.s32 	%p166, %r24, 9;
	@%p166 bra 	$L__BB0_112;
	ld.shared.f64 	%fd3169, [_ZZ22GDFTgrid_weight_kernelPdS_S_S_PiiiE6a_smem+712];
	ld.shared.f64 	%fd3170, [_ZZ22GDFTgrid_weight_kernelPdS_S_S_PiiiE8dij_smem+712];
	sub.f64 	%fd3171, %fd182, %fd7269;
	mul.f64 	%fd3172, %fd3170, %fd3171;
	fma.rn.f64 	%fd3173, %fd3172, %fd3172, 0dBFF0000000000000;
	fma.rn.f64 	%fd3174, %fd3169, %fd3173, %fd3172;
	mul.f64 	%fd3175, %fd3174, %fd3174;
	mov.f64 	%fd3176, 0d4008000000000000;
	sub.f64 	%fd3177, %fd3176, %fd3175;
	mul.f64 	%fd3178, %fd3174, %fd3177;
	mul.f64 	%fd3179, %fd3178, 0d3FE0000000000000;
	mul.f64 	%fd3180, %fd3179, %fd3179;
	sub.f64 	%fd3181, %fd3176, %fd3180;
	mul.f64 	%fd3182, %fd3179, %fd3181;
	mul.f64 	%fd3183, %fd3182, 0d3FE0000000000000;
	mul.f64 	%fd3184, %fd3183, %fd3183;
	sub.f64 	%fd3185, %fd3176, %fd3184;
	mul.f64 	%fd3186, %fd3183, %fd3185;
	mul.f64 	%fd3187, %fd3186, 0d3FE0000000000000;
	mov.f64 	%fd3188, 0d3FF0000000000000;
	sub.f64 	%fd3189, %fd3188, %fd3187;
	mul.f64 	%fd3190, %fd3189, 0d3FE0000000000000;
	mul.f64 	%fd7284, %fd7284, %fd3190;
	setp.lt.u32 	%p167, %r24, 11;
	@%p167 bra 	$L__BB0_112;
	ld.shared.f64 	%fd3191, [_ZZ22GDFTgrid_weight_kernelPdS_S_S_PiiiE6a_smem+720];
	ld.shared.f64 	%fd3192, [_ZZ22GDFTgrid_weight_kernelPdS_S_S_PiiiE8dij_smem+720];
	sub.f64 	%fd3193, %fd182, %fd7268;
	mul.f64 	%fd3194, %fd3192, %fd3193;
	fma.rn.f64 	%fd3195, %fd3194, %fd3194, 0dBFF0000000000000;
	fma.rn.f64 	%fd3196, %fd3191, %fd3195, %fd3194;
	mul.f64 	%fd3197, %fd3196, %fd3196;
	mov.f64 	%fd3198, 0d4008000000000000;
	sub.f64 	%fd3199, %fd3198, %fd3197;
	mul.f64 	%fd3200, %fd3196, %fd3199;
	mul.f64 	%fd3201, %fd3200, 0d3FE0000000000000;
	mul.f64 	%fd3202, %fd3201, %fd3201;
	sub.f64 	%fd3203, %fd3198, %fd3202;
	mul.f64 	%fd3204, %fd3201, %fd3203;
	mul.f64 	%fd3205, %fd3204, 0d3FE0000000000000;
	mul.f64 	%fd3206, %fd3205, %fd3205;
	sub.f64 	%fd3207, %fd3198, %fd3206;
	mul.f64 	%fd3208, %fd3205, %fd3207;
	mul.f64 	%fd3209, %fd3208, 0d3FE0000000000000;
	mov.f64 	%fd3210, 0d3FF0000000000000;
	sub.f64 	%fd3211, %fd3210, %fd3209;
	mul.f64 	%fd3212, %fd3211, 0d3FE0000000000000;
	mul.f64 	%fd7284, %fd7284, %fd3212;
	setp.eq.s32 	%p168, %r24, 11;
	@%p168 bra 	$L__BB0_112;
	ld.shared.f64 	%fd3213, [_ZZ22GDFTgrid_weight_kernelPdS_S_S_PiiiE6a_smem+728];
	ld.shared.f64 	%fd3214, [_ZZ22GDFTgrid_weight_kernelPdS_S_S_PiiiE8dij_smem+728];
	sub.f64 	%fd3215, %fd182, %fd7267;
	mul.f64 	%fd3216, %fd3214, %fd3215;
	fma.rn.f64 	%fd3217, %fd3216, %fd3216, 0dBFF0000000000000;
	fma.rn.f64 	%fd3218, %fd3213, %fd3217, %fd3216;
	mul.f64 	%fd3219, %fd3218, %fd3218;
	mov.f64 	%fd3220, 0d4008000000000000;
	sub.f64 	%fd3221, %fd3220, %fd3219;
	mul.f64 	%fd3222, %fd3218, %fd3221;
	mul.f64 	%fd3223, %fd3222, 0d3FE0000000000000;
	mul.f64 	%fd3224, %fd3223, %fd3223;
	sub.f64 	%fd3225, %fd3220, %fd3224;
	mul.f64 	%fd3226, %fd3223, %fd3225;
	mul.f64 	%fd3227, %fd3226, 0d3FE0000000000000;
	mul.f64 	%fd3228, %fd3227, %fd3227;
	sub.f64 	%fd3229, %fd3220, %fd3228;
	mul.f64 	%fd3230, %fd3227, %fd3229;
	mul.f64 	%fd3231, %fd3230, 0d3FE0000000000000;
	mov.f64 	%fd3232, 0d3FF0000000000000;
	sub.f64 	%fd3233, %fd3232, %fd3231;
	mul.f64 	%fd3234, %fd3233, 0d3FE0000000000000;
	mul.f64 	%fd7284, %fd7284, %fd3234;
	setp.lt.u32 	%p169, %r24, 13;
	@%p169 bra 	$L__BB0_112;
	ld.shared.f64 	%fd3235, [_ZZ22GDFTgrid_weight_kernelPdS_S_S_PiiiE6a_smem+736];
	ld.shared.f64 	%fd3236, [_ZZ22GDFTgrid_weight_kernelPdS_S_S_PiiiE8dij_smem+736];
	sub.f64 	%fd3237, %fd182, %fd7266;
	mul.f64 	%fd3238, %fd3236, %fd3237;
	fma.rn.f64 	%fd3239, %fd3238, %fd3238, 0dBFF0000000000000;
	fma.rn.f64 	%fd3240, %fd3235, %fd3239, %fd3238;
	mul.f64 	%fd3241, %fd3240, %fd3240;
	mov.f64 	%fd3242, 0d4008000000000000;
	sub.f64 	%fd3243, %fd3242, %fd3241;
	mul.f64 	%fd3244, %fd3240, %fd3243;
	mul.f64 	%fd3245, %fd3244, 0d3FE0000000000000;
	mul.f64 	%fd3246, %fd3245, %fd3245;
	sub.f64 	%fd3247, %fd3242, %fd3246;
	mul.f64 	%fd3248, %fd3245, %fd3247;
	mul.f64 	%fd3249, %fd3248, 0d3FE0000000000000;
	mul.f64 	%fd3250, %fd3249, %fd3249;
	sub.f64 	%fd3251, %fd3242, %fd3250;
	mul.f64 	%fd3252, %fd3249, %fd3251;
	mul.f64 	%fd3253, %fd3252, 0d3FE0000000000000;
	mov.f64 	%fd3254, 0d3FF0000000000000;
	sub.f64 	%fd3255, %fd3254, %fd3253;
	mul.f64 	%fd3256, %fd3255, 0d3FE0000000000000;
	mul.f64 	%fd7284, %fd7284, %fd3256;
	setp.eq.s32 	%p170, %r24, 13;
	@%p170 bra 	$L__BB0_112;
	ld.shared.f64 	%fd3257, [_ZZ22GDFTgrid_weight_kernelPdS_S_S_PiiiE6a_smem+744];
	ld.shared.f64 	%fd3258, [_ZZ22GDFTgrid_weight_kernelPdS_S_S_PiiiE8dij_smem+744];
	sub.f64 	%fd3259, %fd182, %fd7265;
	mul.f64 	%fd3260, %fd3258, %fd3259;
	fma.rn.f64 	%fd3261, %fd3260, %fd3260, 0dBFF0000000000000;
	fma.rn.f64 	%fd3262, %fd3257, %fd3261, %fd3260;
	mul.f64 	%fd3263, %fd3262, %fd3262;
	mov.f64 	%fd3264, 0d4008000000000000;
	sub.f64 	%fd3265, %fd3264, %fd3263;
	mul.f64 	%fd3266, %fd3262, %fd3265;
	mul.f64 	%fd3267, %fd3266, 0d3FE0000000000000;
	mul.f64 	%fd3268, %fd3267, %fd3267;
	sub.f64 	%fd3269, %fd3264, %fd3268;
	mul.f64 	%fd3270, %fd3267, %fd3269;
	mul.f64 	%fd3271, %fd3270, 0d3FE0000000000000;
	mul.f64 	%fd3272, %fd3271, %fd3271;
	sub.f64 	%fd3273, %fd3264, %fd3272;
	mul.f64 	%fd3274, %fd3271, %fd3273;
	mul.f64 	%fd3275, %fd3274, 0d3FE0000000000000;
	mov.f64 	%fd3276, 0d3FF0000000000000;
	sub.f64 	%fd3277, %fd3276, %fd3275;
	mul.f64 	%fd3278, %fd3277, 0d3FE0000000000000;
	mul.f64 	%fd7284, %fd7284, %fd3278;
	setp.lt.u32 	%p171, %r24, 15;
	@%p171 bra 	$L__BB0_112;
	ld.shared.f64 	%fd3279, [_ZZ22GDFTgrid_weight_kernelPdS_S_S_PiiiE6a_smem+752];
	ld.shared.f64 	%fd3280, [_ZZ22GDFTgrid_weight_kernelPdS_S_S_PiiiE8dij_smem+752];
	sub.f64 	%fd3281, %fd182, %fd7264;
	mul.f64 	%fd3282, %fd3280, %fd3281;
	fma.rn.f64 	%fd3283, %fd3282, %fd3282, 0dBFF0000000000000;
	fma.rn.f64 	%fd3284, %fd3279, %fd3283, %fd3282;
	mul.f64 	%fd3285, %fd3284, %fd3284;
	mov.f64 	%fd3286, 0d4008000000000000;
	sub.f64 	%fd3287, %fd3286, %fd3285;
	mul.f64 	%fd3288, %fd3284, %fd3287;
	mul.f64 	%fd3289, %fd3288, 0d3FE0000000000000;
	mul.f64 	%fd3290, %fd3289, %fd3289;
	sub.f64 	%fd3291, %fd3286, %fd3290;
	mul.f64 	%fd3292, %fd3289, %fd3291;
	mul.f64 	%fd3293, %fd3292, 0d3FE0000000000000;
	mul.f64 	%fd3294, %fd3293, %fd3293;
	sub.f64 	%fd3295, %fd3286, %fd3294;
	mul.f64 	%fd3296, %fd3293, %fd3295;
	mul.f64 	%fd3297, %fd3296, 0d3FE0000000000000;
	mov.f64 	%fd3298, 0d3FF0000000000000;
	sub.f64 	%fd3299, %fd3298, %fd3297;
	mul.f64 	%fd3300, %fd3299, 0d3FE0000000000000;
	mul.f64 	%fd7284, %fd7284, %fd3300;
	setp.eq.s32 	%p172, %r24, 15;
	@%p172 bra 	$L__BB0_112;
	ld.shared.f64 	%fd3301, [_ZZ22GDFTgrid_weight_kernelPdS_S_S_PiiiE6a_smem+760];
	ld.shared.f64 	%fd3302, [_ZZ22GDFTgrid_weight_kernelPdS_S_S_PiiiE8dij_smem+760];
	sub.f64 	%fd3303, %fd182, %fd7263;
	mul.f64 	%fd3304, %fd3302, %fd3303;
	fma.rn.f64 	%fd3305, %fd3304, %fd3304, 0dBFF0000000000000;
	fma.rn.f64 	%fd3306, %fd3301, %fd3305, %fd3304;
	mul.f64 	%fd3307, %fd3306, %fd3306;
	mov.f64 	%fd3308, 0d4008000000000000;
	sub.f64 	%fd3309, %fd3308, %fd3307;
	mul.f64 	%fd3310, %fd3306, %fd3309;
	mul.f64 	%fd3311, %fd3310, 0d3FE0000000000000;
	mul.f64 	%fd3312, %fd3311, %fd3311;
	sub.f64 	%fd3313, %fd3308, %fd3312;
	mul.f64 	%fd3314, %fd3311, %fd3313;
	mul.f64 	%fd3315, %fd3314, 0d3FE0000000000000;
	mul.f64 	%fd3316, %fd3315, %fd3315;
	sub.f64 	%fd3317, %fd3308, %fd3316;
	mul.f64 	%fd3318, %fd3315, %fd3317;
	mul.f64 	%fd3319, %fd3318, 0d3FE0000000000000;
	mov.f64 	%fd3320, 0d3FF0000000000000;
	sub.f64 	%fd3321, %fd3320, %fd3319;
	mul.f64 	%fd3322, %fd3321, 0d3FE0000000000000;
	mul.f64 	%fd7284, %fd7284, %fd3322;
$L__BB0_112:
	setp.lt.s32 	%p173, %r20, 7;
	st.local.f64 	[%rd2+40], %fd7284;
	@%p173 bra 	$L__BB0_283;
	ld.shared.f64 	%fd3323, [_ZZ22GDFTgrid_weight_kernelPdS_S_S_PiiiE7atom_xi+48];
	sub.f64 	%fd3324, %fd7212, %fd3323;
	ld.shared.f64 	%fd3325, [_ZZ22GDFTgrid_weight_kernelPdS_S_S_PiiiE7atom_yi+48];
	sub.f64 	%fd3326, %fd7211, %fd3325;
	ld.shared.f64 	%fd3327, [_ZZ22GDFTgrid_weight_kernelPdS_S_S_PiiiE7atom_zi+48];
	sub.f64 	%fd3328, %fd7210, %fd3327;
	abs.f64 	%fd3329, %fd3324;
	abs.f64 	%fd3330, %fd3326;
	abs.f64 	%fd3331, %fd3328;
	add.f64 	%fd3332, %fd3329, %fd3330;
	add.f64 	%fd3333, %fd3332, %fd3331;
	min.f64 	%fd3334, %fd3329, %fd3330;
	max.f64 	%fd3335, %fd3329, %fd3330;
	min.f64 	%fd3336, %fd3335, %fd3331;
	max.f64 	%fd3337, %fd3335, %fd3331;
	{
	.reg .b32 %temp; 
	mov.b64 	{%temp, %r183}, %fd3337;
	}
	and.b32  	%r184, %r183, -4194304;
	xor.b32  	%r185, %r184, 2144337920;
	mov.b32 	%r186, 0;
	mov.b64 	%fd3338, {%r186, %r185};
	mul.f64 	%fd3339, %fd3336, %fd3338;
	mul.f64 	%fd3340, %fd3334, %fd3338;
	mul.f64 	%fd3341, %fd3337, %fd3338;
	mul.f64 	%fd3342, %fd3339, %fd3339;
	fma.rn.f64 	%fd3343, %fd3340, %fd3340, %fd3342;
	fma.rn.f64 	%fd3344, %fd3341, %fd3341, %fd3343;
	min.f64 	%fd3345, %fd3344, 0d7FEFFFFFFFFFFFFF;
	rsqrt.approx.ftz.f64 	%fd3346, %fd3345;
	mul.rn.f64 	%fd3347, %fd3346, %fd3346;
	neg.f64 	%fd3348, %fd3347;
	fma.rn.f64 	%fd3349, %fd3345, %fd3348, 0d3FF0000000000000;
	fma.rn.f64 	%fd3350, %fd3349, 0d3FD8000000000000, 0d3FE0000000000000;
	mul.rn.f64 	%fd3351, %fd3349, %fd3346;
	fma.rn.f64 	%fd3352, %fd3350, %fd3351, %fd3346;
	mul.f64 	%fd3353, %fd3344, %fd3352;
	or.b32  	%r187, %r184, 1048576;
	mov.b64 	%fd3354, {%r186, %r187};
	mul.f64 	%fd3355, %fd3354, %fd3353;
	setp.gt.f64 	%p175, %fd3333, %fd3337;
	selp.f64 	%fd3356, %fd3355, %fd3333, %p175;
	setp.lt.u32 	%p176, %r183, %r15;
	selp.f64 	%fd200, %fd3356, %fd3337, %p176;
	ld.shared.f64 	%fd3357, [_ZZ22GDFTgrid_weight_kernelPdS_S_S_PiiiE6a_smem+768];
	ld.shared.f64 	%fd3358, [_ZZ22GDFTgrid_weight_kernelPdS_S_S_PiiiE8dij_smem+768];
	sub.f64 	%fd3359, %fd200, %fd7278;
	mul.f64 	%fd3360, %fd3358, %fd3359;
	fma.rn.f64 	%fd3361, %fd3360, %fd3360, 0dBFF0000000000000;
	fma.rn.f64 	%fd3362, %fd3357, %fd3361, %fd3360;
	mul.f64 	%fd3363, %fd3362, %fd3362;
	mov.f64 	%fd3364, 0d4008000000000000;
	sub.f64 	%fd3365, %fd3364, %fd3363;
	mul.f64 	%fd3366, %fd3362, %fd3365;
	mul.f64 	%fd3367, %fd3366, 0d3FE0000000000000;
	mul.f64 	%fd3368, %fd3367, %fd3367;
	sub.f64 	%fd3369, %fd3364, %fd3368;
	mul.f64 	%fd3370, %fd3367, %fd3369;
	mul.f64 	%fd3371, %fd3370, 0d3FE0000000000000;
	mul.f64 	%fd3372, %fd3371, %fd3371;
	sub.f64 	%fd3373, %fd3364, %fd3372;
	mul.f64 	%fd3374, %fd3371, %fd3373;
	mul.f64 	%fd3375, %fd3374, 0d3FE0000000000000;
	mov.f64 	%fd3376, 0d3FF0000000000000;
	sub.f64 	%fd3377, %fd3376, %fd3375;
	mul.f64 	%fd3378, %fd3377, 0d3FE0000000000000;
	mul.f64 	%fd7285, %fd7285, %fd3378;
	@%p63 bra 	$L__BB0_129;
	ld.shared.f64 	%fd3379, [_ZZ22GDFTgrid_weight_kernelPdS_S_S_PiiiE6a_smem+776];
	ld.shared.f64 	%fd3380, [_ZZ22GDFTgrid_weight_kernelPdS_S_S_PiiiE8dij_smem+776];
	sub.f64 	%fd3381, %fd200, %fd7277;
	mul.f64 	%fd3382, %fd3380, %fd3381;
	fma.rn.f64 	%fd3383, %fd3382, %fd3382, 0dBFF0000000000000;
	fma.rn.f64 	%fd3384, %fd3379, %fd3383, %fd3382;
	mul.f64 	%fd3385, %fd3384, %fd3384;
	mov.f64 	%fd3386, 0d4008000000000000;
	sub.f64 	%fd3387, %fd3386, %fd3385;
	mul.f64 	%fd3388, %fd3384, %fd3387;
	mul.f64 	%fd3389, %fd3388, 0d3FE0000000000000;
	mul.f64 	%fd3390, %fd3389, %fd3389;
	sub.f64 	%fd3391, %fd3386, %fd3390;
	mul.f64 	%fd3392, %fd3389, %fd3391;
	mul.f64 	%fd3393, %fd3392, 0d3FE0000000000000;
	mul.f64 	%fd3394, %fd3393, %fd3393;
	sub.f64 	%fd3395, %fd3386, %fd3394;
	mul.f64 	%fd3396, %fd3393, %fd3395;
	mul.f64 	%fd3397, %fd3396, 0d3FE0000000000000;
	mov.f64 	%fd3398, 0d3FF0000000000000;
	sub.f64 	%fd3399, %fd3398, %fd3397;
	mul.f64 	%fd3400, %fd3399, 0d3FE0000000000000;
	mul.f64 	%fd7285, %fd7285, %fd3400;
	setp.lt.u32 	%p177, %r24, 3;
	@%p177 bra 	$L__BB0_129;
	ld.shared.f64 	%fd3401, [_ZZ22GDFTgrid_weight_kernelPdS_S_S_PiiiE6a_smem+784];
	ld.shared.f64 	%fd3402, [_ZZ22GDFTgrid_weight_kernelPdS_S_S_PiiiE8dij_smem+784];
	sub.f64 	%fd3403, %fd200, %fd7276;
	mul.f64 	%fd3404, %fd3402, %fd3403;
	fma.rn.f64 	%fd3405, %fd3404, %fd3404, 0dBFF0000000000000;
	fma.rn.f64 	%fd3406, %fd3401, %fd3405, %fd3404;
	mul.f64 	%fd3407, %fd3406, %fd3406;
	mov.f64 	%fd3408, 0d4008000000000000;
	sub.f64 	%fd3409, %fd3408, %fd3407;
	mul.f64 	%fd3410, %fd3406, %fd3409;
	mul.f64 	%fd3411, %fd3410, 0d3FE0000000000000;
	mul.f64 	%fd3412, %fd3411, %fd3411;
	sub.f64 	%fd3413, %fd3408, %fd3412;
	mul.f64 	%fd3414, %fd3411, %fd3413;
	mul.f64 	%fd3415, %fd3414, 0d3FE0000000000000;
	mul.f64 	%fd3416, %fd3415, %fd3415;
	sub.f64 	%fd3417, %fd3408, %fd3416;
	mul.f64 	%fd3418, %fd3415, %fd3417;
	mul.f64 	%fd3419, %fd3418, 0d3FE0000000000000;
	mov.f64 	%fd3420, 0d3FF0000000000000;
	sub.f64 	%fd3421, %fd3420, %fd3419;
	mul.f64 	%fd3422, %fd3421, 0d3FE0000000000000;
	mul.f64 	%fd7285, %fd7285, %fd3422;
	setp.eq.s32 	%p178, %r24, 3;
	@%p178 bra 	$L__BB0_129;
	ld.shared.f64 	%fd3423, [_ZZ22GDFTgrid_weight_kernelPdS_S_S_PiiiE6a_smem+792];
	ld.shared.f64 	%fd3424, [_ZZ22GDFTgrid_weight_kernelPdS_S_S_PiiiE8dij_smem+792];
	sub.f64 	%fd3425, %fd200, %fd7275;
	mul.f64 	%fd3426, %fd3424, %fd3425;
	fma.rn.f64 	%fd3427, %fd3426, %fd3426, 0dBFF0000000000000;
	fma.rn.f64 	%fd3428, %fd3423, %fd3427, %fd3426;
	mul.f64 	%fd3429, %fd3428, %fd3428;
	mov.f64 	%fd3430, 0d4008000000000000;
	sub.f64 	%fd3431, %fd3430, %fd3429;
	mul.f64 	%fd3432, %fd3428, %fd3431;
	mul.f64 	%fd3433, %fd3432, 0d3FE0000000000000;
	mul.f64 	%fd3434, %fd3433, %fd3433;
	sub.f64 	%fd3435, %fd3430, %fd3434;
	mul.f64 	%fd3436, %fd3433, %fd3435;
	mul.f64 	%fd3437, %fd3436, 0d3FE0000000000000;
	mul.f64 	%fd3438, %fd3437, %fd3437;
	sub.f64 	%fd3439, %fd3430, %fd3438;
	mul.f64 	%fd3440, %fd3437, %fd3439;
	mul.f64 	%fd3441, %fd3440, 0d3FE0000000000000;
	mov.f64 	%fd3442, 0d3FF0000000000000;
	sub.f64 	%fd3443, %fd3442, %fd3441;
	mul.f64 	%fd3444, %fd3443, 0d3FE0000000000000;
	mul.f64 	%fd7285, %fd7285, %fd3444;
	setp.lt.u32 	%p179, %r24, 5;
	@%p179 bra 	$L__BB0_129;
	ld.shared.f64 	%fd3445, [_ZZ22GDFTgrid_weight_kernelPdS_S_S_PiiiE6a_smem+800];
	ld.shared.f64 	%fd3446, [_ZZ22GDFTgrid_weight_kernelPdS_S_S_PiiiE8dij_smem+800];
	sub.f64 	%fd3447, %fd200, %fd7274;
	mul.f64 	%fd3448, %fd3446, %fd3447;
	fma.rn.f64 	%fd3449, %fd3448, %fd3448, 0dBFF0000000000000;
	fma.rn.f64 	%fd3450, %fd3445, %fd3449, %fd3448;
	mul.f64 	%fd3451, %fd3450, %fd3450;
	mov.f64 	%fd3452, 0d4008000000000000;
	sub.f64 	%fd3453, %fd3452, %fd3451;
	mul.f64 	%fd3454, %fd3450, %fd3453;
	mul.f64 	%fd3455, %fd3454, 0d3FE0000000000000;
	mul.f64 	%fd3456, %fd3455, %fd3455;
	sub.f64 	%fd3457, %fd3452, %fd3456;
	mul.f64 	%fd3458, %fd3455, %fd3457;
	mul.f64 	%fd3459, %fd3458, 0d3FE0000000000000;
	mul.f64 	%fd3460, %fd3459, %fd3459;
	sub.f64 	%fd3461, %fd3452, %fd3460;
	mul.f64 	%fd3462, %fd3459, %fd3461;
	mul.f64 	%fd3463, %fd3462, 0d3FE0000000000000;
	mov.f64 	%fd3464, 0d3FF0000000000000;
	sub.f64 	%fd3465, %fd3464, %fd3463;
	mul.f64 	%fd3466, %fd3465, 0d3FE0000000000000;
	mul.f64 	%fd7285, %fd7285, %fd3466;
	setp.eq.s32 	%p180, %r24, 5;
	@%p180 bra 	$L__BB0_129;
	ld.shared.f64 	%fd3467, [_ZZ22GDFTgrid_weight_kernelPdS_S_S_PiiiE6a_smem+808];
	ld.shared.f64 	%fd3468, [_ZZ22GDFTgrid_weight_kernelPdS_S_S_PiiiE8dij_smem+808];
	sub.f64 	%fd3469, %fd200, %fd7273;
	mul.f64 	%fd3470, %fd3468, %fd3469;
	fma.rn.f64 	%fd3471, %fd3470, %fd3470, 0dBFF0000000000000;
	fma.rn.f64 	%fd3472, %fd3467, %fd3471, %fd3470;
	mul.f64 	%fd3473, %fd3472, %fd3472;
	mov.f64 	%fd3474, 0d4008000000000000;
	sub.f64 	%fd3475, %fd3474, %fd3473;
	mul.f64 	%fd3476, %fd3472, %fd3475;
	mul.f64 	%fd3477, %fd3476, 0d3FE0000000000000;
	mul.f64 	%fd3478, %fd3477, %fd3477;
	sub.f64 	%fd3479, %fd3474, %fd3478;
	mul.f64 	%fd3480, %fd3477, %fd3479;
	mul.f64 	%fd3481, %fd3480, 0d3FE0000000000000;
	mul.f64 	%fd3482, %fd3481, %fd3481;
	sub.f64 	%fd3483, %fd3474, %fd3482;
	mul.f64 	%fd3484, %fd3481, %fd3483;
	mul.f64 	%fd3485, %fd3484, 0d3FE0000000000000;
	mov.f64 	%fd3486, 0d3FF0000000000000;
	sub.f64 	%fd3487, %fd3486, %fd3485;
	mul.f64 	%fd3488, %fd3487, 0d3FE0000000000000;
	mul.f64 	%fd7285, %fd7285, %fd3488;
	setp.lt.u32 	%p181, %r24, 7;
	@%p181 bra 	$L__BB0_129;
	ld.shared.f64 	%fd3489, [_ZZ22GDFTgrid_weight_kernelPdS_S_S_PiiiE6a_smem+816];
	ld.shared.f64 	%fd3490, [_ZZ22GDFTgrid_weight_kernelPdS_S_S_PiiiE8dij_smem+816];
	sub.f64 	%fd3491, %fd200, %fd7272;
	mul.f64 	%fd3492, %fd3490, %fd3491;
	selp.f64 	%fd3493, 0d0000000000000000, %fd3492, %p62;
	fma.rn.f64 	%fd3494, %fd3493, %fd3493, 0dBFF0000000000000;
	fma.rn.f64 	%fd3495, %fd3489, %fd3494, %fd3493;
	mul.f64 	%fd3496, %fd3495, %fd3495;
	mov.f64 	%fd3497, 0d4008000000000000;
	sub.f64 	%fd3498, %fd3497, %fd3496;
	mul.f64 	%fd3499, %fd3495, %fd3498;
	mul.f64 	%fd3500, %fd3499, 0d3FE0000000000000;
	mul.f64 	%fd3501, %fd3500, %fd3500;
	sub.f64 	%fd3502, %fd3497, %fd3501;
	mul.f64 	%fd3503, %fd3500, %fd3502;
	mul.f64 	%fd3504, %fd3503, 0d3FE0000000000000;
	mul.f64 	%fd3505, %fd3504, %fd3504;
	sub.f64 	%fd3506, %fd3497, %fd3505;
	mul.f64 	%fd3507, %fd3504, %fd3506;
	mul.f64 	%fd3508, %fd3507, 0d3FE0000000000000;
	mov.f64 	%fd3509, 0d3FF0000000000000;
	sub.f64 	%fd3510, %fd3509, %fd3508;
	mul.f64 	%fd3511, %fd3510, 0d3FE0000000000000;
	mul.f64 	%fd7285, %fd7285, %fd3511;
	setp.eq.s32 	%p183, %r24, 7;
	@%p183 bra 	$L__BB0_129;
	ld.shared.f64 	%fd3512, [_ZZ22GDFTgrid_weight_kernelPdS_S_S_PiiiE6a_smem+824];
	ld.shared.f64 	%fd3513, [_ZZ22GDFTgrid_weight_kernelPdS_S_S_PiiiE8dij_smem+824];
	sub.f64 	%fd3514, %fd200, %fd7271;
	mul.f64 	%fd3515, %fd3513, %fd3514;
	fma.rn.f64 	%fd3516, %fd3515, %fd3515, 0dBFF0000000000000;
	fma.rn.f64 	%fd3517, %fd3512, %fd3516, %fd3515;
	mul.f64 	%fd3518, %fd3517, %fd3517;
	mov.f64 	%fd3519, 0d4008000000000000;
	sub.f64 	%fd3520, %fd3519, %fd3518;
	mul.f64 	%fd3521, %fd3517, %fd3520;
	mul.f64 	%fd3522, %fd3521, 0d3FE0000000000000;
	mul.f64 	%fd3523, %fd3522, %fd3522;
	sub.f64 	%fd3524, %fd3519, %fd3523;
	mul.f64 	%fd3525, %fd3522, %fd3524;
	mul.f64 	%fd3526, %fd3525, 0d3FE0000000000000;
	mul.f64 	%fd3527, %fd3526, %fd3526;
	sub.f64 	%fd3528, %fd3519, %fd3527;
	mul.f64 	%fd3529, %fd3526, %fd3528;
	mul.f64 	%fd3530, %fd3529, 0d3FE0000000000000;
	mov.f64 	%fd3531, 0d3FF0000000000000;
	sub.f64 	%fd3532, %fd3531, %fd3530;
	mul.f64 	%fd3533, %fd3532, 0d3FE0000000000000;
	mul.f64 	%fd7285, %fd7285, %fd3533;
	setp.lt.u32 	%p184, %r24, 9;
	@%p184 bra 	$L__BB0_129;
	ld.shared.f64 	%fd3534, [_ZZ22GDFTgrid_weight_kernelPdS_S_S_PiiiE6a_smem+832];
	ld.shared.f64 	%fd3535, [_ZZ22GDFTgrid_weight_kernelPdS_S_S_PiiiE8dij_smem+832];
	sub.f64 	%fd3536, %fd200, %fd7270;
	mul.f64 	%fd3537, %fd3535, %fd3536;
	fma.rn.f64 	%fd3538, %fd3537, %fd3537, 0dBFF0000000000000;
	fma.rn.f64 	%fd3539, %fd3534, %fd3538, %fd3537;
	mul.f64 	%fd3540, %fd3539, %fd3539;
	mov.f64 	%fd3541, 0d4008000000000000;
	sub.f64 	%fd3542, %fd3541, %fd3540;
	mul.f64 	%fd3543, %fd3539, %fd3542;
	mul.f64 	%fd3544, %fd3543, 0d3FE0000000000000;
	mul.f64 	%fd3545, %fd3544, %fd3544;
	sub.f64 	%fd3546, %fd3541, %fd3545;
	mul.f64 	%fd3547, %fd3544, %fd3546;
	mul.f64 	%fd3548, %fd3547, 0d3FE0000000000000;
	mul.f64 	%fd3549, %fd3548, %fd3548;
	sub.f64 	%fd3550, %fd3541, %fd3549;
	mul.f64 	%fd3551, %fd3548, %fd3550;
	mul.f64 	%fd3552, %fd3551, 0d3FE0000000000000;
	mov.f64 	%fd3553, 0d3FF0000000000000;
	sub.f64 	%fd3554, %fd3553, %fd3552;
	mul.f64 	%fd3555, %fd3554, 0d3FE0000000000000;
	mul.f64 	%fd7285, %fd7285, %fd3555;
	setp.eq.s32 	%p185, %r24, 9;
	@%p185 bra 	$L__BB0_129;
	ld.shared.f64 	%fd3556, [_ZZ22GDFTgrid_weight_kernelPdS_S_S_PiiiE6a_smem+840];
	ld.shared.f64 	%fd3557, [_ZZ22GDFTgrid_weight_kernelPdS_S_S_PiiiE8dij_smem+840];
	sub.f64 	%fd3558, %fd200, %fd7269;
	mul.f64 	%fd3559, %fd3557, %fd3558;
	fma.rn.f64 	%fd3560, %fd3559, %fd3559, 0dBFF0000000000000;
	fma.rn.f64 	%fd3561, %fd3556, %fd3560, %fd3559;
	mul.f64 	%fd3562, %fd3561, %fd3561;
	mov.f64 	%fd3563, 0d4008000000000000;
	sub.f64 	%fd3564, %fd3563, %fd3562;
	mul.f64 	%fd3565, %fd3561, %fd3564;
	mul.f64 	%fd3566, %fd3565, 0d3FE0000000000000;
	mul.f64 	%fd3567, %fd3566, %fd3566;
	sub.f64 	%fd3568, %fd3563, %fd3567;
	mul.f64 	%fd3569, %fd3566, %fd3568;
	mul.f64 	%fd3570, %fd3569, 0d3FE0000000000000;
	mul.f64 	%fd3571, %fd3570, %fd3570;
	sub.f64 	%fd3572, %fd3563, %fd3571;
	mul.f64 	%fd3573, %fd3570, %fd3572;
	mul.f64 	%fd3574, %fd3573, 0d3FE0000000000000;
	mov.f64 	%fd3575, 0d3FF0000000000000;
	sub.f64 	%fd3576, %fd3575, %fd3574;
	mul.f64 	%fd3577, %fd3576, 0d3FE0000000000000;
	mul.f64 	%fd7285, %fd7285, %fd3577;
	setp.lt.u32 	%p186, %r24, 11;
	@%p186 bra 	$L__BB0_129;
	ld.shared.f64 	%fd3578, [_ZZ22GDFTgrid_weight_kernelPdS_S_S_PiiiE6a_smem+848];
	ld.shared.f64 	%fd3579, [_ZZ22GDFTgrid_weight_kernelPdS_S_S_PiiiE8dij_smem+848];
	sub.f64 	%fd3580, %fd200, %fd7268;
	mul.f64 	%fd3581, %fd3579, %fd3580;
	fma.rn.f64 	%fd3582, %fd3581, %fd3581, 0dBFF0000000000000;
	fma.rn.f64 	%fd3583, %fd3578, %fd3582, %fd3581;
	mul.f64 	%fd3584, %fd3583, %fd3583;
	mov.f64 	%fd3585, 0d4008000000000000;
	sub.f64 	%fd3586, %fd3585, %fd3584;
	mul.f64 	%fd3587, %fd3583, %fd3586;
	mul.f64 	%fd3588, %fd3587, 0d3FE0000000000000;
	mul.f64 	%fd3589, %fd3588, %fd3588;
	sub.f64 	%fd3590, %fd3585, %fd3589;
	mul.f64 	%fd3591, %fd3588, %fd3590;
	mul.f64 	%fd3592, %fd3591, 0d3FE0000000000000;
	mul.f64 	%fd3593, %fd3592, %fd3592;
	sub.f64 	%fd3594, %fd3585, %fd3593;
	mul.f64 	%fd3595, %fd3592, %fd3594;
	mul.f64 	%fd3596, %fd3595, 0d3FE0000000000000;
	mov.f64 	%fd3597, 0d3FF0000000000000;
	sub.f64 	%fd3598, %fd3597, %fd3596;
	mul.f64 	%fd3599, %fd3598, 0d3FE0000000000000;
	mul.f64 	%fd7285, %fd7285, %fd3599;
	setp.eq.s32 	%p187, %r24, 11;
	@%p187 bra 	$L__BB0_129;
	ld.shared.f64 	%fd3600, [_ZZ22GDFTgrid_weight_kernelPdS_S_S_PiiiE6a_smem+856];
	ld.shared.f64 	%fd3601, [_ZZ22GDFTgrid_weight_kernelPdS_S_S_PiiiE8dij_smem+856];
	sub.f64 	%fd3602, %fd200, %fd7267;
	mul.f64 	%fd3603, %fd3601, %fd3602;
	fma.rn.f64 	%fd3604, %fd3603, %fd3603, 0dBFF0000000000000;
	fma.rn.f64 	%fd3605, %fd3600, %fd3604, %fd3603;
	mul.f64 	%fd3606, %fd3605, %fd3605;
	mov.f64 	%fd3607, 0d4008000000000000;
	sub.f64 	%fd3608, %fd3607, %fd3606;
	mul.f64 	%fd3609, %fd3605, %fd3608;
	mul.f64 	%fd3610, %fd3609, 0d3FE0000000000000;
	mul.f64 	%fd3611, %fd3610, %fd3610;
	sub.f64 	%fd3612, %fd3607, %fd3611;
	mul.f64 	%fd3613, %fd3610, %fd3612;
	mul.f64 	%fd3614, %fd3613, 0d3FE0000000000000;
	mul.f64 	%fd3615, %fd3614, %fd3614;
	sub.f64 	%fd3616, %fd3607, %fd3615;
	mul.f64 	%fd3617, %fd3614, %fd3616;
	mul.f64 	%fd3618, %fd3617, 0d3FE0000000000000;
	mov.f64 	%fd3619, 0d3FF0000000000000;
	sub.f64 	%fd3620, %fd3619, %fd3618;
	mul.f64 	%fd3621, %fd3620, 0d3FE0000000000000;
	mul.f64 	%fd7285, %fd7285, %fd3621;
	setp.lt.u32 	%p188, %r24, 13;
	@%p188 bra 	$L__BB0_129;
	ld.shared.f64 	%fd3622, [_ZZ22GDFTgrid_weight_kernelPdS_S_S_PiiiE6a_smem+864];
	ld.shared.f64 	%fd3623, [_ZZ22GDFTgrid_weight_kernelPdS_S_S_PiiiE8dij_smem+864];
	sub.f64 	%fd3624, %fd200, %fd7266;
	mul.f64 	%fd3625, %fd3623, %fd3624;
	fma.rn.f64 	%fd3626, %fd3625, %fd3625, 0dBFF0000000000000;
	fma.rn.f64 	%fd3627, %fd3622, %fd3626, %fd3625;
	mul.f64 	%fd3628, %fd3627, %fd3627;
	mov.f64 	%fd3629, 0d4008000000000000;
	sub.f64 	%fd3630, %fd3629, %fd3628;
	mul.f64 	%fd3631, %fd3627, %fd3630;
	mul.f64 	%fd3632, %fd3631, 0d3FE0000000000000;
	mul.f64 	%fd3633, %fd3632, %fd3632;
	sub.f64 	%fd3634, %fd3629, %fd3633;
	mul.f64 	%fd3635, %fd3632, %fd3634;
	mul.f64 	%fd3636, %fd3635, 0d3FE0000000000000;
	mul.f64 	%fd3637, %fd3636, %fd3636;
	sub.f64 	%fd3638, %fd3629, %fd3637;
	mul.f64 	%fd3639, %fd3636, %fd3638;
	mul.f64 	%fd3640, %fd3639, 0d3FE0000000000000;
	mov.f64 	%fd3641, 0d3FF0000000000000;
	sub.f64 	%fd3642, %fd3641, %fd3640;
	mul.f64 	%fd3643, %fd3642, 0d3FE0000000000000;
	mul.f64 	%fd7285, %fd7285, %fd3643;
	setp.eq.s32 	%p189, %r24, 13;
	@%p189 bra 	$L__BB0_129;
	ld.shared.f64 	%fd3644, [_ZZ22GDFTgrid_weight_kernelPdS_S_S_PiiiE6a_smem+872];
	ld.shared.f64 	%fd3645, [_ZZ22GDFTgrid_weight_kernelPdS_S_S_PiiiE8dij_smem+872];
	sub.f64 	%fd3646, %fd200, %fd7265;
	mul.f64 	%fd3647, %fd3645, %fd3646;
	fma.rn.f64 	%fd3648, %fd3647, %fd3647, 0dBFF0000000000000;
	fma.rn.f64 	%fd3649, %fd3644, %fd3648, %fd3647;
	mul.f64 	%fd3650, %fd3649, %fd3649;
	mov.f64 	%fd3651, 0d4008000000000000;
	sub.f64 	%fd3652, %fd3651, %fd3650;
	mul.f64 	%fd3653, %fd3649, %fd3652;
	mul.f64 	%fd3654, %fd3653, 0d3FE0000000000000;
	mul.f64 	%fd3655, %fd3654, %fd3654;
	sub.f64 	%fd3656, %fd3651, %fd3655;
	mul.f64 	%fd3657, %fd3654, %fd3656;
	mul.f64 	%fd3658, %fd3657, 0d3FE0000000000000;
	mul.f64 	%fd3659, %fd3658, %fd3658;
	sub.f64 	%fd3660, %fd3651, %fd3659;
	mul.f64 	%fd3661, %fd3658, %fd3660;
	mul.f64 	%fd3662, %fd3661, 0d3FE0000000000000;
	mov.f64 	%fd3663, 0d3FF0000000000000;
	sub.f64 	%fd3664, %fd3663, %fd3662;
	mul.f64 	%fd3665, %fd3664, 0d3FE0000000000000;
	mul.f64 	%fd7285, %fd7285, %fd3665;
	setp.lt.u32 	%p190, %r24, 15;
	@%p190 bra 	$L__BB0_129;
	ld.shared.f64 	%fd3666, [_ZZ22GDFTgrid_weight_kernelPdS_S_S_PiiiE6a_smem+880];
	ld.shared.f64 	%fd3667, [_ZZ22GDFTgrid_weight_kernelPdS_S_S_PiiiE8dij_smem+880];
	sub.f64 	%fd3668, %fd200, %fd7264;
	mul.f64 	%fd3669, %fd3667, %fd3668;
	fma.rn.f64 	%fd3670, %fd3669, %fd3669, 0dBFF0000000000000;
	fma.rn.f64 	%fd3671, %fd3666, %fd3670, %fd3669;
	mul.f64 	%fd3672, %fd3671, %fd3671;
	mov.f64 	%fd3673, 0d4008000000000000;
	sub.f64 	%fd3674, %fd3673, %fd3672;
	mul.f64 	%fd3675, %fd3671, %fd3674;
	mul.f64 	%fd3676, %fd3675, 0d3FE0000000000000;
	mul.f64 	%fd3677, %fd3676, %fd3676;
	sub.f64 	%fd3678, %fd3673, %fd3677;
	mul.f64 	%fd3679, %fd3676, %fd3678;
	mul.f64 	%fd3680, %fd3679, 0d3FE0000000000000;
	mul.f64 	%fd3681, %fd3680, %fd3680;
	sub.f64 	%fd3682, %fd3673, %fd3681;
	mul.f64 	%fd3683, %fd3680, %fd3682;
	mul.f64 	%fd3684, %fd3683, 0d3FE0000000000000;
	mov.f64 	%fd3685, 0d3FF0000000000000;
	sub.f64 	%fd3686, %fd3685, %fd3684;
	mul.f64 	%fd3687, %fd3686, 0d3FE0000000000000;
	mul.f64 	%fd7285, %fd7285, %fd3687;
	setp.eq.s32 	%p191, %r24, 15;
	@%p191 bra 	$L__BB0_129;
	ld.shared.f64 	%fd3688, [_ZZ22GDFTgrid_weight_kernelPdS_S_S_PiiiE6a_smem+888];
	ld.shared.f64 	%fd3689, [_ZZ22GDFTgrid_weight_kernelPdS_S_S_PiiiE8dij_smem+888];
	sub.f64 	%fd3690, %fd200, %fd7263;
	mul.f64 	%fd3691, %fd3689, %fd3690;
	fma.rn.f64 	%fd3692, %fd3691, %fd3691, 0dBFF0000000000000;
	fma.rn.f64 	%fd3693, %fd3688, %fd3692, %fd3691;
	mul.f64 	%fd3694, %fd3693, %fd3693;
	mov.f64 	%fd3695, 0d4008000000000000;
	sub.f64 	%fd3696, %fd3695, %fd3694;
	mul.f64 	%fd3697, %fd3693, %fd3696;
	mul.f64 	%fd3698, %fd3697, 0d3FE0000000000000;
	mul.f64 	%fd3699, %fd3698, %fd3698;
	sub.f64 	%fd3700, %fd3695, %fd3699;
	mul.f64 	%fd3701, %fd3698, %fd3700;
	mul.f64 	%fd3702, %fd3701, 0d3FE0000000000000;
	mul.f64 	%fd3703, %fd3702, %fd3702;
	sub.f64 	%fd3704, %fd3695, %fd3703;
	mul.f64 	%fd3705, %fd3702, %fd3704;
	mul.f64 	%fd3706, %fd3705, 0d3FE0000000000000;
	mov.f64 	%fd3707, 0d3FF0000000000000;
	sub.f64 	%fd3708, %fd3707, %fd3706;
	mul.f64 	%fd3709, %fd3708, 0d3FE0000000000000;
	mul.f64 	%fd7285, %fd7285, %fd3709;
$L__BB0_129:
	setp.eq.s32 	%p192, %r20, 7;
	st.local.f64 	[%rd2+48], %fd7285;
	@%p192 bra 	$L__BB0_283;
	ld.shared.f64 	%fd3710, [_ZZ22GDFTgrid_weight_kernelPdS_S_S_PiiiE7atom_xi+56];
	sub.f64 	%fd3711, %fd7212, %fd3710;
	ld.shared.f64 	%fd3712, [_ZZ22GDFTgrid_weight_kernelPdS_S_S_PiiiE7atom_yi+56];
	sub.f64 	%fd3713, %fd7211, %fd3712;
	ld.shared.f64 	%fd3714, [_ZZ22GDFTgrid_weight_kernelPdS_S_S_PiiiE7atom_zi+56];
	sub.f64 	%fd3715, %fd7210, %fd3714;
	abs.f64 	%fd3716, %fd3711;
	abs.f64 	%fd3717, %fd3713;
	abs.f64 	%fd3718, %fd3715;
	add.f64 	%fd3719, %fd3716, %fd3717;
	add.f64 	%fd3720, %fd3719, %fd3718;
	min.f64 	%fd3721, %fd3716, %fd3717;
	max.f64 	%fd3722, %fd3716, %fd3717;
	min.f64 	%fd3723, %fd3722, %fd3718;
	max.f64 	%fd3724, %fd3722, %fd3718;
	{
	.reg .b32 %temp; 
	mov.b64 	{%temp, %r188}, %fd3724;
	}
	and.b32  	%r189, %r188, -4194304;
	xor.b32  	%r190, %r189, 2144337920;
	mov.b32 	%r191, 0;
	mov.b64 	%fd3725, {%r191, %r190};
	mul.f64 	%fd3726, %fd3723, %fd3725;
	mul.f64 	%fd3727, %fd3721, %fd3725;
	mul.f64 	%fd3728, %fd3724, %fd3725;
	mul.f64 	%fd3729, %fd3726, %fd3726;
	fma.rn.f64 	%fd3730, %fd3727, %fd3727, %fd3729;
	fma.rn.f64 	%fd3731, %fd3728, %fd3728, %fd3730;
	min.f64 	%fd3732, %fd3731, 0d7FEFFFFFFFFFFFFF;
	rsqrt.approx.ftz.f64 	%fd3733, %fd3732;
	mul.rn.f64 	%fd3734, %fd3733, %fd3733;
	neg.f64 	%fd3735, %fd3734;
	fma.rn.f64 	%fd3736, %fd3732, %fd3735, 0d3FF0000000000000;
	fma.rn.f64 	%fd3737, %fd3736, 0d3FD8000000000000, 0d3FE0000000000000;
	mul.rn.f64 	%fd3738, %fd3736, %fd3733;
	fma.rn.f64 	%fd3739, %fd3737, %fd3738, %fd3733;
	mul.f64 	%fd3740, %fd3731, %fd3739;
	or.b32  	%r192, %r189, 1048576;
	mov.b64 	%fd3741, {%r191, %r192};
	mul.f64 	%fd3742, %fd3741, %fd3740;
	setp.gt.f64 	%p194, %fd3720, %fd3724;
	selp.f64 	%fd3743, %fd3742, %fd3720, %p194;
	setp.lt.u32 	%p195, %r188, %r15;
	selp.f64 	%fd218, %fd3743, %fd3724, %p195;
	ld.shared.f64 	%fd3744, [_ZZ22GDFTgrid_weight_kernelPdS_S_S_PiiiE6a_smem+896];
	ld.shared.f64 	%fd3745, [_ZZ22GDFTgrid_weight_kernelPdS_S_S_PiiiE8dij_smem+896];
	sub.f64 	%fd3746, %fd218, %fd7278;
	mul.f64 	%fd3747, %fd3745, %fd3746;
	fma.rn.f64 	%fd3748, %fd3747, %fd3747, 0dBFF0000000000000;
	fma.rn.f64 	%fd3749, %fd3744, %fd3748, %fd3747;
	mul.f64 	%fd3750, %fd3749, %fd3749;
	mov.f64 	%fd3751, 0d4008000000000000;
	sub.f64 	%fd3752, %fd3751, %fd3750;
	mul.f64 	%fd3753, %fd3749, %fd3752;
	mul.f64 	%fd3754, %fd3753, 0d3FE0000000000000;
	mul.f64 	%fd3755, %fd3754, %fd3754;
	sub.f64 	%fd3756, %fd3751, %fd3755;
	mul.f64 	%fd3757, %fd3754, %fd3756;
	mul.f64 	%fd3758, %fd3757, 0d3FE0000000000000;
	mul.f64 	%fd3759, %fd3758, %fd3758;
	sub.f64 	%fd3760, %fd3751, %fd3759;
	mul.f64 	%fd3761, %fd3758, %fd3760;
	mul.f64 	%fd3762, %fd3761, 0d3FE0000000000000;
	mov.f64 	%fd3763, 0d3FF0000000000000;
	sub.f64 	%fd3764, %fd3763, %fd3762;
	mul.f64 	%fd3765, %fd3764, 0d3FE0000000000000;
	mul.f64 	%fd7286, %fd7286, %fd3765;
	@%p63 bra 	$L__BB0_146;
	ld.shared.f64 	%fd3766, [_ZZ22GDFTgrid_weight_kernelPdS_S_S_PiiiE6a_smem+904];
	ld.shared.f64 	%fd3767, [_ZZ22GDFTgrid_weight_kernelPdS_S_S_PiiiE8dij_smem+904];
	sub.f64 	%fd3768, %fd218, %fd7277;
	mul.f64 	%fd3769, %fd3767, %fd3768;
	fma.rn.f64 	%fd3770, %fd3769, %fd3769, 0dBFF0000000000000;
	fma.rn.f64 	%fd3771, %fd3766, %fd3770, %fd3769;
	mul.f64 	%fd3772, %fd3771, %fd3771;
	mov.f64 	%fd3773, 0d4008000000000000;
	sub.f64 	%fd3774, %fd3773, %fd3772;
	mul.f64 	%fd3775, %fd3771, %fd3774;
	mul.f64 	%fd3776, %fd3775, 0d3FE0000000000000;
	mul.f64 	%fd3777, %fd3776, %fd3776;
	sub.f64 	%fd3778, %fd3773, %fd3777;
	mul.f64 	%fd3779, %fd3776, %fd3778;
	mul.f64 	%fd3780, %fd3779, 0d3FE0000000000000;
	mul.f64 	%fd3781, %fd3780, %fd3780;
	sub.f64 	%fd3782, %fd3773, %fd3781;
	mul.f64 	%fd3783, %fd3780, %fd3782;
	mul.f64 	%fd3784, %fd3783, 0d3FE0000000000000;
	mov.f64 	%fd3785, 0d3FF0000000000000;
	sub.f64 	%fd3786, %fd3785, %fd3784;
	mul.f64 	%fd3787, %fd3786, 0d3FE0000000000000;
	mul.f64 	%fd7286, %fd7286, %fd3787;
	setp.lt.u32 	%p196, %r24, 3;
	@%p196 bra 	$L__BB0_146;
	ld.shared.f64 	%fd3788, [_ZZ22GDFTgrid_weight_kernelPdS_S_S_PiiiE6a_smem+912];
	ld.shared.f64 	%fd3789, [_ZZ22GDFTgrid_weight_kernelPdS_S_S_PiiiE8dij_smem+912];
	sub.f64 	%fd3790, %fd218, %fd7276;
	mul.f64 	%fd3791, %fd3789, %fd3790;
	fma.rn.f64 	%fd3792, %fd3791, %fd3791, 0dBFF0000000000000;
	fma.rn.f64 	%fd3793, %fd3788, %fd3792, %fd3791;
	mul.f64 	%fd3794, %fd3793, %fd3793;
	mov.f64 	%fd3795, 0d4008000000000000;
	sub.f64 	%fd3796, %fd3795, %fd3794;
	mul.f64 	%fd3797, %fd3793, %fd3796;
	mul.f64 	%fd3798, %fd3797, 0d3FE0000000000000;
	mul.f64 	%fd3799, %fd3798, %fd3798;
	sub.f64 	%fd3800, %fd3795, %fd3799;
	mul.f64 	%fd3801, %fd3798, %fd3800;
	mul.f64 	%fd3802, %fd3801, 0d3FE0000000000000;
	mul.f64 	%fd3803, %fd3802, %fd3802;
	sub.f64 	%fd3804, %fd3795, %fd3803;
	mul.f64 	%fd3805, %fd3802, %fd3804;
	mul.f64 	%fd3806, %fd3805, 0d3FE0000000000000;
	mov.f64 	%fd3807, 0d3FF0000000000000;
	sub.f64 	%fd3808, %fd3807, %fd3806;
	mul.f64 	%fd3809, %fd3808, 0d3FE0000000000000;
	mul.f64 	%fd7286, %fd7286, %fd3809;
	setp.eq.s32 	%p197, %r24, 3;
	@%p197 bra 	$L__BB0_146;
	ld.shared.f64 	%fd3810, [_ZZ22GDFTgrid_weight_kernelPdS_S_S_PiiiE6a_smem+920];
	ld.shared.f64 	%fd3811, [_ZZ22GDFTgrid_weight_kernelPdS_S_S_PiiiE8dij_smem+920];
	sub.f64 	%fd3812, %fd218, %fd7275;
	mul.f64 	%fd3813, %fd3811, %fd3812;
	fma.rn.f64 	%fd3814, %fd3813, %fd3813, 0dBFF0000000000000;
	fma.rn.f64 	%fd3815, %fd3810, %fd3814, %fd3813;
	mul.f64 	%fd3816, %fd3815, %fd3815;
	mov.f64 	%fd3817, 0d4008000000000000;
	sub.f64 	%fd3818, %fd3817, %fd3816;
	mul.f64 	%fd3819, %fd3815, %fd3818;
	mul.f64 	%fd3820, %fd3819, 0d3FE0000000000000;
	mul.f64 	%fd3821, %fd3820, %fd3820;
	sub.f64 	%fd3822, %fd3817, %fd3821;
	mul.f64 	%fd3823, %fd3820, %fd3822;
	mul.f64 	%fd3824, %fd3823, 0d3FE0000000000000;
	mul.f64 	%fd3825, %fd3824, %fd3824;
	sub.f64 	%fd3826, %fd3817, %fd3825;
	mul.f64 	%fd3827, %fd3824, %fd3826;
	mul.f64 	%fd3828, %fd3827, 0d3FE0000000000000;
	mov.f64 	%fd3829, 0d3FF0000000000000;
	sub.f64 	%fd3830, %fd3829, %fd3828;
	mul.f64 	%fd3831, %fd3830, 0d3FE0000000000000;
	mul.f64 	%fd7286, %fd7286, %fd3831;
	setp.lt.u32 	%p198, %r24, 5;
	@%p198 bra 	$L__BB0_146;
	ld.shared.f64 	%fd3832, [_ZZ22GDFTgrid_weight_kernelPdS_S_S_PiiiE6a_smem+928];
	ld.shared.f64 	%fd3833, [_ZZ22GDFTgrid_weight_kernelPdS_S_S_PiiiE8dij_smem+928];
	sub.f64 	%fd3834, %fd218, %fd7274;
	mul.f64 	%fd3835, %fd3833, %fd3834;
	fma.rn.f64 	%fd3836, %fd3835, %fd3835, 0dBFF0000000000000;
	fma.rn.f64 	%fd3837, %fd3832, %fd3836, %fd3835;
	mul.f64 	%fd3838, %fd3837, %fd3837;
	mov.f64 	%fd3839, 0d4008000000000000;
	sub.f64 	%fd3840, %fd3839, %fd3838;
	mul.f64 	%fd3841, %fd3837, %fd3840;
	mul.f64 	%fd3842, %fd3841, 0d3FE0000000000000;
	mul.f64 	%fd3843, %fd3842, %fd3842;
	sub.f64 	%fd3844, %fd3839, %fd3843;
	mul.f64 	%fd3845, %fd3842, %fd3844;
	mul.f64 	%fd3846, %fd3845, 0d3FE0000000000000;
	mul.f64 	%fd3847, %fd3846, %fd3846;
	sub.f64 	%fd3848, %fd3839, %fd3847;
	mul.f64 	%fd3849, %fd3846, %fd3848;
	mul.f64 	%fd3850, %fd3849, 0d3FE0000000000000;
	mov.f64 	%fd3851, 0d3FF0000000000000;
	sub.f64 	%fd3852, %fd3851, %fd3850;
	mul.f64 	%fd3853, %fd3852, 0d3FE0000000000000;
	mul.f64 	%fd7286, %fd7286, %fd3853;
	setp.eq.s32 	%p199, %r24, 5;
	@%p199 bra 	$L__BB0_146;
	ld.shared.f64 	%fd3854, [_ZZ22GDFTgrid_weight_kernelPdS_S_S_PiiiE6a_smem+936];
	ld.shared.f64 	%fd3855, [_ZZ22GDFTgrid_weight_kernelPdS_S_S_PiiiE8dij_smem+936];
	sub.f64 	%fd3856, %fd218, %fd7273;
	mul.f64 	%fd3857, %fd3855, %fd3856;
	fma.rn.f64 	%fd3858, %fd3857, %fd3857, 0dBFF0000000000000;
	fma.rn.f64 	%fd3859, %fd3854, %fd3858, %fd3857;
	mul.f64 	%fd3860, %fd3859, %fd3859;
	mov.f64 	%fd3861, 0d4008000000000000;
	sub.f64 	%fd3862, %fd3861, %fd3860;
	mul.f64 	%fd3863, %fd3859, %fd3862;
	mul.f64 	%fd3864, %fd3863, 0d3FE0000000000000;
	mul.f64 	%fd3865, %fd3864, %fd3864;
	sub.f64 	%fd3866, %fd3861, %fd3865;
	mul.f64 	%fd3867, %fd3864, %fd3866;
	mul.f64 	%fd3868, %fd3867, 0d3FE0000000000000;
	mul.f64 	%fd3869, %fd3868, %fd3868;
	sub.f64 	%fd3870, %fd3861, %fd3869;
	mul.f64 	%fd3871, %fd3868, %fd3870;
	mul.f64 	%fd3872, %fd3871, 0d3FE0000000000000;
	mov.f64 	%fd3873, 0d3FF0000000000000;
	sub.f64 	%fd3874, %fd3873, %fd3872;
	mul.f64 	%fd3875, %fd3874, 0d3FE0000000000000;
	mul.f64 	%fd7286, %fd7286, %fd3875;
	setp.lt.u32 	%p200, %r24, 7;
	@%p200 bra 	$L__BB0_146;
	ld.shared.f64 	%fd3876, [_ZZ22GDFTgrid_weight_kernelPdS_S_S_PiiiE6a_smem+944];
	ld.shared.f64 	%fd3877, [_ZZ22GDFTgrid_weight_kernelPdS_S_S_PiiiE8dij_smem+944];
	sub.f64 	%fd3878, %fd218, %fd7272;
	mul.f64 	%fd3879, %fd3877, %fd3878;
	fma.rn.f64 	%fd3880, %fd3879, %fd3879, 0dBFF0000000000000;
	fma.rn.f64 	%fd3881, %fd3876, %fd3880, %fd3879;
	mul.f64 	%fd3882, %fd3881, %fd3881;
	mov.f64 	%fd3883, 0d4008000000000000;
	sub.f64 	%fd3884, %fd3883, %fd3882;
	mul.f64 	%fd3885, %fd3881, %fd3884;
	mul.f64 	%fd3886, %fd3885, 0d3FE0000000000000;
	mul.f64 	%fd3887, %fd3886, %fd3886;
	sub.f64 	%fd3888, %fd3883, %fd3887;
	mul.f64 	%fd3889, %fd3886, %fd3888;
	mul.f64 	%fd3890, %fd3889, 0d3FE0000000000000;
	mul.f64 	%fd3891, %fd3890, %fd3890;
	sub.f64 	%fd3892, %fd3883, %fd3891;
	mul.f64 	%fd3893, %fd3890, %fd3892;
	mul.f64 	%fd3894, %fd3893, 0d3FE0000000000000;
	mov.f64 	%fd3895, 0d3FF0000000000000;
	sub.f64 	%fd3896, %fd3895, %fd3894;
	mul.f64 	%fd3897, %fd3896, 0d3FE0000000000000;
	mul.f64 	%fd7286, %fd7286, %fd3897;
	setp.eq.s32 	%p201, %r24, 7;
	@%p201 bra 	$L__BB0_146;
	ld.shared.f64 	%fd3898, [_ZZ22GDFTgrid_weight_kernelPdS_S_S_PiiiE6a_smem+952];
	ld.shared.f64 	%fd3899, [_ZZ22GDFTgrid_weight_kernelPdS_S_S_PiiiE8dij_smem+952];
	sub.f64 	%fd3900, %fd218, %fd7271;
	mul.f64 	%fd3901, %fd3899, %fd3900;
	selp.f64 	%fd3902, 0d0000000000000000, %fd3901, %p62;
	fma.rn.f64 	%fd3903, %fd3902, %fd3902, 0dBFF0000000000000;
	fma.rn.f64 	%fd3904, %fd3898, %fd3903, %fd3902;
	mul.f64 	%fd3905, %fd3904, %fd3904;
	mov.f64 	%fd3906, 0d4008000000000000;
	sub.f64 	%fd3907, %fd3906, %fd3905;
	mul.f64 	%fd3908, %fd3904, %fd3907;
	mul.f64 	%fd3909, %fd3908, 0d3FE0000000000000;
	mul.f64 	%fd3910, %fd3909, %fd3909;
	sub.f64 	%fd3911, %fd3906, %fd3910;
	mul.f64 	%fd3912, %fd3909, %fd3911;
	mul.f64 	%fd3913, %fd3912, 0d3FE0000000000000;
	mul.f64 	%fd3914, %fd3913, %fd3913;
	sub.f64 	%fd3915, %fd3906, %fd3914;
	mul.f64 	%fd3916, %fd3913, %fd3915;
	mul.f64 	%fd3917, %fd3916, 0d3FE0000000000000;
	mov.f64 	%fd3918, 0d3FF0000000000000;
	sub.f64 	%fd3919, %fd3918, %fd3917;
	mul.f64 	%fd3920, %fd3919, 0d3FE0000000000000;
	mul.f64 	%fd7286, %fd7286, %fd3920;
	setp.lt.u32 	%p203, %r24, 9;
	@%p203 bra 	$L__BB0_146;
	ld.shared.f64 	%fd3921, [_ZZ22GDFTgrid_weight_kernelPdS_S_S_PiiiE6a_smem+960];
	ld.shared.f64 	%fd3922, [_ZZ22GDFTgrid_weight_kernelPdS_S_S_PiiiE8dij_smem+960];
	sub.f64 	%fd3923, %fd218, %fd7270;
	mul.f64 	%fd3924, %fd3922, %fd3923;
	fma.rn.f64 	%fd3925, %fd3924, %fd3924, 0dBFF0000000000000;
	fma.rn.f64 	%fd3926, %fd3921, %fd3925, %fd3924;
	mul.f64 	%fd3927, %fd3926, %fd3926;
	mov.f64 	%fd3928, 0d4008000000000000;
	sub.f64 	%fd3929, %fd3928, %fd3927;
	mul.f64 	%fd3930, %fd3926, %fd3929;
	mul.f64 	%fd3931, %fd3930, 0d3FE0000000000000;
	mul.f64 	%fd3932, %fd3931, %fd3931;
	sub.f64 	%fd3933, %fd3928, %fd3932;
	mul.f64 	%fd3934, %fd3931, %fd3933;
	mul.f64 	%fd3935, %fd3934, 0d3FE0000000000000;
	mul.f64 	%fd3936, %fd3935, %fd3935;
	sub.f64 	%fd3937, %fd3928, %fd3936;
	mul.f64 	%fd3938, %fd3935, %fd3937;
	mul.f64 	%fd3939, %fd3938, 0d3FE0000000000000;
	mov.f64 	%fd3940, 0d3FF0000000000000;
	sub.f64 	%fd3941, %fd3940, %fd3939;
	mul.f64 	%fd3942, %fd3941, 0d3FE0000000000000;
	mul.f64 	%fd7286, %fd7286, %fd3942;
	setp.eq.s32 	%p204, %r24, 9;
	@%p204 bra 	$L__BB0_146;
	ld.shared.f64 	%fd3943, [_ZZ22GDFTgrid_weight_kernelPdS_S_S_PiiiE6a_smem+968];
	ld.shared.f64 	%fd3944, [_ZZ22GDFTgrid_weight_kernelPdS_S_S_PiiiE8dij_smem+968];
	sub.f64 	%fd3945, %fd218, %fd7269;
	mul.f64 	%fd3946, %fd3944, %fd3945;
	fma.rn.f64 	%fd3947, %fd3946, %fd3946, 0dBFF0000000000000;
	fma.rn.f64 	%fd3948, %fd3943, %fd3947, %fd3946;
	mul.f64 	%fd3949, %fd3948, %fd3948;
	mov.f64 	%fd3950, 0d4008000000000000;
	sub.f64 	%fd3951, %fd3950, %fd3949;
	mul.f64 	%fd3952, %fd3948, %fd3951;
	mul.f64 	%fd3953, %fd3952, 0d3FE0000000000000;
	mul.f64 	%fd3954, %fd3953, %fd3953;
	sub.f64 	%fd3955, %fd3950, %fd3954;
	mul.f64 	%fd3956, %fd3953, %fd3955;
	mul.f64 	%fd3957, %fd3956, 0d3FE0000000000000;
	mul.f64 	%fd3958, %fd3957, %fd3957;
	sub.f64 	%fd3959, %fd3950, %fd3958;
	mul.f64 	%fd3960, %fd3957, %fd3959;
	mul.f64 	%fd3961, %fd3960, 0d3FE0000000000000;
	mov.f64 	%fd3962, 0d3FF0000000000000;
	sub.f64 	%fd3963, %fd3962, %fd3961;
	mul.f64 	%fd3964, %fd3963, 0d3FE0000000000000;
	mul.f64 	%fd7286, %fd7286, %fd3964;
	setp.lt.u32 	%p205, %r24, 11;
	@%p205 bra 	$L__BB0_146;
	ld.shared.f64 	%fd3965, [_ZZ22GDFTgrid_weight_kernelPdS_S_S_PiiiE6a_smem+976];
	ld.shared.f64 	%fd3966, [_ZZ22GDFTgrid_weight_kernelPdS_S_S_PiiiE8dij_smem+976];
	sub.f64 	%fd3967, %fd218, %fd7268;
	mul.f64 	%fd3968, %fd3966, %fd3967;
	fma.rn.f64 	%fd3969, %fd3968, %fd3968, 0dBFF0000000000000;
	fma.rn.f64 	%fd3970, %fd3965, %fd3969, %fd3968;
	mul.f64 	%fd3971, %fd3970, %fd3970;
	mov.f64 	%fd3972, 0d4008000000000000;
	sub.f64 	%fd3973, %fd3972, %fd3971;
	mul.f64 	%fd3974, %fd3970, %fd3973;
	mul.f64 	%fd3975, %fd3974, 0d3FE0000000000000;
	mul.f64 	%fd3976, %fd3975, %fd3975;
	sub.f64 	%fd3977, %fd3972, %fd3976;
	mul.f64 	%fd3978, %fd3975, %fd3977;
	mul.f64 	%fd3979, %fd3978, 0d3FE0000000000000;
	mul.f64 	%fd3980, %fd3979, %fd3979;
	sub.f64 	%fd3981, %fd3972, %fd3980;
	mul.f64 	%fd3982, %fd3979, %fd3981;
	mul.f64 	%fd3983, %fd3982, 0d3FE0000000000000;
	mov.f64 	%fd3984, 0d3FF0000000000000;
	sub.f64 	%fd3985, %fd3984, %fd3983;
	mul.f64 	%fd3986, %fd3985, 0d3FE0000000000000;
	mul.f64 	%fd7286, %fd7286, %fd3986;
	setp.eq.s32 	%p206, %r24, 11;
	@%p206 bra 	$L__BB0_146;
	ld.shared.f64 	%fd3987, [_ZZ22GDFTgrid_weight_kernelPdS_S_S_PiiiE6a_smem+984];
	ld.shared.f64 	%fd3988, [_ZZ22GDFTgrid_weight_kernelPdS_S_S_PiiiE8dij_smem+984];
	sub.f64 	%fd3989, %fd218, %fd7267;
	mul.f64 	%fd3990, %fd3988, %fd3989;
	fma.rn.f64 	%fd3991, %fd3990, %fd3990, 0dBFF0000000000000;
	fma.rn.f64 	%fd3992, %fd3987, %fd3991, %fd3990;
	mul.f64 	%fd3993, %fd3992, %fd3992;
	mov.f64 	%fd3994, 0d4008000000000000;
	sub.f64 	%fd3995, %fd3994, %fd3993;
	mul.f64 	%fd3996, %fd3992, %fd3995;
	mul.f64 	%fd3997, %fd3996, 0d3FE0000000000000;
	mul.f64 	%fd3998, %fd3997, %fd3997;
	sub.f64 	%fd3999, %fd3994, %fd3998;
	mul.f64 	%fd4000, %fd3997, %fd3999;
	mul.f64 	%fd4001, %fd4000, 0d3FE0000000000000;
	mul.f64 	%fd4002, %fd4001, %fd4001;
	sub.f64 	%fd4003, %fd3994, %fd4002;
	mul.f64 	%fd4004, %fd4001, %fd4003;
	mul.f64 	%fd4005, %fd4004, 0d3FE0000000000000;
	mov.f64 	%fd4006, 0d3FF0000000000000;
	sub.f64 	%fd4007, %fd4006, %fd4005;
	mul.f64 	%fd4008, %fd4007, 0d3FE0000000000000;
	mul.f64 	%fd7286, %fd7286, %fd4008;
	setp.lt.u32 	%p207, %r24, 13;
	@%p207 bra 	$L__BB0_146;
	ld.shared.f64 	%fd4009, [_ZZ22GDFTgrid_weight_kernelPdS_S_S_PiiiE6a_smem+992];
	ld.shared.f64 	%fd4010, [_ZZ22GDFTgrid_weight_kernelPdS_S_S_PiiiE8dij_smem+992];
	sub.f64 	%fd4011, %fd218, %fd7266;
	mul.f64 	%fd4012, %fd4010, %fd4011;
	fma.rn.f64 	%fd4013, %fd4012, %fd4012, 0dBFF0000000000000;
	fma.rn.f64 	%fd4014, %fd4009, %fd4013, %fd4012;
	mul.f64 	%fd4015, %fd4014, %fd4014;
	mov.f64 	%fd4016, 0d4008000000000000;
	sub.f64 	%fd4017, %fd4016, %fd4015;
	mul.f64 	%fd4018, %fd4014, %fd4017;
	mul.f64 	%fd4019, %fd4018, 0d3FE0000000000000;
	mul.f64 	%fd4020, %fd4019, %fd4019;
	sub.f64 	%fd4021, %fd4016, %fd4020;
	mul.f64 	%fd4022, %fd4019, %fd4021;
	mul.f64 	%fd4023, %fd4022, 0d3FE0000000000000;
	mul.f64 	%fd4024, %fd4023, %fd4023;
	sub.f64 	%fd4025, %fd4016, %fd4024;
	mul.f64 	%fd4026, %fd4023, %fd4025;
	mul.f64 	%fd4027, %fd4026, 0d3FE0000000000000;
	mov.f64 	%fd4028, 0d3FF0000000000000;
	sub.f64 	%fd4029, %fd4028, %fd4027;
	mul.f64 	%fd4030, %fd4029, 0d3FE0000000000000;
	mul.f64 	%fd7286, %fd7286, %fd4030;
	setp.eq.s32 	%p208, %r24, 13;
	@%p208 bra 	$L__BB0_146;
	ld.shared.f64 	%fd4031, [_ZZ22GDFTgrid_weight_kernelPdS_S_S_PiiiE6a_smem+1000];
	ld.shared.f64 	%fd4032, [_ZZ22GDFTgrid_weight_kernelPdS_S_S_PiiiE8dij_smem+1000];
	sub.f64 	%fd4033, %fd218, %fd7265;
	mul.f64 	%fd4034, %fd4032, %fd4033;
	fma.rn.f64 	%fd4035, %fd4034, %fd4034, 0dBFF0000000000000;
	fma.rn.f64 	%fd4036, %fd4031, %fd4035, %fd4034;
	mul.f64 	%fd4037, %fd4036, %fd4036;
	mov.f64 	%fd4038, 0d4008000000000000;
	sub.f64 	%fd4039, %fd4038, %fd4037;
	mul.f64 	%fd4040, %fd4036, %fd4039;
	mul.f64 	%fd4041, %fd4040, 0d3FE0000000000000;
	mul.f64 	%fd4042, %fd4041, %fd4041;
	sub.f64 	%fd4043, %fd4038, %fd4042;
	mul.f64 	%fd4044, %fd4041, %fd4043;
	mul.f64 	%fd4045, %fd4044, 0d3FE0000000000000;
	mul.f64 	%fd4046, %fd4045, %fd4045;
	sub.f64 	%fd4047, %fd4038, %fd4046;
	mul.f64 	%fd4048, %fd4045, %fd4047;
	mul.f64 	%fd4049, %fd4048, 0d3FE0000000000000;
	mov.f64 	%fd4050, 0d3FF0000000000000;
	sub.f64 	%fd4051, %fd4050, %fd4049;
	mul.f64 	%fd4052, %fd4051, 0d3FE0000000000000;
	mul.f64 	%fd7286, %fd7286, %fd4052;
	setp.lt.u32 	%p209, %r24, 15;
	@%p209 bra 	$L__BB0_146;
	ld.shared.f64 	%fd4053, [_ZZ22GDFTgrid_weight_kernelPdS_S_S_PiiiE6a_smem+1008];
	ld.shared.f64 	%fd4054, [_ZZ22GDFTgrid_weight_kernelPdS_S_S_PiiiE8dij_smem+1008];
	sub.f64 	%fd4055, %fd218, %fd7264;
	mul.f64 	%fd4056, %fd4054, %fd4055;
	fma.rn.f64 	%fd4057, %fd4056, %fd4056, 0dBFF0000000000000;
	fma.rn.f64 	%fd4058, %fd4053, %fd4057, %fd4056;
	mul.f64 	%fd4059, %fd4058, %fd4058;
	mov.f64 	%fd4060, 0d4008000000000000;
	sub.f64 	%fd4061, %fd4060, %fd4059;
	mul.f64 	%fd4062, %fd4058, %fd4061;
	mul.f64 	%fd4063, %fd4062, 0d3FE0000000000000;
	mul.f64 	%fd4064, %fd4063, %fd4063;
	sub.f64 	%fd4065, %fd4060, %fd4064;
	mul.f64 	%fd4066, %fd4063, %fd4065;
	mul.f64 	%fd4067, %fd4066, 0d3FE0000000000000;
	mul.f64 	%fd4068, %fd4067, %fd4067;
	sub.f64 	%fd4069, %fd4060, %fd4068;
	mul.f64 	%fd4070, %fd4067, %fd4069;
	mul.f64 	%fd4071, %fd4070, 0d3FE0000000000000;
	mov.f64 	%fd4072, 0d3FF0000000000000;
	sub.f64 	%fd4073, %fd4072, %fd4071;
	mul.f64 	%fd4074, %fd4073, 0d3FE0000000000000;
	mul.f64 	%fd7286, %fd7286, %fd4074;
	setp.eq.s32 	%p210, %r24, 15;
	@%p210 bra 	$L__BB0_146;
	ld.shared.f64 	%fd4075, [_ZZ22GDFTgrid_weight_kernelPdS_S_S_PiiiE6a_smem+1016];
	ld.shared.f64 	%fd4076, [_ZZ22GDFTgrid_weight_kernelPdS_S_S_PiiiE8dij_smem+1016];
	sub.f64 	%fd4077, %fd218, %fd7263;
	mul.f64 	%fd4078, %fd4076, %fd4077;
	fma.rn.f64 	%fd4079, %fd4078, %fd4078, 0dBFF0000000000000;
	fma.rn.f64 	%fd4080, %fd4075, %fd4079, %fd4078;
	mul.f64 	%fd4081, %fd4080, %fd4080;
	mov.f64 	%fd4082, 0d4008000000000000;
	sub.f64 	%fd4083, %fd4082, %fd4081;
	mul.f64 	%fd4084, %fd4080, %fd4083;
	mul.f64 	%fd4085, %fd4084, 0d3FE0000000000000;
	mul.f64 	%fd4086, %fd4085, %fd4085;
	sub.f64 	%fd4087, %fd4082, %fd4086;
	mul.f64 	%fd4088, %fd4085, %fd4087;
	mul.f64 	%fd4089, %fd4088, 0d3FE0000000000000;
	mul.f64 	%fd4090, %fd4089, %fd4089;
	sub.f64 	%fd4091, %fd4082, %fd4090;
	mul.f64 	%fd4092, %fd4089, %fd4091;
	mul.f64 	%fd4093, %fd4092, 0d3FE0000000000000;
	mov.f64 	%fd4094, 0d3FF0000000000000;
	sub.f64 	%fd4095, %fd4094, %fd4093;
	mul.f64 	%fd4096, %fd4095, 0d3FE0000000000000;
	mul.f64 	%fd7286, %fd7286, %fd4096;
$L__BB0_146:
	setp.lt.s32 	%p211, %r20, 9;
	st.local.f64 	[%rd2+56], %fd7286;
	@%p211 bra 	$L__BB0_283;
	ld.shared.f64 	%fd4097, [_ZZ22GDFTgrid_weight_kernelPdS_S_S_PiiiE7atom_xi+64];
	sub.f64 	%fd4098, %fd7212, %fd4097;
	ld.shared.f64 	%fd4099, [_ZZ22GDFTgrid_weight_kernelPdS_S_S_PiiiE7atom_yi+64];
	sub.f64 	%fd4100, %fd7211, %fd4099;
	ld.shared.f64 	%fd4101, [_ZZ22GDFTgrid_weight_kernelPdS_S_S_PiiiE7atom_zi+64];
	sub.f64 	%fd4102, %fd7210, %fd4101;
	abs.f64 	%fd4103, %fd4098;
	abs.f64 	%fd4104, %fd4100;
	abs.f64 	%fd4105, %fd4102;
	add.f64 	%fd4106, %fd4103, %fd4104;
	add.f64 	%fd4107, %fd4106, %fd4105;
	min.f64 	%fd4108, %fd4103, %fd4104;
	max.f64 	%fd4109, %fd4103, %fd4104;
	min.f64 	%fd4110, %fd4109, %fd4105;
	max.f64 	%fd4111, %fd4109, %fd4105;
	{
	.reg .b32 %temp; 
	mov.b64 	{%temp, %r193}, %fd4111;
	}
	and.b32  	%r194, %r193, -4194304;
	xor.b32  	%r195, %r194, 2144337920;
	mov.b32 	%r196, 0;
	mov.b64 	%fd4112, {%r196, %r195};
	mul.f64 	%fd4113, %fd4110, %fd4112;
	mul.f64 	%fd4114, %fd4108, %fd4112;
	mul.f64 	%fd4115, %fd4111, %fd4112;
	mul.f64 	%fd4116, %fd4113, %fd4113;
	fma.rn.f64 	%fd4117, %fd4114, %fd4114, %fd4116;
	fma.rn.f64 	%fd4118, %fd4115, %fd4115, %fd4117;
	min.f64 	%fd4119, %fd4118, 0d7FEFFFFFFFFFFFFF;
	rsqrt.approx.ftz.f64 	%fd4120, %fd4119;
	mul.rn.f64 	%fd4121, %fd4120, %fd4120;
	neg.f64 	%fd4122, %fd4121;
	fma.rn.f64 	%fd4123, %fd4119, %fd4122, 0d3FF0000000000000;
	fma.rn.f64 	%fd4124, %fd4123, 0d3FD8000000000000, 0d3FE0000000000000;
	mul.rn.f64 	%fd4125, %fd4123, %fd4120;
	fma.rn.f64 	%fd4126, %fd4124, %fd4125, %fd4120;
	mul.f64 	%fd4127, %fd4118, %fd4126;
	or.b32  	%r197, %r194, 1048576;
	mov.b64 	%fd4128, {%r196, %r197};
	mul.f64 	%fd4129, %fd4128, %fd4127;
	setp.gt.f64 	%p213, %fd4107, %fd4111;
	selp.f64 	%fd4130, %fd4129, %fd4107, %p213;
	setp.lt.u32 	%p214, %r193, %r15;
	selp.f64 	%fd236, %fd4130, %fd4111, %p214;
	ld.shared.f64 	%fd4131, [_ZZ22GDFTgrid_weight_kernelPdS_S_S_PiiiE6a_smem+1024];
	ld.shared.f64 	%fd4132, [_ZZ22GDFTgrid_weight_kernelPdS_S_S_PiiiE8dij_smem+1024];
	sub.f64 	%fd4133, %fd236, %fd7278;
	mul.f64 	%fd4134, %fd4132, %fd4133;
	fma.rn.f64 	%fd4135, %fd4134, %fd4134, 0dBFF0000000000000;
	fma.rn.f64 	%fd4136, %fd4131, %fd4135, %fd4134;
	mul.f64 	%fd4137, %fd4136, %fd4136;
	mov.f64 	%fd4138, 0d4008000000000000;
	sub.f64 	%fd4139, %fd4138, %fd4137;
	mul.f64 	%fd4140, %fd4136, %fd4139;
	mul.f64 	%fd4141, %fd4140, 0d3FE0000000000000;
	mul.f64 	%fd4142, %fd4141, %fd4141;
	sub.f64 	%fd4143, %fd4138, %fd4142;
	mul.f64 	%fd4144, %fd4141, %fd4143;
	mul.f64 	%fd4145, %fd4144, 0d3FE0000000000000;
	mul.f64 	%fd4146, %fd4145, %fd4145;
	sub.f64 	%fd4147, %fd4138, %fd4146;
	mul.f64 	%fd4148, %fd4145, %fd4147;
	mul.f64 	%fd4149, %fd4148, 0d3FE0000000000000;
	mov.f64 	%fd4150, 0d3FF0000000000000;
	sub.f64 	%fd4151, %fd4150, %fd4149;
	mul.f64 	%fd4152, %fd4151, 0d3FE0000000000000;
	mul.f64 	%fd7287, %fd7287, %fd4152;
	@%p63 bra 	$L__BB0_163;
	ld.shared.f64 	%fd4153, [_ZZ22GDFTgrid_weight_kernelPdS_S_S_PiiiE6a_smem+1032];
	ld.shared.f64 	%fd4154, [_ZZ22GDFTgrid_weight_kernelPdS_S_S_PiiiE8dij_smem+1032];
	sub.f64 	%fd4155, %fd236, %fd7277;
	mul.f64 	%fd4156, %fd4154, %fd4155;
	fma.rn.f64 	%fd4157, %fd4156, %fd4156, 0dBFF0000000000000;
	fma.rn.f64 	%fd4158, %fd4153, %fd4157, %fd4156;
	mul.f64 	%fd4159, %fd4158, %fd4158;
	mov.f64 	%fd4160, 0d4008000000000000;
	sub.f64 	%fd4161, %fd4160, %fd4159;
	mul.f64 	%fd4162, %fd4158, %fd4161;
	mul.f64 	%fd4163, %fd4162, 0d3FE0000000000000;
	mul.f64 	%fd4164, %fd4163, %fd4163;
	sub.f64 	%fd4165, %fd4160, %fd4164;
	mul.f64 	%fd4166, %fd4163, %fd4165;
	mul.f64 	%fd4167, %fd4166, 0d3FE0000000000000;
	mul.f64 	%fd4168, %fd4167, %fd4167;
	sub.f64 	%fd4169, %fd4160, %fd4168;
	mul.f64 	%fd4170, %fd4167, %fd4169;
	mul.f64 	%fd4171, %fd4170, 0d3FE0000000000000;
	mov.f64 	%fd4172, 0d3FF0000000000000;
	sub.f64 	%fd4173, %fd4172, %fd4171;
	mul.f64 	%fd4174, %fd4173, 0d3FE0000000000000;
	mul.f64 	%fd7287, %fd7287, %fd4174;
	setp.lt.u32 	%p215, %r24, 3;
	@%p215 bra 	$L__BB0_163;
	ld.shared.f64 	%fd4175, [_ZZ22GDFTgrid_weight_kernelPdS_S_S_PiiiE6a_smem+1040];
	ld.shared.f64 	%fd4176, [_ZZ22GDFTgrid_weight_kernelPdS_S_S_PiiiE8dij_smem+1040];
	sub.f64 	%fd4177, %fd236, %fd7276;
	mul.f64 	%fd4178, %fd4176, %fd4177;
	fma.rn.f64 	%fd4179, %fd4178, %fd4178, 0dBFF0000000000000;
	fma.rn.f64 	%fd4180, %fd4175, %fd4179, %fd4178;
	mul.f64 	%fd4181, %fd4180, %fd4180;
	mov.f64 	%fd4182, 0d4008000000000000;
	sub.f64 	%fd4183, %fd4182, %fd4181;
	mul.f64 	%fd4184, %fd4180, %fd4183;
	mul.f64 	%fd4185, %fd4184, 0d3FE0000000000000;
	mul.f64 	%fd4186, %fd4185, %fd4185;
	sub.f64 	%fd4187, %fd4182, %fd4186;
	mul.f64 	%fd4188, %fd4185, %fd4187;
	mul.f64 	%fd4189, %fd4188, 0d3FE0000000000000;
	mul.f64 	%fd4190, %fd4189, %fd4189;
	sub.f64 	%fd4191, %fd4182, %fd4190;
	mul.f64 	%fd4192, %fd4189, %fd4191;
	mul.f64 	%fd4193, %fd4192, 0d3FE0000000000000;
	mov.f64 	%fd4194, 0d3FF0000000000000;
	sub.f64 	%fd4195, %fd4194, %fd4193;
	mul.f64 	%fd4196, %fd4195, 0d3FE0000000000000;
	mul.f64 	%fd7287, %fd7287, %fd4196;
	setp.eq.s32 	%p216, %r24, 3;
	@%p216 bra 	$L__BB0_163;
	ld.shared.f64 	%fd4197, [_ZZ22GDFTgrid_weight_kernelPdS_S_S_PiiiE6a_smem+1048];
	ld.shared.f64 	%fd4198, [_ZZ22GDFTgrid_weight_kernelPdS_S_S_PiiiE8dij_smem+1048];
	sub.f64 	%fd4199, %fd236, %fd7275;
	mul.f64 	%fd4200, %fd4198, %fd4199;
	fma.rn.f64 	%fd4201, %fd4200, %fd4200, 0dBFF0000000000000;
	fma.rn.f64 	%fd4202, %fd4197, %fd4201, %fd4200;
	mul.f64 	%fd4203, %fd4202, %fd4202;
	mov.f64 	%fd4204, 0d4008000000000000;
	sub.f64 	%fd4205, %fd4204, %fd4203;
	mul.f64 	%fd4206, %fd4202, %fd4205;
	mul.f64 	%fd4207, %fd4206, 0d3FE0000000000000;
	mul.f64 	%fd4208, %fd4207, %fd4207;
	sub.f64 	%fd4209, %fd4204, %fd4208;
	mul.f64 	%fd4210, %fd4207, %fd4209;
	mul.f64 	%fd4211, %fd4210, 0d3FE0000000000000;
	mul.f64 	%fd4212, %fd4211, %fd4211;
	sub.f64 	%fd4213, %fd4204, %fd4212;
	mul.f64 	%fd4214, %fd4211, %fd4213;
	mul.f64 	%fd4215, %fd4214, 0d3FE0000000000000;
	mov.f64 	%fd4216, 0d3FF0000000000000;
	sub.f64 	%fd4217, %fd4216, %fd4215;
	mul.f64 	%fd4218, %fd4217, 0d3FE0000000000000;
	mul.f64 	%fd7287, %fd7287, %fd4218;
	setp.lt.u32 	%p217, %r24, 5;
	@%p217 bra 	$L__BB0_163;
	ld.shared.f64 	%fd4219, [_ZZ22GDFTgrid_weight_kernelPdS_S_S_PiiiE6a_smem+1056];
	ld.shared.f64 	%fd4220, [_ZZ22GDFTgrid_weight_kernelPdS_S_S_PiiiE8dij_smem+1056];
	sub.f64 	%fd4221, %fd236, %fd7274;
	mul.f64 	%fd4222, %fd4220, %fd4221;
	fma.rn.f64 	%fd4223, %fd4222, %fd4222, 0dBFF0000000000000;
	fma.rn.f64 	%fd4224, %fd4219, %fd4223, %fd4222;
	mul.f64 	%fd4225, %fd4224, %fd4224;
	mov.f64 	%fd4226, 0d4008000000000000;
	sub.f64 	%fd4227, %fd4226, %fd4225;
	mul.f64 	%fd4228, %fd4224, %fd4227;
	mul.f64 	%fd4229, %fd4228, 0d3FE0000000000000;
	mul.f64 	%fd4230, %fd4229, %fd4229;
	sub.f64 	%fd4231, %fd4226, %fd4230;
	mul.f64 	%fd4232, %fd4229, %fd4231;
	mul.f64 	%fd4233, %fd4232, 0d3FE0000000000000;
	mul.f64 	%fd4234, %fd4233, %fd4233;
	sub.f64 	%fd4235, %fd4226, %fd4234;
	mul.f64 	%fd4236, %fd4233, %fd4235;
	mul.f64 	%fd4237, %fd4236, 0d3FE0000000000000;
	mov.f64 	%fd4238, 0d3FF0000000000000;
	sub.f64 	%fd4239, %fd4238, %fd4237;
	mul.f64 	%fd4240, %fd4239, 0d3FE0000000000000;
	mul.f64 	%fd7287, %fd7287, %fd4240;
	setp.eq.s32 	%p218, %r24, 5;
	@%p218 bra 	$L__BB0_163;
	ld.shared.f64 	%fd4241, [_ZZ22GDFTgrid_weight_kernelPdS_S_S_PiiiE6a_smem+1064];
	ld.shared.f64 	%fd4242, [_ZZ22GDFTgrid_weight_kernelPdS_S_S_PiiiE8dij_smem+1064];
	sub.f64 	%fd4243, %fd236, %fd7273;
	mul.f64 	%fd4244, %fd4242, %fd4243;
	fma.rn.f64 	%fd4245, %fd4244, %fd4244, 0dBFF0000000000000;
	fma.rn.f64 	%fd4246, %fd4241, %fd4245, %fd4244;
	mul.f64 	%fd4247, %fd4246, %fd4246;
	mov.f64 	%fd4248, 0d4008000000000000;
	sub.f64 	%fd4249, %fd4248, %fd4247;
	mul.f64 	%fd4250, %fd4246, %fd4249;
	mul.f64 	%fd4251, %fd4250, 0d3FE0000000000000;
	mul.f64 	%fd4252, %fd4251, %fd4251;
	sub.f64 	%fd4253, %fd4248, %fd4252;
	mul.f64 	%fd4254, %fd4251, %fd4253;
	mul.f64 	%fd4255, %fd4254, 0d3FE0000000000000;
	mul.f64 	%fd4256, %fd4255, %fd4255;
	sub.f64 	%fd4257, %fd4248, %fd4256;
	mul.f64 	%fd4258, %fd4255, %fd4257;
	mul.f64 	%fd4259, %fd4258, 0d3FE0000000000000;
	mov.f64 	%fd4260, 0d3FF0000000000000;
	sub.f64 	%fd4261, %fd4260, %fd4259;
	mul.f64 	%fd4262, %fd4261, 0d3FE0000000000000;
	mul.f64 	%fd7287, %fd7287, %fd4262;
	setp.lt.u32 	%p219, %r24, 7;
	@%p219 bra 	$L__BB0_163;
	ld.shared.f64 	%fd4263, [_ZZ22GDFTgrid_weight_kernelPdS_S_S_PiiiE6a_smem+1072];
	ld.shared.f64 	%fd4264, [_ZZ22GDFTgrid_weight_kernelPdS_S_S_PiiiE8dij_smem+1072];
	sub.f64 	%fd4265, %fd236, %fd7272;
	mul.f64 	%fd4266, %fd4264, %fd4265;
	fma.rn.f64 	%fd4267, %fd4266, %fd4266, 0dBFF0000000000000;
	fma.rn.f64 	%fd4268, %fd4263, %fd4267, %fd4266;
	mul.f64 	%fd4269, %fd4268, %fd4268;
	mov.f64 	%fd4270, 0d4008000000000000;
	sub.f64 	%fd4271, %fd4270, %fd4269;
	mul.f64 	%fd4272, %fd4268, %fd4271;
	mul.f64 	%fd4273, %fd4272, 0d3FE0000000000000;
	mul.f64 	%fd4274, %fd4273, %fd4273;
	sub.f64 	%fd4275, %fd4270, %fd4274;
	mul.f64 	%fd4276, %fd4273, %fd4275;
	mul.f64 	%fd4277, %fd4276, 0d3FE0000000000000;
	mul.f64 	%fd4278, %fd4277, %fd4277;
	sub.f64 	%fd4279, %fd4270, %fd4278;
	mul.f64 	%fd4280, %fd4277, %fd4279;
	mul.f64 	%fd4281, %fd4280, 0d3FE0000000000000;
	mov.f64 	%fd4282, 0d3FF0000000000000;
	sub.f64 	%fd4283, %fd4282, %fd4281;
	mul.f64 	%fd4284, %fd4283, 0d3FE0000000000000;
	mul.f64 	%fd7287, %fd7287, %fd4284;
	setp.eq.s32 	%p220, %r24, 7;
	@%p220 bra 	$L__BB0_163;
	ld.shared.f64 	%fd4285, [_ZZ22GDFTgrid_weight_kernelPdS_S_S_PiiiE6a_smem+1080];
	ld.shared.f64 	%fd4286, [_ZZ22GDFTgrid_weight_kernelPdS_S_S_PiiiE8dij_smem+1080];
	sub.f64 	%fd4287, %fd236, %fd7271;
	mul.f64 	%fd4288, %fd4286, %fd4287;
	fma.rn.f64 	%fd4289, %fd4288, %fd4288, 0dBFF0000000000000;
	fma.rn.f64 	%fd4290, %fd4285, %fd4289, %fd4288;
	mul.f64 	%fd4291, %fd4290, %fd4290;
	mov.f64 	%fd4292, 0d4008000000000000;
	sub.f64 	%fd4293, %fd4292, %fd4291;
	mul.f64 	%fd4294, %fd4290, %fd4293;
	mul.f64 	%fd4295, %fd4294, 0d3FE0000000000000;
	mul.f64 	%fd4296, %fd4295, %fd4295;
	sub.f64 	%fd4297, %fd4292, %fd4296;
	mul.f64 	%fd4298, %fd4295, %fd4297;
	mul.f64 	%fd4299, %fd4298, 0d3FE0000000000000;
	mul.f64 	%fd4300, %fd4299, %fd4299;
	sub.f64 	%fd4301, %fd4292, %fd4300;
	mul.f64 	%fd4302, %fd4299, %fd4301;
	mul.f64 	%fd4303, %fd4302, 0d3FE0000000000000;
	mov.f64 	%fd4304, 0d3FF0000000000000;
	sub.f64 	%fd4305, %fd4304, %fd4303;
	mul.f64 	%fd4306, %fd4305, 0d3FE0000000000000;
	mul.f64 	%fd7287, %fd7287, %fd4306;
	setp.lt.u32 	%p221, %r24, 9;
	@%p221 bra 	$L__BB0_163;
	ld.shared.f64 	%fd4307, [_ZZ22GDFTgrid_weight_kernelPdS_S_S_PiiiE6a_smem+1088];
	ld.shared.f64 	%fd4308, [_ZZ22GDFTgrid_weight_kernelPdS_S_S_PiiiE8dij_smem+1088];
	sub.f64 	%fd4309, %fd236, %fd7270;
	mul.f64 	%fd4310, %fd4308, %fd4309;
	selp.f64 	%fd4311, 0d0000000000000000, %fd4310, %p62;
	fma.rn.f64 	%fd4312, %fd4311, %fd4311, 0dBFF0000000000000;
	fma.rn.f64 	%fd4313, %fd4307, %fd4312, %fd4311;
	mul.f64 	%fd4314, %fd4313, %fd4313;
	mov.f64 	%fd4315, 0d4008000000000000;
	sub.f64 	%fd4316, %fd4315, %fd4314;
	mul.f64 	%fd4317, %fd4313, %fd4316;
	mul.f64 	%fd4318, %fd4317, 0d3FE0000000000000;
	mul.f64 	%fd4319, %fd4318, %fd4318;
	sub.f64 	%fd4320, %fd4315, %fd4319;
	mul.f64 	%fd4321, %fd4318, %fd4320;
	mul.f64 	%fd4322, %fd4321, 0d3FE0000000000000;
	mul.f64 	%fd4323, %fd4322, %fd4322;
	sub.f64 	%fd4324, %fd4315, %fd4323;
	mul.f64 	%fd4325, %fd4322, %fd4324;
	mul.f64 	%fd4326, %fd4325, 0d3FE0000000000000;
	mov.f64 	%fd4327, 0d3FF0000000000000;
	sub.f64 	%fd4328, %fd4327, %fd4326;
	mul.f64 	%fd4329, %fd4328, 0d3FE0000000000000;
	mul.f64 	%fd7287, %fd7287, %fd4329;
	setp.eq.s32 	%p223, %r24, 9;
	@%p223 bra 	$L__BB0_163;
	ld.shared.f64 	%fd4330, [_ZZ22GDFTgrid_weight_kernelPdS_S_S_PiiiE6a_smem+1096];
	ld.shared.f64 	%fd4331, [_ZZ22GDFTgrid_weight_kernelPdS_S_S_PiiiE8dij_smem+1096];
	sub.f64 	%fd4332, %fd236, %fd7269;
	mul.f64 	%fd4333, %fd4331, %fd4332;
	fma.rn.f64 	%fd4334, %fd4333, %fd4333, 0dBFF0000000000000;
	fma.rn.f64 	%fd4335, %fd4330, %fd4334, %fd4333;
	mul.f64 	%fd4336, %fd4335, %fd4335;
	mov.f64 	%fd4337, 0d4008000000000000;
	sub.f64 	%fd4338, %fd4337, %fd4336;
	mul.f64 	%fd4339, %fd4335, %fd4338;
	mul.f64 	%fd4340, %fd4339, 0d3FE0000000000000;
	mul.f64 	%fd4341, %fd4340, %fd4340;
	sub.f64 	%fd4342, %fd4337, %fd4341;
	mul.f64 	%fd4343, %fd4340, %fd4342;
	mul.f64 	%fd4344, %fd4343, 0d3FE0000000000000;
	mul.f64 	%fd4345, %fd4344, %fd4344;
	sub.f64 	%fd4346, %fd4337, %fd4345;
	mul.f64 	%fd4347, %fd4344, %fd4346;
	mul.f64 	%fd4348, %fd4347, 0d3FE0000000000000;
	mov.f64 	%fd4349, 0d3FF0000000000000;
	sub.f64 	%fd4350, %fd4349, %fd4348;
	mul.f64 	%fd4351, %fd4350, 0d3FE0000000000000;
	mul.f64 	%fd7287, %fd7287, %fd4351;
	setp.lt.u32 	%p224, %r24, 11;
	@%p224 bra 	$L__BB0_163;
	ld.shared.f64 	%fd4352, [_ZZ22GDFTgrid_weight_kernelPdS_S_S_PiiiE6a_smem+1104];
	ld.shared.f64 	%fd4353, [_ZZ22GDFTgrid_weight_kernelPdS_S_S_PiiiE8dij_smem+1104];
	sub.f64 	%fd4354, %fd236, %fd7268;
	mul.f64 	%fd4355, %fd4353, %fd4354;
	fma.rn.f64 	%fd4356, %fd4355, %fd4355, 0dBFF0000000000000;
	fma.rn.f64 	%fd4357, %fd4352, %fd4356, %fd4355;
	mul.f64 	%fd4358, %fd4357, %fd4357;
	mov.f64 	%fd4359, 0d4008000000000000;
	sub.f64 	%fd4360, %fd4359, %fd4358;
	mul.f64 	%fd4361, %fd4357, %fd4360;
	mul.f64 	%fd4362, %fd4361, 0d3FE0000000000000;
	mul.f64 	%fd4363, %fd4362, %fd4362;
	sub.f64 	%fd4364, %fd4359, %fd4363;
	mul.f64 	%fd4365, %fd4362, %fd4364;
	mul.f64 	%fd4366, %fd4365, 0d3FE0000000000000;
	mul.f64 	%fd4367, %fd4366, %fd4366;
	sub.f64 	%fd4368, %fd4359, %fd4367;
	mul.f64 	%fd4369, %fd4366, %fd4368;
	mul.f64 	%fd4370, %fd4369, 0d3FE0000000000000;
	mov.f64 	%fd4371, 0d3FF0000000000000;
	sub.f64 	%fd4372, %fd4371, %fd4370;
	mul.f64 	%fd4373, %fd4372, 0d3FE0000000000000;
	mul.f64 	%fd7287, %fd7287, %fd4373;
	setp.eq.s32 	%p225, %r24, 11;
	@%p225 bra 	$L__BB0_163;
	ld.shared.f64 	%fd4374, [_ZZ22GDFTgrid_weight_kernelPdS_S_S_PiiiE6a_smem+1112];
	ld.shared.f64 	%fd4375, [_ZZ22GDFTgrid_weight_kernelPdS_S_S_PiiiE8dij_smem+1112];
	sub.f64 	%fd4376, %fd236, %fd7267;
	mul.f64 	%fd4377, %fd4375, %fd4376;
	fma.rn.f64 	%fd4378, %fd4377, %fd4377, 0dBFF0000000000000;
	fma.rn.f64 	%fd4379, %fd4374, %fd4378, %fd4377;
	mul.f64 	%fd4380, %fd4379, %fd4379;
	mov.f64 	%fd4381, 0d4008000000000000;
	sub.f64 	%fd4382, %fd4381, %fd4380;
	mul.f64 	%fd4383, %fd4379, %fd4382;
	mul.f64 	%fd4384, %fd4383, 0d3FE0000000000000;
	mul.f64 	%fd4385, %fd4384, %fd4384;
	sub.f64 	%fd4386, %fd4381, %fd4385;
	mul.f64 	%fd4387, %fd4384, %fd4386;
	mul.f64 	%fd4388, %fd4387, 0d3FE0000000000000;
	mul.f64 	%fd4389, %fd4388, %fd4388;
	sub.f64 	%fd4390, %fd4381, %fd4389;
	mul.f64 	%fd4391, %fd4388, %fd4390;
	mul.f64 	%fd4392, %fd4391, 0d3FE0000000000000;
	mov.f64 	%fd4393, 0d3FF0000000000000;
	sub.f64 	%fd4394, %fd4393, %fd4392;
	mul.f64 	%fd4395, %fd4394, 0d3FE0000000000000;
	mul.f64 	%fd7287, %fd7287, %fd4395;
	setp.lt.u32 	%p226, %r24, 13;
	@%p226 bra 	$L__BB0_163;
	ld.shared.f64 	%fd4396, [_ZZ22GDFTgrid_weight_kernelPdS_S_S_PiiiE6a_smem+1120];
	ld.shared.f64 	%fd4397, [_ZZ22GDFTgrid_weight_kernelPdS_S_S_PiiiE8dij_smem+1120];
	sub.f64 	%fd4398, %fd236, %fd7266;
	mul.f64 	%fd4399, %fd4397, %fd4398;
	fma.rn.f64 	%fd4400, %fd4399, %fd4399, 0dBFF0000000000000;
	fma.rn.f64 	%fd4401, %fd4396, %fd4400, %fd4399;
	mul.f64 	%fd4402, %fd4401, %fd4401;
	mov.f64 	%fd4403, 0d4008000000000000;
	sub.f64 	%fd4404, %fd4403, %fd4402;
	mul.f64 	%fd4405, %fd4401, %fd4404;
	mul.f64 	%fd4406, %fd4405, 0d3FE0000000000000;
	mul.f64 	%fd4407, %fd4406, %fd4406;
	sub.f64 	%fd4408, %fd4403, %fd4407;
	mul.f64 	%fd4409, %fd4406, %fd4408;
	mul.f64 	%fd4410, %fd4409, 0d3FE0000000000000;
	mul.f64 	%fd4411, %fd4410, %fd4410;
	sub.f64 	%fd4412, %fd4403, %fd4411;
	mul.f64 	%fd4413, %fd4410, %fd4412;
	mul.f64 	%fd4414, %fd4413, 0d3FE0000000000000;
	mov.f64 	%fd4415, 0d3FF0000000000000;
	sub.f64 	%fd4416, %fd4415, %fd4414;
	mul.f64 	%fd4417, %fd4416, 0d3FE0000000000000;
	mul.f64 	%fd7287, %fd7287, %fd4417;
	setp.eq.s32 	%p227, %r24, 13;
	@%p227 bra 	$L__BB0_163;
	ld.shared.f64 	%fd4418, [_ZZ22GDFTgrid_weight_kernelPdS_S_S_PiiiE6a_smem+1128];
	ld.shared.f64 	%fd4419, [_ZZ22GDFTgrid_weight_kernelPdS_S_S_PiiiE8dij_smem+1128];
	sub.f64 	%fd4420, %fd236, %fd7265;
	mul.f64 	%fd4421, %fd4419, %fd4420;
	fma.rn.f64 	%fd4422, %fd4421, %fd4421, 0dBFF0000000000000;
	fma.rn.f64 	%fd4423, %fd4418, %fd4422, %fd4421;
	mul.f64 	%fd4424, %fd4423, %fd4423;
	mov.f64 	%fd4425, 0d4008000000000000;
	sub.f64 	%fd4426, %fd4425, %fd4424;
	mul.f64 	%fd4427, %fd4423, %fd4426;
	mul.f64 	%fd4428, %fd4427, 0d3FE0000000000000;
	mul.f64 	%fd4429, %fd4428, %fd4428;
	sub.f64 	%fd4430, %fd4425, %fd4429;
	mul.f64 	%fd4431, %fd4428, %fd4430;
	mul.f64 	%fd4432, %fd4431, 0d3FE0000000000000;
	mul.f64 	%fd4433, %fd4432, %fd4432;
	sub.f64 	%fd4434, %fd4425, %fd4433;
	mul.f64 	%fd4435, %fd4432, %fd4434;
	mul.f64 	%fd4436, %fd4435, 0d3FE0000000000000;
	mov.f64 	%fd4437, 0d3FF0000000000000;
	sub.f64 	%fd4438, %fd4437, %fd4436;
	mul.f64 	%fd4439, %fd4438, 0d3FE0000000000000;
	mul.f64 	%fd7287, %fd7287, %fd4439;
	setp.lt.u32 	%p228, %r24, 15;
	@%p228 bra 	$L__BB0_163;
	ld.shared.f64 	%fd4440, [_ZZ22GDFTgrid_weight_kernelPdS_S_S_PiiiE6a_smem+1136];
	ld.shared.f64 	%fd4441, [_ZZ22GDFTgrid_weight_kernelPdS_S_S_PiiiE8dij_smem+1136];
	sub.f64 	%fd4442, %fd236, %fd7264;
	mul.f64 	%fd4443, %fd4441, %fd4442;
	fma.rn.f64 	%fd4444, %fd4443, %fd4443, 0dBFF0000000000000;
	fma.rn.f64 	%fd4445, %fd4440, %fd4444, %fd4443;
	mul.f64 	%fd4446, %fd4445, %fd4445;
	mov.f64 	%fd4447, 0d4008000000000000;
	sub.f64 	%fd4448, %fd4447, %fd4446;
	mul.f64 	%fd4449, %fd4445, %fd4448;
	mul.f64 	%fd4450, %fd4449, 0d3FE0000000000000;
	mul.f64 	%fd4451, %fd4450, %fd4450;
	sub.f64 	%fd4452, %fd4447, %fd4451;
	mul.f64 	%fd4453, %fd4450, %fd4452;
	mul.f64 	%fd4454, %fd4453, 0d3FE0000000000000;
	mul.f64 	%fd4455, %fd4454, %fd4454;
	sub.f64 	%fd4456, %fd4447, %fd4455;
	mul.f64 	%fd4457, %fd4454, %fd4456;
	mul.f64 	%fd4458, %fd4457, 0d3FE0000000000000;
	mov.f64 	%fd4459, 0d3FF0000000000000;
	sub.f64 	%fd4460, %fd4459, %fd4458;
	mul.f64 	%fd4461, %fd4460, 0d3FE0000000000000;
	mul.f64 	%fd7287, %fd7287, %fd4461;
	setp.eq.s32 	%p229, %r24, 15;
	@%p229 bra 	$L__BB0_163;
	ld.shared.f64 	%fd4462, [_ZZ22GDFTgrid_weight_kernelPdS_S_S_PiiiE6a_smem+1144];
	ld.shared.f64 	%fd4463, [_ZZ22GDFTgrid_weight_kernelPdS_S_S_PiiiE8dij_smem+1144];
	sub.f64 	%fd4464, %fd236, %fd7263;
	mul.f64 	%fd4465, %fd4463, %fd4464;
	fma.rn.f64 	%fd4466, %fd4465, %fd4465, 0dBFF0000000000000;
	fma.rn.f64 	%fd4467, %fd4462, %fd4466, %fd4465;
	mul.f64 	%fd4468, %fd4467, %fd4467;
	mov.f64 	%fd4469, 0d4008000000000000;
	sub.f64 	%fd4470, %fd4469, %fd4468;
	mul.f64 	%fd4471, %fd4467, %fd4470;
	mul.f64 	%fd4472, %fd4471, 0d3FE0000000000000;
	mul.f64 	%fd4473, %fd4472, %fd4472;
	sub.f64 	%fd4474, %fd4469, %fd4473;
	mul.f64 	%fd4475, %fd4472, %fd4474;
	mul.f64 	%fd4476, %fd4475, 0d3FE0000000000000;
	mul.f64 	%fd4477, %fd4476, %fd4476;
	sub.f64 	%fd4478, %fd4469, %fd4477;
	mul.f64 	%fd4479, %fd4476, %fd4478;
	mul.f64 	%fd4480, %fd4479, 0d3FE0000000000000;
	mov.f64 	%fd4481, 0d3FF0000000000000;
	sub.f64 	%fd4482, %fd4481, %fd4480;
	mul.f64 	%fd4483, %fd4482, 0d3FE0000000000000;
	mul.f64 	%fd7287, %fd7287, %fd4483;
$L__BB0_163:
	setp.eq.s32 	%p230, %r20, 9;
	st.local.f64 	[%rd2+64], %fd7287;
	@%p230 bra 	$L__BB0_283;
	ld.shared.f64 	%fd4484, [_ZZ22GDFTgrid_weight_kernelPdS_S_S_PiiiE7atom_xi+72];
	sub.f64 	%fd4485, %fd7212, %fd4484;
	ld.shared.f64 	%fd4486, [_ZZ22GDFTgrid_weight_kernelPdS_S_S_PiiiE7atom_yi+72];
	sub.f64 	%fd4487, %fd7211, %fd4486;
	ld.shared.f64 	%fd4488, [_ZZ22GDFTgrid_weight_kernelPdS_S_S_PiiiE7atom_zi+72];
	sub.f64 	%fd4489, %fd7210, %fd4488;
	abs.f64 	%fd4490, %fd4485;
	abs.f64 	%fd4491, %fd4487;
	abs.f64 	%fd4492, %fd4489;
	add.f64 	%fd4493, %fd4490, %fd4491;
	add.f64 	%fd4494, %fd4493, %fd4492;
	min.f64 	%fd4495, %fd4490, %fd4491;
	max.f64 	%fd4496, %fd4490, %fd4491;
	min.f64 	%fd4497, %fd4496, %fd4492;
	max.f64 	%fd4498, %fd4496, %fd4492;
	{
	.reg .b32 %temp; 
	mov.b64 	{%temp, %r198}, %fd4498;
	}
	and.b32  	%r199, %r198, -4194304;
	xor.b32  	%r200, %r199, 2144337920;
	mov.b32 	%r201, 0;
	mov.b64 	%fd4499, {%r201, %r200};
	mul.f64 	%fd4500, %fd4497, %fd4499;
	mul.f64 	%fd4501, %fd4495, %fd4499;
	mul.f64 	%fd4502, %fd4498, %fd4499;
	mul.f64 	%fd4503, %fd4500, %fd4500;
	fma.rn.f64 	%fd4504, %fd4501, %fd4501, %fd4503;
	fma.rn.f64 	%fd4505, %fd4502, %fd4502, %fd4504;
	min.f64 	%fd4506, %fd4505, 0d7FEFFFFFFFFFFFFF;
	rsqrt.approx.ftz.f64 	%fd4507, %fd4506;
	mul.rn.f64 	%fd4508, %fd4507, %fd4507;
	neg.f64 	%fd4509, %fd4508;
	fma.rn.f64 	%fd4510, %fd4506, %fd4509, 0d3FF0000000000000;
	fma.rn.f64 	%fd4511, %fd4510, 0d3FD8000000000000, 0d3FE0000000000000;
	mul.rn.f64 	%fd4512, %fd4510, %fd4507;
	fma.rn.f64 	%fd4513, %fd4511, %fd4512, %fd4507;
	mul.f64 	%fd4514, %fd4505, %fd4513;
	or.b32  	%r202, %r199, 1048576;
	mov.b64 	%fd4515, {%r201, %r202};
	mul.f64 	%fd4516, %fd4515, %fd4514;
	setp.gt.f64 	%p232, %fd4494, %fd4498;
	selp.f64 	%fd4517, %fd4516, %fd4494, %p232;
	setp.lt.u32 	%p233, %r198, %r15;
	selp.f64 	%fd254, %fd4517, %fd4498, %p233;
	ld.shared.f64 	%fd4518, [_ZZ22GDFTgrid_weight_kernelPdS_S_S_PiiiE6a_smem+1152];
	ld.shared.f64 	%fd4519, [_ZZ22GDFTgrid_weight_kernelPdS_S_S_PiiiE8dij_smem+1152];
	sub.f64 	%fd4520, %fd254, %fd7278;
	mul.f64 	%fd4521, %fd4519, %fd4520;
	fma.rn.f64 	%fd4522, %fd4521, %fd4521, 0dBFF0000000000000;
	fma.rn.f64 	%fd4523, %fd4518, %fd4522, %fd4521;
	mul.f64 	%fd4524, %fd4523, %fd4523;
	mov.f64 	%fd4525, 0d4008000000000000;
	sub.f64 	%fd4526, %fd4525, %fd4524;
	mul.f64 	%fd4527, %fd4523, %fd4526;
	mul.f64 	%fd4528, %fd4527, 0d3FE0000000000000;
	mul.f64 	%fd4529, %fd4528, %fd4528;
	sub.f64 	%fd4530, %fd4525, %fd4529;
	mul.f64 	%fd4531, %fd4528, %fd4530;
	mul.f64 	%fd4532, %fd4531, 0d3FE0000000000000;
	mul.f64 	%fd4533, %fd4532, %fd4532;
	sub.f64 	%fd4534, %fd4525, %fd4533;
	mul.f64 	%fd4535, %fd4532, %fd4534;
	mul.f64 	%fd4536, %fd4535, 0d3FE0000000000000;
	mov.f64 	%fd4537, 0d3FF0000000000000;
	sub.f64 	%fd4538, %fd4537, %fd4536;
	mul.f64 	%fd4539, %fd4538, 0d3FE0000000000000;
	mul.f64 	%fd7288, %fd7288, %fd4539;
	@%p63 bra 	$L__BB0_180;
	ld.shared.f64 	%fd4540, [_ZZ22GDFTgrid_weight_kernelPdS_S_S_PiiiE6a_smem+1160];
	ld.shared.f64 	%fd4541, [_ZZ22GDFTgrid_weight_kernelPdS_S_S_PiiiE8dij_smem+1160];
	sub.f64 	%fd4542, %fd254, %fd7277;
	mul.f64 	%fd4543, %fd4541, %fd4542;
	fma.rn.f64 	%fd4544, %fd4543, %fd4543, 0dBFF0000000000000;
	fma.rn.f64 	%fd4545, %fd4540, %fd4544, %fd4543;
	mul.f64 	%fd4546, %fd4545, %fd4545;
	mov.f64 	%fd4547, 0d4008000000000000;
	sub.f64 	%fd4548, %fd4547, %fd4546;
	mul.f64 	%fd4549, %fd4545, %fd4548;
	mul.f64 	%fd4550, %fd4549, 0d3FE0000000000000;
	mul.f64 	%fd4551, %fd4550, %fd4550;
	sub.f64 	%fd4552, %fd4547, %fd4551;
	mul.f64 	%fd4553, %fd4550, %fd4552;
	mul.f64 	%fd4554, %fd4553, 0d3FE0000000000000;
	mul.f64 	%fd4555, %fd4554, %fd4554;
	sub.f64 	%fd4556, %fd4547, %fd4555;
	mul.f64 	%fd4557, %fd4554, %fd4556;
	mul.f64 	%fd4558, %fd4557, 0d3FE0000000000000;
	mov.f64 	%fd4559, 0d3FF0000000000000;
	sub.f64 	%fd4560, %fd4559, %fd4558;
	mul.f64 	%fd4561, %fd4560, 0d3FE0000000000000;
	mul.f64 	%fd7288, %fd7288, %fd4561;
	setp.lt.u32 	%p234, %r24, 3;
	@%p234 bra 	$L__BB0_180;
	ld.shared.f64 	%fd4562, [_ZZ22GDFTgrid_weight_kernelPdS_S_S_PiiiE6a_smem+1168];
	ld.shared.f64 	%fd4563, [_ZZ22GDFTgrid_weight_kernelPdS_S_S_PiiiE8dij_smem+1168];
	sub.f64 	%fd4564, %fd254, %fd7276;
	mul.f64 	%fd4565, %fd4563, %fd4564;
	fma.rn.f64 	%fd4566, %fd4565, %fd4565, 0dBFF0000000000000;
	fma.rn.f64 	%fd4567, %fd4562, %fd4566, %fd4565;
	mul.f64 	%fd4568, %fd4567, %fd4567;
	mov.f64 	%fd4569, 0d4008000000000000;
	sub.f64 	%fd4570, %fd4569, %fd4568;
	mul.f64 	%fd4571, %fd4567, %fd4570;
	mul.f64 	%fd4572, %fd4571, 0d3FE0000000000000;
	mul.f64 	%fd4573, %fd4572, %fd4572;
	sub.f64 	%fd4574, %fd4569, %fd4573;
	mul.f64 	%fd4575, %fd4572, %fd4574;
	mul.f64 	%fd4576, %fd4575, 0d3FE0000000000000;
	mul.f64 	%fd4577, %fd4576, %fd4576;
	sub.f64 	%fd4578, %fd4569, %fd4577;
	mul.f64 	%fd4579, %fd4576, %fd4578;
	mul.f64 	%fd4580, %fd4579, 0d3FE0000000000000;
	mov.f64 	%fd4581, 0d3FF0000000000000;
	sub.f64 	%fd4582, %fd4581, %fd4580;
	mul.f64 	%fd4583, %fd4582, 0d3FE0000000000000;
	mul.f64 	%fd7288, %fd7288, %fd4583;
	setp.eq.s32 	%p235, %r24, 3;
	@%p235 bra 	$L__BB0_180;
	ld.shared.f64 	%fd4584, [_ZZ22GDFTgrid_weight_kernelPdS_S_S_PiiiE6a_smem+1176];
	ld.shared.f64 	%fd4585, [_ZZ22GDFTgrid_weight_kernelPdS_S_S_PiiiE8dij_smem+1176];
	sub.f64 	%fd4586, %fd254, %fd7275;
	mul.f64 	%fd4587, %fd4585, %fd4586;
	fma.rn.f64 	%fd4588, %fd4587, %fd4587, 0dBFF0000000000000;
	fma.rn.f64 	%fd4589, %fd4584, %fd4588, %fd4587;
	mul.f64 	%fd4590, %fd4589, %fd4589;
	mov.f64 	%fd4591, 0d4008000000000000;
	sub.f64 	%fd4592, %fd4591, %fd4590;
	mul.f64 	%fd4593, %fd4589, %fd4592;
	mul.f64 	%fd4594, %fd4593, 0d3FE0000000000000;
	mul.f64 	%fd4595, %fd4594, %fd4594;
	sub.f64 	%fd4596, %fd4591, %fd4595;
	mul.f64 	%fd4597, %fd4594, %fd4596;
	mul.f64 	%fd4598, %fd4597, 0d3FE0000000000000;
	mul.f64 	%fd4599, %fd4598, %fd4598;
	sub.f64 	%fd4600, %fd4591, %fd4599;
	mul.f64 	%fd4601, %fd4598, %fd4600;
	mul.f64 	%fd4602, %fd4601, 0d3FE0000000000000;
	mov.f64 	%fd4603, 0d3FF0000000000000;
	sub.f64 	%fd4604, %fd4603, %fd4602;
	mul.f64 	%fd4605, %fd4604, 0d3FE0000000000000;
	mul.f64 	%fd7288, %fd7288, %fd4605;
	setp.lt.u32 	%p236, %r24, 5;
	@%p236 bra 	$L__BB0_180;
	ld.shared.f64 	%fd4606, [_ZZ22GDFTgrid_weight_kernelPdS_S_S_PiiiE6a_smem+1184];
	ld.shared.f64 	%fd4607, [_ZZ22GDFTgrid_weight_kernelPdS_S_S_PiiiE8dij_smem+1184];
	sub.f64 	%fd4608, %fd254, %fd7274;
	mul.f64 	%fd4609, %fd4607, %fd4608;
	fma.rn.f64 	%fd4610, %fd4609, %fd4609, 0dBFF0000000000000;
	fma.rn.f64 	%fd4611, %fd4606, %fd4610, %fd4609;
	mul.f64 	%fd4612, %fd4611, %fd4611;
	mov.f64 	%fd4613, 0d4008000000000000;
	sub.f64 	%fd4614, %fd4613, %fd4612;
	mul.f64 	%fd4615, %fd4611, %fd4614;
	mul.f64 	%fd4616, %fd4615, 0d3FE0000000000000;
	mul.f64 	%fd4617, %fd4616, %fd4616;
	sub.f64 	%fd4618, %fd4613, %fd4617;
	mul.f64 	%fd4619, %fd4616, %fd4618;
	mul.f64 	%fd4620, %fd4619, 0d3FE0000000000000;
	mul.f64 	%fd4621, %fd4620, %fd4620;
	sub.f64 	%fd4622, %fd4613, %fd4621;
	mul.f64 	%fd4623, %fd4620, %fd4622;
	mul.f64 	%fd4624, %fd4623, 0d3FE0000000000000;
	mov.f64 	%fd4625, 0d3FF0000000000000;
	sub.f64 	%fd4626, %fd4625, %fd4624;
	mul.f64 	%fd4627, %fd4626, 0d3FE0000000000000;
	mul.f64 	%fd7288, %fd7288, %fd4627;
	setp.eq.s32 	%p237, %r24, 5;
	@%p237 bra 	$L__BB0_180;
	ld.shared.f64 	%fd4628, [_ZZ22GDFTgrid_weight_kernelPdS_S_S_PiiiE6a_smem+1192];
	ld.shared.f64 	%fd4629, [_ZZ22GDFTgrid_weight_kernelPdS_S_S_PiiiE8dij_smem+1192];
	sub.f64 	%fd4630, %fd254, %fd7273;
	mul.f64 	%fd4631, %fd4629, %fd4630;
	fma.rn.f64 	%fd4632, %fd4631, %fd4631, 0dBFF0000000000000;
	fma.rn.f64 	%fd4633, %fd4628, %fd4632, %fd4631;
	mul.f64 	%fd4634, %fd4633, %fd4633;
	mov.f64 	%fd4635, 0d4008000000000000;
	sub.f64 	%fd4636, %fd4635, %fd4634;
	mul.f64 	%fd4637, %fd4633, %fd4636;
	mul.f64 	%fd4638, %fd4637, 0d3FE0000000000000;
	mul.f64 	%fd4639, %fd4638, %fd4638;
	sub.f64 	%fd4640, %fd4635, %fd4639;
	mul.f64 	%fd4641, %fd4638, %fd4640;
	mul.f64 	%fd4642, %fd4641, 0d3FE0000000000000;
	mul.f64 	%fd4643, %fd4642, %fd4642;
	sub.f64 	%fd4644, %fd4635, %fd4643;
	mul.f64 	%fd4645, %fd4642, %fd4644;
	mul.f64 	%fd4646, %fd4645, 0d3FE0000000000000;
	mov.f64 	%fd4647, 0d3FF0000000000000;
	sub.f64 	%fd4648, %fd4647, %fd4646;
	mul.f64 	%fd4649, %fd4648, 0d3FE0000000000000;
	mul.f64 	%fd7288, %fd7288, %fd4649;
	setp.lt.u32 	%p238, %r24, 7;
	@%p238 bra 	$L__BB0_180;
	ld.shared.f64 	%fd4650, [_ZZ22GDFTgrid_weight_kernelPdS_S_S_PiiiE6a_smem+1200];
	ld.shared.f64 	%fd4651, [_ZZ22GDFTgrid_weight_kernelPdS_S_S_PiiiE8dij_smem+1200];
	sub.f64 	%fd4652, %fd254, %fd7272;
	mul.f64 	%fd4653, %fd4651, %fd4652;
	fma.rn.f64 	%fd4654, %fd4653, %fd4653, 0dBFF0000000000000;
	fma.rn.f64 	%fd4655, %fd4650, %fd4654, %fd4653;
	mul.f64 	%fd4656, %fd4655, %fd4655;
	mov.f64 	%fd4657, 0d4008000000000000;
	sub.f64 	%fd4658, %fd4657, %fd4656;
	mul.f64 	%fd4659, %fd4655, %fd4658;
	mul.f64 	%fd4660, %fd4659, 0d3FE0000000000000;
	mul.f64 	%fd4661, %fd4660, %fd4660;
	sub.f64 	%fd4662, %fd4657, %fd4661;
	mul.f64 	%fd4663, %fd4660, %fd4662;
	mul.f64 	%fd4664, %fd4663, 0d3FE0000000000000;
	mul.f64 	%fd4665, %fd4664, %fd4664;
	sub.f64 	%fd4666, %fd4657, %fd4665;
	mul.f64 	%fd4667, %fd4664, %fd4666;
	mul.f64 	%fd4668, %fd4667, 0d3FE0000000000000;
	mov.f64 	%fd4669, 0d3FF0000000000000;
	sub.f64 	%fd4670, %fd4669, %fd4668;
	mul.f64 	%fd4671, %fd4670, 0d3FE0000000000000;
	mul.f64 	%fd7288, %fd7288, %fd4671;
	setp.eq.s32 	%p239, %r24, 7;
	@%p239 bra 	$L__BB0_180;
	ld.shared.f64 	%fd4672, [_ZZ22GDFTgrid_weight_kernelPdS_S_S_PiiiE6a_smem+1208];
	ld.shared.f64 	%fd4673, [_ZZ22GDFTgrid_weight_kernelPdS_S_S_PiiiE8dij_smem+1208];
	sub.f64 	%fd4674, %fd254, %fd7271;
	mul.f64 	%fd4675, %fd4673, %fd4674;
	fma.rn.f64 	%fd4676, %fd4675, %fd4675, 0dBFF0000000000000;
	fma.rn.f64 	%fd4677, %fd4672, %fd4676, %fd4675;
	mul.f64 	%fd4678, %fd4677, %fd4677;
	mov.f64 	%fd4679, 0d4008000000000000;
	sub.f64 	%fd4680, %fd4679, %fd4678;
	mul.f64 	%fd4681, %fd4677, %fd4680;
	mul.f64 	%fd4682, %fd4681, 0d3FE0000000000000;
	mul.f64 	%fd4683, %fd4682, %fd4682;
	sub.f64 	%fd4684, %fd4679, %fd4683;
	mul.f64 	%fd4685, %fd4682, %fd4684;
	mul.f64 	%fd4686, %fd4685, 0d3FE0000000000000;
	mul.f64 	%fd4687, %fd4686, %fd4686;
	sub.f64 	%fd4688, %fd4679, %fd4687;
	mul.f64 	%fd4689, %fd4686, %fd4688;
	mul.f64 	%fd4690, %fd4689, 0d3FE0000000000000;
	mov.f64 	%fd4691, 0d3FF0000000000000;
	sub.f64 	%fd4692, %fd4691, %fd4690;
	mul.f64 	%fd4693, %fd4692, 0d3FE0000000000000;
	mul.f64 	%fd7288, %fd7288, %fd4693;
	setp.lt.u32 	%p240, %r24, 9;
	@%p240 bra 	$L__BB0_180;
	ld.shared.f64 	%fd4694, [_ZZ22GDFTgrid_weight_kernelPdS_S_S_PiiiE6a_smem+1216];
	ld.shared.f64 	%fd4695, [_ZZ22GDFTgrid_weight_kernelPdS_S_S_PiiiE8dij_smem+1216];
	sub.f64 	%fd4696, %fd254, %fd7270;
	mul.f64 	%fd4697, %fd4695, %fd4696;
	fma.rn.f64 	%fd4698, %fd4697, %fd4697, 0dBFF0000000000000;
	fma.rn.f64 	%fd4699, %fd4694, %fd4698, %fd4697;
	mul.f64 	%fd4700, %fd4699, %fd4699;
	mov.f64 	%fd4701, 0d4008000000000000;
	sub.f64 	%fd4702, %fd4701, %fd4700;
	mul.f64 	%fd4703, %fd4699, %fd4702;
	mul.f64 	%fd4704, %fd4703, 0d3FE0000000000000;
	mul.f64 	%fd4705, %fd4704, %fd4704;
	sub.f64 	%fd4706, %fd4701, %fd4705;
	mul.f64 	%fd4707, %fd4704, %fd4706;
	mul.f64 	%fd4708, %fd4707, 0d3FE0000000000000;
	mul.f64 	%fd4709, %fd4708, %fd4708;
	sub.f64 	%fd4710, %fd4701, %fd4709;
	mul.f64 	%fd4711, %fd4708, %fd4710;
	mul.f64 	%fd4712, %fd4711, 0d3FE0000000000000;
	mov.f64 	%fd4713, 0d3FF0000000000000;
	sub.f64 	%fd4714, %fd4713, %fd4712;
	mul.f64 	%fd4715, %fd4714, 0d3FE0000000000000;
	mul.f64 	%fd7288, %fd7288, %fd4715;
	setp.eq.s32 	%p241, %r24, 9;
	@%p241 bra 	$L__BB0_180;
	ld.shared.f64 	%fd4716, [_ZZ22GDFTgrid_weight_kernelPdS_S_S_PiiiE6a_smem+1224];
	ld.shared.f64 	%fd4717, [_ZZ22GDFTgrid_weight_kernelPdS_S_S_PiiiE8dij_smem+1224];
	sub.f64 	%fd4718, %fd254, %fd7269;
	mul.f64 	%fd4719, %fd4717, %fd4718;
	selp.f64 	%fd4720, 0d0000000000000000, %fd4719, %p62;
	fma.rn.f64 	%fd4721, %fd4720, %fd4720, 0dBFF0000000000000;
	fma.rn.f64 	%fd4722, %fd4716, %fd4721, %fd4720;
	mul.f64 	%fd4723, %fd4722, %fd4722;
	mov.f64 	%fd4724, 0d4008000000000000;
	sub.f64 	%fd4725, %fd4724, %fd4723;
	mul.f64 	%fd4726, %fd4722, %fd4725;
	mul.f64 	%fd4727, %fd4726, 0d3FE0000000000000;
	mul.f64 	%fd4728, %fd4727, %fd4727;
	sub.f64 	%fd4729, %fd4724, %fd4728;
	mul.f64 	%fd4730, %fd4727, %fd4729;
	mul.f64 	%fd4731, %fd4730, 0d3FE0000000000000;
	mul.f64 	%fd4732, %fd4731, %fd4731;
	sub.f64 	%fd4733, %fd4724, %fd4732;
	mul.f64 	%fd4734, %fd4731, %fd4733;
	mul.f64 	%fd4735, %fd4734, 0d3FE0000000000000;
	mov.f64 	%fd4736, 0d3FF0000000000000;
	sub.f64 	%fd4737, %fd4736, %fd4735;
	mul.f64 	%fd4738, %fd4737, 0d3FE0000000000000;
	mul.f64 	%fd7288, %fd7288, %fd4738;
	setp.lt.u32 	%p243, %r24, 11;
	@%p243 bra 	$L__BB0_180;
	ld.shared.f64 	%fd4739, [_ZZ22GDFTgrid_weight_kernelPdS_S_S_PiiiE6a_smem+1232];
	ld.shared.f64 	%fd4740, [_ZZ22GDFTgrid_weight_kernelPdS_S_S_PiiiE8dij_smem+1232];
	sub.f64 	%fd4741, %fd254, %fd7268;
	mul.f64 	%fd4742, %fd4740, %fd4741;
	fma.rn.f64 	%fd4743, %fd4742, %fd4742, 0dBFF0000000000000;
	fma.rn.f64 	%fd4744, %fd4739, %fd4743, %fd4742;
	mul.f64 	%fd4745, %fd4744, %fd4744;
	mov.f64 	%fd4746, 0d4008000000000000;
	sub.f64 	%fd4747, %fd4746, %fd4745;
	mul.f64 	%fd4748, %fd4744, %fd4747;
	mul.f64 	%fd4749, %fd4748, 0d3FE0000000000000;
	mul.f64 	%fd4750, %fd4749, %fd4749;
	sub.f64 	%fd4751, %fd4746, %fd4750;
	mul.f64 	%fd4752, %fd4749, %fd4751;
	mul.f64 	%fd4753, %fd4752, 0d3FE0000000000000;
	mul.f64 	%fd4754, %fd4753, %fd4753;
	sub.f64 	%fd4755, %fd4746, %fd4754;
	mul.f64 	%fd4756, %fd4753, %fd4755;
	mul.f64 	%fd4757, %fd4756, 0d3FE0000000000000;
	mov.f64 	%fd4758, 0d3FF0000000000000;
	sub.f64 	%fd4759, %fd4758, %fd4757;
	mul.f64 	%fd4760, %fd4759, 0d3FE0000000000000;
	mul.f64 	%fd7288, %fd7288, %fd4760;
	setp.eq.s32 	%p244, %r24, 11;
	@%p244 bra 	$L__BB0_180;
	ld.shared.f64 	%fd4761, [_ZZ22GDFTgrid_weight_kernelPdS_S_S_PiiiE6a_smem+1240];
	ld.shared.f64 	%fd4762, [_ZZ22GDFTgrid_weight_kernelPdS_S_S_PiiiE8dij_smem+1240];
	sub.f64 	%fd4763, %fd254, %fd7267;
	mul.f64 	%fd4764, %fd4762, %fd4763;
	fma.rn.f64 	%fd4765, %fd4764, %fd4764, 0dBFF0000000000000;
	fma.rn.f64 	%fd4766, %fd4761, %fd4765, %fd4764;
	mul.f64 	%fd4767, %fd4766, %fd4766;
	mov.f64 	%fd4768, 0d4008000000000000;
	sub.f64 	%fd4769, %fd4768, %fd4767;
	mul.f64 	%fd4770, %fd4766, %fd4769;
	mul.f64 	%fd4771, %fd4770, 0d3FE0000000000000;
	mul.f64 	%fd4772, %fd4771, %fd4771;
	sub.f64 	%fd4773, %fd4768, %fd4772;
	mul.f64 	%fd4774, %fd4771, %fd4773;
	mul.f64 	%fd4775, %fd4774, 0d3FE0000000000000;
	mul.f64 	%fd4776, %fd4775, %fd4775;
	sub.f64 	%fd4777, %fd4768, %fd4776;
	mul.f64 	%fd4778, %fd4775, %fd4777;
	mul.f64 	%fd4779, %fd4778, 0d3FE0000000000000;
	mov.f64 	%fd4780, 0d3FF0000000000000;
	sub.f64 	%fd4781, %fd4780, %fd4779;
	mul.f64 	%fd4782, %fd4781, 0d3FE0000000000000;
	mul.f64 	%fd7288, %fd7288, %fd4782;
	setp.lt.u32 	%p245, %r24, 13;
	@%p245 bra 	$L__BB0_180;
	ld.shared.f64 	%fd4783, [_ZZ22GDFTgrid_weight_kernelPdS_S_S_PiiiE6a_smem+1248];
	ld.shared.f64 	%fd4784, [_ZZ22GDFTgrid_weight_kernelPdS_S_S_PiiiE8dij_smem+1248];
	sub.f64 	%fd4785, %fd254, %fd7266;
	mul.f64 	%fd4786, %fd4784, %fd4785;
	fma.rn.f64 	%fd4787, %fd4786, %fd4786, 0dBFF0000000000000;
	fma.rn.f64 	%fd4788, %fd4783, %fd4787, %fd4786;
	mul.f64 	%fd4789, %fd4788, %fd4788;
	mov.f64 	%fd4790, 0d4008000000000000;
	sub.f64 	%fd4791, %fd4790, %fd4789;
	mul.f64 	%fd4792, %fd4788, %fd4791;
	mul.f64 	%fd4793, %fd4792, 0d3FE0000000000000;
	mul.f64 	%fd4794, %fd4793, %fd4793;
	sub.f64 	%fd4795, %fd4790, %fd4794;
	mul.f64 	%fd4796, %fd4793, %fd4795;
	mul.f64 	%fd4797, %fd4796, 0d3FE0000000000000;
	mul.f64 	%fd4798, %fd4797, %fd4797;
	sub.f64 	%fd4799, %fd4790, %fd4798;
	mul.f64 	%fd4800, %fd4797, %fd4799;
	mul.f64 	%fd4801, %fd4800, 0d3FE0000000000000;
	mov.f64 	%fd4802, 0d3FF0000000000000;
	sub.f64 	%fd4803, %fd4802, %fd4801;
	mul.f64 	%fd4804, %fd4803, 0d3FE0000000000000;
	mul.f64 	%fd7288, %fd7288, %fd4804;
	setp.eq.s32 	%p246, %r24, 13;
	@%p246 bra 	$L__BB0_180;
	ld.shared.f64 	%fd4805, [_ZZ22GDFTgrid_weight_kernelPdS_S_S_PiiiE6a_smem+1256];
	ld.shared.f64 	%fd4806, [_ZZ22GDFTgrid_weight_kernelPdS_S_S_PiiiE8dij_smem+1256];
	sub.f64 	%fd4807, %fd254, %fd7265;
	mul.f64 	%fd4808, %fd4806, %fd4807;
	fma.rn.f64 	%fd4809, %fd4808, %fd4808, 0dBFF0000000000000;
	fma.rn.f64 	%fd4810, %fd4805, %fd4809, %fd4808;
	mul.f64 	%fd4811, %fd4810, %fd4810;
	mov.f64 	%fd4812, 0d4008000000000000;
	sub.f64 	%fd4813, %fd4812, %fd4811;
	mul.f64 	%fd4814, %fd4810, %fd4813;
	mul.f64 	%fd4815, %fd4814, 0d3FE0000000000000;
	mul.f64 	%fd4816, %fd4815, %fd4815;
	sub.f64 	%fd4817, %fd4812, %fd4816;
	mul.f64 	%fd4818, %fd4815, %fd4817;
	mul.f64 	%fd4819, %fd4818, 0d3FE0000000000000;
	mul.f64 	%fd4820, %fd4819, %fd4819;
	sub.f64 	%fd4821, %fd4812, %fd4820;
	mul.f64 	%fd4822, %fd4819, %fd4821;
	mul.f64 	%fd4823, %fd4822, 0d3FE0000000000000;
	mov.f64 	%fd4824, 0d3FF0000000000000;
	sub.f64 	%fd4825, %fd4824, %fd4823;
	mul.f64 	%fd4826, %fd4825, 0d3FE0000000000000;
	mul.f64 	%fd7288, %fd7288, %fd4826;
	setp.lt.u32 	%p247, %r24, 15;
	@%p247 bra 	$L__BB0_180;
	ld.shared.f64 	%fd4827, [_ZZ22GDFTgrid_weight_kernelPdS_S_S_PiiiE6a_smem+1264];
	ld.shared.f64 	%fd4828, [_ZZ22GDFTgrid_weight_kernelPdS_S_S_PiiiE8dij_smem+1264];
	sub.f64 	%fd4829, %fd254, %fd7264;
	mul.f64 	%fd4830, %fd4828, %fd4829;
	fma.rn.f64 	%fd4831, %fd4830, %fd4830, 0dBFF0000000000000;
	fma.rn.f64 	%fd4832, %fd4827, %fd4831, %fd4830;
	mul.f64 	%fd4833, %fd4832, %fd4832;
	mov.f64 	%fd4834, 0d4008000000000000;
	sub.f64 	%fd4835, %fd4834, %fd4833;
	mul.f64 	%fd4836, %fd4832, %fd4835;
	mul.f64 	%fd4837, %fd4836, 0d3FE0000000000000;
	mul.f64 	%fd4838, %fd4837, %fd4837;
	sub.f64 	%fd4839, %fd4834, %fd4838;
	mul.f64 	%fd4840, %fd4837, %fd4839;
	mul.f64 	%fd4841, %fd4840, 0d3FE0000000000000;
	mul.f64 	%fd4842, %fd4841, %fd4841;
	sub.f64 	%fd4843, %fd4834, %fd4842;
	mul.f64 	%fd4844, %fd4841, %fd4843;
	mul.f64 	%fd4845, %fd4844, 0d3FE0000000000000;
	mov.f64 	%fd4846, 0d3FF0000000000000;
	sub.f64 	%fd4847, %fd4846, %fd4845;
	mul.f64 	%fd4848, %fd4847, 0d3FE0000000000000;
	mul.f64 	%fd7288, %fd7288, %fd4848;
	setp.eq.s32 	%p248, %r24, 15;
	@%p248 bra 	$L__BB0_180;
	ld.shared.f64 	%fd4849, [_ZZ22GDFTgrid_weight_kernelPdS_S_S_PiiiE6a_smem+1272];
	ld.shared.f64 	%fd4850, [_ZZ22GDFTgrid_weight_kernelPdS_S_S_PiiiE8dij_smem+1272];
	sub.f64 	%fd4851, %fd254, %fd7263;
	mul.f64 	%fd4852, %fd4850, %fd4851;
	fma.rn.f64 	%fd4853, %fd4852, %fd4852, 0dBFF0000000000000;
	fma.rn.f64 	%fd4854, %fd4849, %fd4853, %fd4852;
	mul.f64 	%fd4855, %fd4854, %fd4854;
	mov.f64 	%fd4856, 0d4008000000000000;
	sub.f64 	%fd4857, %fd4856, %fd4855;
	mul.f64 	%fd4858, %fd4854, %fd4857;
	mul.f64 	%fd4859, %fd4858, 0d3FE0000000000000;
	mul.f64 	%fd4860, %fd4859, %fd4859;
	sub.f64 	%fd4861, %fd4856, %fd4860;
	mul.f64 	%fd4862, %fd4859, %fd4861;
	mul.f64 	%fd4863, %fd4862, 0d3FE0000000000000;
	mul.f64 	%fd4864, %fd4863, %fd4863;
	sub.f64 	%fd4865, %fd4856, %fd4864;
	mul.f64 	%fd4866, %fd4863, %fd4865;
	mul.f64 	%fd4867, %fd4866, 0d3FE0000000000000;
	mov.f64 	%fd4868, 0d3FF0000000000000;
	sub.f64 	%fd4869, %fd4868, %fd4867;
	mul.f64 	%fd4870, %fd4869, 0d3FE0000000000000;
	mul.f64 	%fd7288, %fd7288, %fd4870;
$L__BB0_180:
	setp.lt.s32 	%p249, %r20, 11;
	st.local.f64 	[%rd2+72], %fd7288;
	@%p249 bra 	$L__BB0_283;
	ld.shared.f64 	%fd4871, [_ZZ22GDFTgrid_weight_kernelPdS_S_S_PiiiE7atom_xi+80];
	sub.f64 	%fd4872, %fd7212, %fd4871;
	ld.shared.f64 	%fd4873, [_ZZ22GDFTgrid_weight_kernelPdS_S_S_PiiiE7atom_yi+80];
	sub.f64 	%fd4874, %fd7211, %fd4873;
	ld.shared.f64 	%fd4875, [_ZZ22GDFTgrid_weight_kernelPdS_S_S_PiiiE7atom_zi+80];
	sub.f64 	%fd4876, %fd7210, %fd4875;
	abs.f64 	%fd4877, %fd4872;
	abs.f64 	%fd4878, %fd4874;
	abs.f64 	%fd4879, %fd4876;
	add.f64 	%fd4880, %fd4877, %fd4878;
	add.f64 	%fd4881, %fd4880, %fd4879;
	min.f64 	%fd4882, %fd4877, %fd4878;
	max.f64 	%fd4883, %fd4877, %fd4878;
	min.f64 	%fd4884, %fd4883, %fd4879;
	max.f64 	%fd4885, %fd4883, %fd4879;
	{
	.reg .b32 %temp; 
	mov.b64 	{%temp, %r203}, %fd4885;
	}
	and.b32  	%r204, %r203, -4194304;
	xor.b32  	%r205, %r204, 2144337920;
	mov.b32 	%r206, 0;
	mov.b64 	%fd4886, {%r206, %r205};
	mul.f64 	%fd4887, %fd4884, %fd4886;
	mul.f64 	%fd4888, %fd4882, %fd4886;
	mul.f64 	%fd4889, %fd4885, %fd4886;
	mul.f64 	%fd4890, %fd4887, %fd4887;
	fma.rn.f64 	%fd4891, %fd4888, %fd4888, %fd4890;
	fma.rn.f64 	%fd4892, %fd4889, %fd4889, %fd4891;
	min.f64 	%fd4893, %fd4892, 0d7FEFFFFFFFFFFFFF;
	rsqrt.approx.ftz.f64 	%fd4894, %fd4893;
	mul.rn.f64 	%fd4895, %fd4894, %fd4894;
	neg.f64 	%fd4896, %fd4895;
	fma.rn.f64 	%fd4897, %fd4893, %fd4896, 0d3FF0000000000000;
	fma.rn.f64 	%fd4898, %fd4897, 0d3FD8000000000000, 0d3FE0000000000000;
	mul.rn.f64 	%fd4899, %fd4897, %fd4894;
	fma.rn.f64 	%fd4900, %fd4898, %fd4899, %fd4894;
	mul.f64 	%fd4901, %fd4892, %fd4900;
	or.b32  	%r207, %r204, 1048576;
	mov.b64 	%fd4902, {%r206, %r207};
	mul.f64 	%fd4903, %fd4902, %fd4901;
	setp.gt.f64 	%p251, %fd4881, %fd4885;
	selp.f64 	%fd4904, %fd4903, %fd4881, %p251;
	setp.lt.u32 	%p252, %r203, %r15;
	selp.f64 	%fd272, %fd4904, %fd4885, %p252;
	ld.shared.f64 	%fd4905, [_ZZ22GDFTgrid_weight_kernelPdS_S_S_PiiiE6a_smem+1280];
	ld.shared.f64 	%fd4906, [_ZZ22GDFTgrid_weight_kernelPdS_S_S_PiiiE8dij_smem+1280];
	sub.f64 	%fd4907, %fd272, %fd7278;
	mul.f64 	%fd4908, %fd4906, %fd4907;
	fma.rn.f64 	%fd4909, %fd4908, %fd4908, 0dBFF0000000000000;
	fma.rn.f64 	%fd4910, %fd4905, %fd4909, %fd4908;
	mul.f64 	%fd4911, %fd4910, %fd4910;
	mov.f64 	%fd4912, 0d4008000000000000;
	sub.f64 	%fd4913, %fd4912, %fd4911;
	mul.f64 	%fd4914, %fd4910, %fd4913;
	mul.f64 	%fd4915, %fd4914, 0d3FE0000000000000;
	mul.f64 	%fd4916, %fd4915, %fd4915;
	sub.f64 	%fd4917, %fd4912, %fd4916;
	mul.f64 	%fd4918, %fd4915, %fd4917;
	mul.f64 	%fd4919, %fd4918, 0d3FE0000000000000;
	mul.f64 	%fd4920, %fd4919, %fd4919;
	sub.f64 	%fd4921, %fd4912, %fd4920;
	mul.f64 	%fd4922, %fd4919, %fd4921;
	mul.f64 	%fd4923, %fd4922, 0d3FE0000000000000;
	mov.f64 	%fd4924, 0d3FF0000000000000;
	sub.f64 	%fd4925, %fd4924, %fd4923;
	mul.f64 	%fd4926, %fd4925, 0d3FE0000000000000;
	mul.f64 	%fd7289, %fd7289, %fd4926;
	@%p63 bra 	$L__BB0_197;
	ld.shared.f64 	%fd4927, [_ZZ22GDFTgrid_weight_kernelPdS_S_S_PiiiE6a_smem+1288];
	ld.shared.f64 	%fd4928, [_ZZ22GDFTgrid_weight_kernelPdS_S_S_PiiiE8dij_smem+1288];
	sub.f64 	%fd4929, %fd272, %fd7277;
	mul.f64 	%fd4930, %fd4928, %fd4929;
	fma.rn.f64 	%fd4931, %fd4930, %fd4930, 0dBFF0000000000000;
	fma.rn.f64 	%fd4932, %fd4927, %fd4931, %fd4930;
	mul.f64 	%fd4933, %fd4932, %fd4932;
	mov.f64 	%fd4934, 0d4008000000000000;
	sub.f64 	%fd4935, %fd4934, %fd4933;
	mul.f64 	%fd4936, %fd4932, %fd4935;
	mul.f64 	%fd4937, %fd4936, 0d3FE0000000000000;
	mul.f64 	%fd4938, %fd4937, %fd4937;
	sub.f64 	%fd4939, %fd4934, %fd4938;
	mul.f64 	%fd4940, %fd4937, %fd4939;
	mul.f64 	%fd4941, %fd4940, 0d3FE0000000000000;
	mul.f64 	%fd4942, %fd4941, %fd4941;
	sub.f64 	%fd4943, %fd4934, %fd4942;
	mul.f64 	%fd4944, %fd4941, %fd4943;
	mul.f64 	%fd4945, %fd4944, 0d3FE0000000000000;
	mov.f64 	%fd4946, 0d3FF0000000000000;
	sub.f64 	%fd4947, %fd4946, %fd4945;
	mul.f64 	%fd4948, %fd4947, 0d3FE0000000000000;
	mul.f64 	%fd7289, %fd7289, %fd4948;
	setp.lt.u32 	%p253, %r24, 3;
	@%p253 bra 	$L__BB0_197;
	ld.shared.f64 	%fd4949, [_ZZ22GDFTgrid_weight_kernelPdS_S_S_PiiiE6a_smem+1296];
	ld.shared.f64 	%fd4950, [_ZZ22GDFTgrid_weight_kernelPdS_S_S_PiiiE8dij_smem+1296];
	sub.f64 	%fd4951, %fd272, %fd7276;
	mul.f64 	%fd4952, %fd4950, %fd4951;
	fma.rn.f64 	%fd4953, %fd4952, %fd4952, 0dBFF0000000000000;
	fma.rn.f64 	%fd4954, %fd4949, %fd4953, %fd4952;
	mul.f64 	%fd4955, %fd4954, %fd4954;
	mov.f64 	%fd4956, 0d4008000000000000;
	sub.f64 	%fd4957, %fd4956, %fd4955;
	mul.f64 	%fd4958, %fd4954, %fd4957;
	mul.f64 	%fd4959, %fd4958, 0d3FE0000000000000;
	mul.f64 	%fd4960, %fd4959, %fd4959;
	sub.f64 	%fd4961, %fd4956, %fd4960;
	mul.f64 	%fd4962, %fd4959, %fd4961;
	mul.f64 	%fd4963, %fd4962, 0d3FE0000000000000;
	mul.f64 	%fd4964, %fd4963, %fd4963;
	sub.f64 	%fd4965, %fd4956, %fd4964;
	mul.f64 	%fd4966, %fd4963, %fd4965;
	mul.f64 	%fd4967, %fd4966, 0d3FE0000000000000;
	mov.f64 	%fd4968, 0d3FF0000000000000;
	sub.f64 	%fd4969, %fd4968, %fd4967;
	mul.f64 	%fd4970, %fd4969, 0d3FE0000000000000;
	mul.f64 	%fd7289, %fd7289, %fd4970;
	setp.eq.s32 	%p254, %r24, 3;
	@%p254 bra 	$L__BB0_197;
	ld.shared.f64 	%fd4971, [_ZZ22GDFTgrid_weight_kernelPdS_S_S_PiiiE6a_smem+1304];
	ld.shared.f64 	%fd4972, [_ZZ22GDFTgrid_weight_kernelPdS_S_S_PiiiE8dij_smem+1304];
	sub.f64 	%fd4973, %fd272, %fd7275;
	mul.f64 	%fd4974, %fd4972, %fd4973;
	fma.rn.f64 	%fd4975, %fd4974, %fd4974, 0dBFF0000000000000;
	fma.rn.f64 	%fd4976, %fd4971, %fd4975, %fd4974;
	mul.f64 	%fd4977, %fd4976, %fd4976;
	mov.f64 	%fd4978, 0d4008000000000000;
	sub.f64 	%fd4979, %fd4978, %fd4977;
	mul.f64 	%fd4980, %fd4976, %fd4979;
	mul.f64 	%fd4981, %fd4980, 0d3FE0000000000000;
	mul.f64 	%fd4982, %fd4981, %fd4981;
	sub.f64 	%fd4983, %fd4978, %fd4982;
	mul.f64 	%fd4984, %fd4981, %fd4983;
	mul.f64 	%fd4985, %fd4984, 0d3FE0000000000000;
	mul.f64 	%fd4986, %fd4985, %fd4985;
	sub.f64 	%fd4987, %fd4978, %fd4986;
	mul.f64 	%fd4988, %fd4985, %fd4987;
	mul.f64 	%fd4989, %fd4988, 0d3FE0000000000000;
	mov.f64 	%fd4990, 0d3FF0000000000000;
	sub.f64 	%fd4991, %fd4990, %fd4989;
	mul.f64 	%fd4992, %fd4991, 0d3FE0000000000000;
	mul.f64 	%fd7289, %fd7289, %fd4992;
	setp.lt.u32 	%p255, %r24, 5;
	@%p255 bra 	$L__BB0_197;
	ld.shared.f64 	%fd4993, [_ZZ22GDFTgrid_weight_kernelPdS_S_S_PiiiE6a_smem+1312];
	ld.shared.f64 	%fd4994, [_ZZ22GDFTgrid_weight_kernelPdS_S_S_PiiiE8dij_smem+1312];
	sub.f64 	%fd4995, %fd272, %fd7274;
	mul.f64 	%fd4996, %fd4994, %fd4995;
	fma.rn.f64 	%fd4997, %fd4996, %fd4996, 0dBFF0000000000000;
	fma.rn.f64 	%fd4998, %fd4993, %fd4997, %fd4996;
	mul.f64 	%fd4999, %fd4998, %fd4998;
	mov.f64 	%fd5000, 0d4008000000000000;
	sub.f64 	%fd5001, %fd5000, %fd4999;
	mul.f64 	%fd5002, %fd4998, %fd5001;
	mul.f64 	%fd5003, %fd5002, 0d3FE0000000000000;
	mul.f64 	%fd5004, %fd5003, %fd5003;
	sub.f64 	%fd5005, %fd5000, %fd5004;
	mul.f64 	%fd5006, %fd5003, %fd5005;
	mul.f64 	%fd5007, %fd5006, 0d3FE0000000000000;
	mul.f64 	%fd5008, %fd5007, %fd5007;
	sub.f64 	%fd5009, %fd5000, %fd5008;
	mul.f64 	%fd5010, %fd5007, %fd5009;
	mul.f64 	%fd5011, %fd5010, 0d3FE0000000000000;
	mov.f64 	%fd5012, 0d3FF0000000000000;
	sub.f64 	%fd5013, %fd5012, %fd5011;
	mul.f64 	%fd5014, %fd5013, 0d3FE0000000000000;
	mul.f64 	%fd7289, %fd7289, %fd5014;
	setp.eq.s32 	%p256, %r24, 5;
	@%p256 bra 	$L__BB0_197;
	ld.shared.f64 	%fd5015, [_ZZ22GDFTgrid_weight_kernelPdS_S_S_PiiiE6a_smem+1320];
	ld.shared.f64 	%fd5016, [_ZZ22GDFTgrid_weight_kernelPdS_S_S_PiiiE8dij_smem+1320];
	sub.f64 	%fd5017, %fd272, %fd7273;
	mul.f64 	%fd5018, %fd5016, %fd5017;
	fma.rn.f64 	%fd5019, %fd5018, %fd5018, 0dBFF0000000000000;
	fma.rn.f64 	%fd5020, %fd5015, %fd5019, %fd5018;
	mul.f64 	%fd5021, %fd5020, %fd5020;
	mov.f64 	%fd5022, 0d4008000000000000;
	sub.f64 	%fd5023, %fd5022, %fd5021;
	mul.f64 	%fd5024, %fd5020, %fd5023;
	mul.f64 	%fd5025, %fd5024, 0d3FE0000000000000;
	mul.f64 	%fd5026, %fd5025, %fd5025;
	sub.f64 	%fd5027, %fd5022, %fd5026;
	mul.f64 	%fd5028, %fd5025, %fd5027;
	mul.f64 	%fd5029, %fd5028, 0d3FE0000000000000;
	mul.f64 	%fd5030, %fd5029, %fd5029;
	sub.f64 	%fd5031, %fd5022, %fd5030;
	mul.f64 	%fd5032, %fd5029, %fd5031;
	mul.f64 	%fd5033, %fd5032, 0d3FE0000000000000;
	mov.f64 	%fd5034, 0d3FF0000000000000;
	sub.f64 	%fd5035, %fd5034, %fd5033;
	mul.f64 	%fd5036, %fd5035, 0d3FE0000000000000;
	mul.f64 	%fd7289, %fd7289, %fd5036;
	setp.lt.u32 	%p257, %r24, 7;
	@%p257 bra 	$L__BB0_197;
	ld.shared.f64 	%fd5037, [_ZZ22GDFTgrid_weight_kernelPdS_S_S_PiiiE6a_smem+1328];
	ld.shared.f64 	%fd5038, [_ZZ22GDFTgrid_weight_kernelPdS_S_S_PiiiE8dij_smem+1328];
	sub.f64 	%fd5039, %fd272, %fd7272;
	mul.f64 	%fd5040, %fd5038, %fd5039;
	fma.rn.f64 	%fd5041, %fd5040, %fd5040, 0dBFF0000000000000;
	fma.rn.f64 	%fd5042, %fd5037, %fd5041, %fd5040;
	mul.f64 	%fd5043, %fd5042, %fd5042;
	mov.f64 	%fd5044, 0d4008000000000000;
	sub.f64 	%fd5045, %fd5044, %fd5043;
	mul.f64 	%fd5046, %fd5042, %fd5045;
	mul.f64 	%fd5047, %fd5046, 0d3FE0000000000000;
	mul.f64 	%fd5048, %fd5047, %fd5047;
	sub.f64 	%fd5049, %fd5044, %fd5048;
	mul.f64 	%fd5050, %fd5047, %fd5049;
	mul.f64 	%fd5051, %fd5050, 0d3FE0000000000000;
	mul.f64 	%fd5052, %fd5051, %fd5051;
	sub.f64 	%fd5053, %fd5044, %fd5052;
	mul.f64 	%fd5054, %fd5051, %fd5053;
	mul.f64 	%fd5055, %fd5054, 0d3FE0000000000000;
	mov.f64 	%fd5056, 0d3FF0000000000000;
	sub.f64 	%fd5057, %fd5056, %fd5055;
	mul.f64 	%fd5058, %fd5057, 0d3FE0000000000000;
	mul.f64 	%fd7289, %fd7289, %fd5058;
	setp.eq.s32 	%p258, %r24, 7;
	@%p258 bra 	$L__BB0_197;
	ld.shared.f64 	%fd5059, [_ZZ22GDFTgrid_weight_kernelPdS_S_S_PiiiE6a_smem+1336];
	ld.shared.f64 	%fd5060, [_ZZ22GDFTgrid_weight_kernelPdS_S_S_PiiiE8dij_smem+1336];
	sub.f64 	%fd5061, %fd272, %fd7271;
	mul.f64 	%fd5062, %fd5060, %fd5061;
	fma.rn.f64 	%fd5063, %fd5062, %fd5062, 0dBFF0000000000000;
	fma.rn.f64 	%fd5064, %fd5059, %fd5063, %fd5062;
	mul.f64 	%fd5065, %fd5064, %fd5064;
	mov.f64 	%fd5066, 0d4008000000000000;
	sub.f64 	%fd5067, %fd5066, %fd5065;
	mul.f64 	%fd5068, %fd5064, %fd5067;
	mul.f64 	%fd5069, %fd5068, 0d3FE0000000000000;
	mul.f64 	%fd5070, %fd5069, %fd5069;
	sub.f64 	%fd5071, %fd5066, %fd5070;
	mul.f64 	%fd5072, %fd5069, %fd5071;
	mul.f64 	%fd5073, %fd5072, 0d3FE0000000000000;
	mul.f64 	%fd5074, %fd5073, %fd5073;
	sub.f64 	%fd5075, %fd5066, %fd5074;
	mul.f64 	%fd5076, %fd5073, %fd5075;
	mul.f64 	%fd5077, %fd5076, 0d3FE0000000000000;
	mov.f64 	%fd5078, 0d3FF0000000000000;
	sub.f64 	%fd5079, %fd5078, %fd5077;
	mul.f64 	%fd5080, %fd5079, 0d3FE0000000000000;
	mul.f64 	%fd7289, %fd7289, %fd5080;
	setp.lt.u32 	%p259, %r24, 9;
	@%p259 bra 	$L__BB0_197;
	ld.shared.f64 	%fd5081, [_ZZ22GDFTgrid_weight_kernelPdS_S_S_PiiiE6a_smem+1344];
	ld.shared.f64 	%fd5082, [_ZZ22GDFTgrid_weight_kernelPdS_S_S_PiiiE8dij_smem+1344];
	sub.f64 	%fd5083, %fd272, %fd7270;
	mul.f64 	%fd5084, %fd5082, %fd5083;
	fma.rn.f64 	%fd5085, %fd5084, %fd5084, 0dBFF0000000000000;
	fma.rn.f64 	%fd5086, %fd5081, %fd5085, %fd5084;
	mul.f64 	%fd5087, %fd5086, %fd5086;
	mov.f64 	%fd5088, 0d4008000000000000;
	sub.f64 	%fd5089, %fd5088, %fd5087;
	mul.f64 	%fd5090, %fd5086, %fd5089;
	mul.f64 	%fd5091, %fd5090, 0d3FE0000000000000;
	mul.f64 	%fd5092, %fd5091, %fd5091;
	sub.f64 	%fd5093, %fd5088, %fd5092;
	mul.f64 	%fd5094, %fd5091, %fd5093;
	mul.f64 	%fd5095, %fd5094, 0d3FE0000000000000;
	mul.f64 	%fd5096, %fd5095, %fd5095;
	sub.f64 	%fd5097, %fd5088, %fd5096;
	mul.f64 	%fd5098, %fd5095, %fd5097;
	mul.f64 	%fd5099, %fd5098, 0d3FE0000000000000;
	mov.f64 	%fd5100, 0d3FF0000000000000;
	sub.f64 	%fd5101, %fd5100, %fd5099;
	mul.f64 	%fd5102, %fd5101, 0d3FE0000000000000;
	mul.f64 	%fd7289, %fd7289, %fd5102;
	setp.eq.s32 	%p260, %r24, 9;
	@%p260 bra 	$L__BB0_197;
	ld.shared.f64 	%fd5103, [_ZZ22GDFTgrid_weight_kernelPdS_S_S_PiiiE6a_smem+1352];
	ld.shared.f64 	%fd5104, [_ZZ22GDFTgrid_weight_kernelPdS_S_S_PiiiE8dij_smem+1352];
	sub.f64 	%fd5105, %fd272, %fd7269;
	mul.f64 	%fd5106, %fd5104, %fd5105;
	fma.rn.f64 	%fd5107, %fd5106, %fd5106, 0dBFF0000000000000;
	fma.rn.f64 	%fd5108, %fd5103, %fd5107, %fd5106;
	mul.f64 	%fd5109, %fd5108, %fd5108;
	mov.f64 	%fd5110, 0d4008000000000000;
	sub.f64 	%fd5111, %fd5110, %fd5109;
	mul.f64 	%fd5112, %fd5108, %fd5111;
	mul.f64 	%fd5113, %fd5112, 0d3FE0000000000000;
	mul.f64 	%fd5114, %fd5113, %fd5113;
	sub.f64 	%fd5115, %fd5110, %fd5114;
	mul.f64 	%fd5116, %fd5113, %fd5115;
	mul.f64 	%fd5117, %fd5116, 0d3FE0000000000000;
	mul.f64 	%fd5118, %fd5117, %fd5117;
	sub.f64 	%fd5119, %fd5110, %fd5118;
	mul.f64 	%fd5120, %fd5117, %fd5119;
	mul.f64 	%fd5121, %fd5120, 0d3FE0000000000000;
	mov.f64 	%fd5122, 0d3FF0000000000000;
	sub.f64 	%fd5123, %fd5122, %fd5121;
	mul.f64 	%fd5124, %fd5123, 0d3FE0000000000000;
	mul.f64 	%fd7289, %fd7289, %fd5124;
	setp.lt.u32 	%p261, %r24, 11;
	@%p261 bra 	$L__BB0_197;
	ld.shared.f64 	%fd5125, [_ZZ22GDFTgrid_weight_kernelPdS_S_S_PiiiE6a_smem+1360];
	ld.shared.f64 	%fd5126, [_ZZ22GDFTgrid_weight_kernelPdS_S_S_PiiiE8dij_smem+1360];
	sub.f64 	%fd5127, %fd272, %fd7268;
	mul.f64 	%fd5128, %fd5126, %fd5127;
	selp.f64 	%fd5129, 0d0000000000000000, %fd5128, %p62;
	fma.rn.f64 	%fd5130, %fd5129, %fd5129, 0dBFF0000000000000;
	fma.rn.f64 	%fd5131, %fd5125, %fd5130, %fd5129;
	mul.f64 	%fd5132, %fd5131, %fd5131;
	mov.f64 	%fd5133, 0d4008000000000000;
	sub.f64 	%fd5134, %fd5133, %fd5132;
	mul.f64 	%fd5135, %fd5131, %fd5134;
	mul.f64 	%fd5136, %fd5135, 0d3FE0000000000000;
	mul.f64 	%fd5137, %fd5136, %fd5136;
	sub.f64 	%fd5138, %fd5133, %fd5137;
	mul.f64 	%fd5139, %fd5136, %fd5138;
	mul.f64 	%fd5140, %fd5139, 0d3FE0000000000000;
	mul.f64 	%fd5141, %fd5140, %fd5140;
	sub.f64 	%fd5142, %fd5133, %fd5141;
	mul.f64 	%fd5143, %fd5140, %fd5142;
	mul.f64 	%fd5144, %fd5143, 0d3FE0000000000000;
	mov.f64 	%fd5145, 0d3FF0000000000000;
	sub.f64 	%fd5146, %fd5145, %fd5144;
	mul.f64 	%fd5147, %fd5146, 0d3FE0000000000000;
	mul.f64 	%fd7289, %fd7289, %fd5147;
	setp.eq.s32 	%p263, %r24, 11;
	@%p263 bra 	$L__BB0_197;
	ld.shared.f64 	%fd5148, [_ZZ22GDFTgrid_weight_kernelPdS_S_S_PiiiE6a_smem+1368];
	ld.shared.f64 	%fd5149, [_ZZ22GDFTgrid_weight_kernelPdS_S_S_PiiiE8dij_smem+1368];
	sub.f64 	%fd5150, %fd272, %fd7267;
	mul.f64 	%fd5151, %fd5149, %fd5150;
	fma.rn.f64 	%fd5152, %fd5151, %fd5151, 0dBFF0000000000000;
	fma.rn.f64 	%fd5153, %fd5148, %fd5152, %fd5151;
	mul.f64 	%fd5154, %fd5153, %fd5153;
	mov.f64 	%fd5155, 0d4008000000000000;
	sub.f64 	%fd5156, %fd5155, %fd5154;
	mul.f64 	%fd5157, %fd5153, %fd5156;
	mul.f64 	%fd5158, %fd5157, 0d3FE0000000000000;
	mul.f64 	%fd5159, %fd5158, %fd5158;
	sub.f64 	%fd5160, %fd5155, %fd5159;
	mul.f64 	%fd5161, %fd5158, %fd5160;
	mul.f64 	%fd5162, %fd5161, 0d3FE0000000000000;
	mul.f64 	%fd5163, %fd5162, %fd5162;
	sub.f64 	%fd5164, %fd5155, %fd5163;
	mul.f64 	%fd5165, %fd5162, %fd5164;
	mul.f64 	%fd5166, %fd5165, 0d3FE0000000000000;
	mov.f64 	%fd5167, 0d3FF0000000000000;
	sub.f64 	%fd5168, %fd5167, %fd5166;
	mul.f64 	%fd5169, %fd5168, 0d3FE0000000000000;
	mul.f64 	%fd7289, %fd7289, %fd5169;
	setp.lt.u32 	%p264, %r24, 13;
	@%p264 bra 	$L__BB0_197;
	ld.shared.f64 	%fd5170, [_ZZ22GDFTgrid_weight_kernelPdS_S_S_PiiiE6a_smem+1376];
	ld.shared.f64 	%fd5171, [_ZZ22GDFTgrid_weight_kernelPdS_S_S_PiiiE8dij_smem+1376];
	sub.f64 	%fd5172, %fd272, %fd7266;
	mul.f64 	%fd5173, %fd5171, %fd5172;
	fma.rn.f64 	%fd5174, %fd5173, %fd5173, 0dBFF0000000000000;
	fma.rn.f64 	%fd5175, %fd5170, %fd5174, %fd5173;
	mul.f64 	%fd5176, %fd5175, %fd5175;
	mov.f64 	%fd5177, 0d4008000000000000;
	sub.f64 	%fd5178, %fd5177, %fd5176;
	mul.f64 	%fd5179, %fd5175, %fd5178;
	mul.f64 	%fd5180, %fd5179, 0d3FE0000000000000;
	mul.f64 	%fd5181, %fd5180, %fd5180;
	sub.f64 	%fd5182, %fd5177, %fd5181;
	mul.f64 	%fd5183, %fd5180, %fd5182;
	mul.f64 	%fd5184, %fd5183, 0d3FE0000000000000;
	mul.f64 	%fd5185, %fd5184, %fd5184;
	sub.f64 	%fd5186, %fd5177, %fd5185;
	mul.f64 	%fd5187, %fd5184, %fd5186;
	mul.f64 	%fd5188, %fd5187, 0d3FE0000000000000;
	mov.f64 	%fd5189, 0d3FF0000000000000;
	sub.f64 	%fd5190, %fd5189, %fd5188;
	mul.f64 	%fd5191, %fd5190, 0d3FE0000000000000;
	mul.f64 	%fd7289, %fd7289, %fd5191;
	setp.eq.s32 	%p265, %r24, 13;
	@%p265 bra 	$L__BB0_197;
	ld.shared.f64 	%fd5192, [_ZZ22GDFTgrid_weight_kernelPdS_S_S_PiiiE6a_smem+1384];
	ld.shared.f64 	%fd5193, [_ZZ22GDFTgrid_weight_kernelPdS_S_S_PiiiE8dij_smem+1384];
	sub.f64 	%fd5194, %fd272, %fd7265;
	mul.f64 	%fd5195, %fd5193, %fd5194;
	fma.rn.f64 	%fd5196, %fd5195, %fd5195, 0dBFF0000000000000;
	fma.rn.f64 	%fd5197, %fd5192, %fd5196, %fd5195;
	mul.f64 	%fd5198, %fd5197, %fd5197;
	mov.f64 	%fd5199, 0d4008000000000000;
	sub.f64 	%fd5200, %fd5199, %fd5198;
	mul.f64 	%fd5201, %fd5197, %fd5200;
	mul.f64 	%fd5202, %fd5201, 0d3FE0000000000000;
	mul.f64 	%fd5203, %fd5202, %fd5202;
	sub.f64 	%fd5204, %fd5199, %fd5203;
	mul.f64 	%fd5205, %fd5202, %fd5204;
	mul.f64 	%fd5206, %fd5205, 0d3FE0000000000000;
	mul.f64 	%fd5207, %fd5206, %fd5206;
	sub.f64 	%fd5208, %fd5199, %fd5207;
	mul.f64 	%fd5209, %fd5206, %fd5208;
	mul.f64 	%fd5210, %fd5209, 0d3FE0000000000000;
	mov.f64 	%fd5211, 0d3FF0000000000000;
	sub.f64 	%fd5212, %fd5211, %fd5210;
	mul.f64 	%fd5213, %fd5212, 0d3FE0000000000000;
	mul.f64 	%fd7289, %fd7289, %fd5213;
	setp.lt.u32 	%p266, %r24, 15;
	@%p266 bra 	$L__BB0_197;
	ld.shared.f64 	%fd5214, [_ZZ22GDFTgrid_weight_kernelPdS_S_S_PiiiE6a_smem+1392];
	ld.shared.f64 	%fd5215, [_ZZ22GDFTgrid_weight_kernelPdS_S_S_PiiiE8dij_smem+1392];
	sub.f64 	%fd5216, %fd272, %fd7264;
	mul.f64 	%fd5217, %fd5215, %fd5216;
	fma.rn.f64 	%fd5218, %fd5217, %fd5217, 0dBFF0000000000000;
	fma.rn.f64 	%fd5219, %fd5214, %fd5218, %fd5217;
	mul.f64 	%fd5220, %fd5219, %fd5219;
	mov.f64 	%fd5221, 0d4008000000000000;
	sub.f64 	%fd5222, %fd5221, %fd5220;
	mul.f64 	%fd5223, %fd5219, %fd5222;
	mul.f64 	%fd5224, %fd5223, 0d3FE0000000000000;
	mul.f64 	%fd5225, %fd5224, %fd5224;
	sub.f64 	%fd5226, %fd5221, %fd5225;
	mul.f64 	%fd5227, %fd5224, %fd5226;
	mul.f64 	%fd5228, %fd5227, 0d3FE0000000000000;
	mul.f64 	%fd5229, %fd5228, %fd5228;
	sub.f64 	%fd5230, %fd5221, %fd5229;
	mul.f64 	%fd5231, %fd5228, %fd5230;
	mul.f64 	%fd5232, %fd5231, 0d3FE0000000000000;
	mov.f64 	%fd5233, 0d3FF0000000000000;
	sub.f64 	%fd5234, %fd5233, %fd5232;
	mul.f64 	%fd5235, %fd5234, 0d3FE0000000000000;
	mul.f64 	%fd7289, %fd7289, %fd5235;
	setp.eq.s32 	%p267, %r24, 15;
	@%p267 bra 	$L__BB0_197;
	ld.shared.f64 	%fd5236, [_ZZ22GDFTgrid_weight_kernelPdS_S_S_PiiiE6a_smem+1400];
	ld.shared.f64 	%fd5237, [_ZZ22GDFTgrid_weight_kernelPdS_S_S_PiiiE8dij_smem+1400];
	sub.f64 	%fd5238, %fd272, %fd7263;
	mul.f64 	%fd5239, %fd5237, %fd5238;
	fma.rn.f64 	%fd5240, %fd5239, %fd5239, 0dBFF0000000000000;
	fma.rn.f64 	%fd5241, %fd5236, %fd5240, %fd5239;
	mul.f64 	%fd5242, %fd5241, %fd5241;
	mov.f64 	%fd5243, 0d4008000000000000;
	sub.f64 	%fd5244, %fd5243, %fd5242;
	mul.f64 	%fd5245, %fd5241, %fd5244;
	mul.f64 	%fd5246, %fd5245, 0d3FE0000000000000;
	mul.f64 	%fd5247, %fd5246, %fd5246;
	sub.f64 	%fd5248, %fd5243, %fd5247;
	mul.f64 	%fd5249, %fd5246, %fd5248;
	mul.f64 	%fd5250, %fd5249, 0d3FE0000000000000;
	mul.f64 	%fd5251, %fd5250, %fd5250;
	sub.f64 	%fd5252, %fd5243, %fd5251;
	mul.f64 	%fd5253, %fd5250, %fd5252;
	mul.f64 	%fd5254, %fd5253, 0d3FE0000000000000;
	mov.f64 	%fd5255, 0d3FF0000000000000;
	sub.f64 	%fd5256, %fd5255, %fd5254;
	mul.f64 	%fd5257, %fd5256, 0d3FE0000000000000;
	mul.f64 	%fd7289, %fd7289, %fd5257;
$L__BB0_197:
	setp.eq.s32 	%p268, %r20, 11;
	st.local.f64 	[%rd2+80], %fd7289;
	@%p268 bra 	$L__BB0_283;
	ld.shared.f64 	%fd5258, [_ZZ22GDFTgrid_weight_kernelPdS_S_S_PiiiE7atom_xi+88];
	sub.f64 	%fd5259, %fd7212, %fd5258;
	ld.shared.f64 	%fd5260, [_ZZ22GDFTgrid_weight_kernelPdS_S_S_PiiiE7atom_yi+88];
	sub.f64 	%fd5261, %fd7211, %fd5260;
	ld.shared.f64 	%fd5262, [_ZZ22GDFTgrid_weight_kernelPdS_S_S_PiiiE7atom_zi+88];
	sub.f64 	%fd5263, %fd7210, %fd5262;
	abs.f64 	%fd5264, %fd5259;
	abs.f64 	%fd5265, %fd5261;
	abs.f64 	%fd5266, %fd5263;
	add.f64 	%fd5267, %fd5264, %fd5265;
	add.f64 	%fd5268, %fd5267, %fd5266;
	min.f64 	%fd5269, %fd5264, %fd5265;
	max.f64 	%fd5270, %fd5264, %fd5265;
	min.f64 	%fd5271, %fd5270, %fd5266;
	max.f64 	%fd5272, %fd5270, %fd5266;
	{
	.reg .b32 %temp; 
	mov.b64 	{%temp, %r208}, %fd5272;
	}
	and.b32  	%r209, %r208, -4194304;
	xor.b32  	%r210, %r209, 2144337920;
	mov.b32 	%r211, 0;
	mov.b64 	%fd5273, {%r211, %r210};
	mul.f64 	%fd5274, %fd5271, %fd5273;
	mul.f64 	%fd5275, %fd5269, %fd5273;
	mul.f64 	%fd5276, %fd5272, %fd5273;
	mul.f64 	%fd5277, %fd5274, %fd5274;
	fma.rn.f64 	%fd5278, %fd5275, %fd5275, %fd5277;
	fma.rn.f64 	%fd5279, %fd5276, %fd5276, %fd5278;
	min.f64 	%fd5280, %fd5279, 0d7FEFFFFFFFFFFFFF;
	rsqrt.approx.ftz.f64 	%fd5281, %fd5280;
	mul.rn.f64 	%fd5282, %fd5281, %fd5281;
	neg.f64 	%fd5283, %fd5282;
	fma.rn.f64 	%fd5284, %fd5280, %fd5283, 0d3FF0000000000000;
	fma.rn.f64 	%fd5285, %fd5284, 0d3FD8000000000000, 0d3FE0000000000000;
	mul.rn.f64 	%fd5286, %fd5284, %fd5281;
	fma.rn.f64 	%fd5287, %fd5285, %fd5286, %fd5281;
	mul.f64 	%fd5288, %fd5279, %fd5287;
	or.b32  	%r212, %r209, 1048576;
	mov.b64 	%fd5289, {%r211, %r212};
	mul.f64 	%fd5290, %fd5289, %fd5288;
	setp.gt.f64 	%p270, %fd5268, %fd5272;
	selp.f64 	%fd5291, %fd5290, %fd5268, %p270;
	setp.lt.u32 	%p271, %r208, %r15;
	selp.f64 	%fd290, %fd5291, %fd5272, %p271;
	ld.shared.f64 	%fd5292, [_ZZ22GDFTgrid_weight_kernelPdS_S_S_PiiiE6a_smem+1408];
	ld.shared.f64 	%fd5293, [_ZZ22GDFTgrid_weight_kernelPdS_S_S_PiiiE8dij_smem+1408];
	sub.f64 	%fd5294, %fd290, %fd7278;
	mul.f64 	%fd5295, %fd5293, %fd5294;
	fma.rn.f64 	%fd5296, %fd5295, %fd5295, 0dBFF0000000000000;
	fma.rn.f64 	%fd5297, %fd5292, %fd5296, %fd5295;
	mul.f64 	%fd5298, %fd5297, %fd5297;
	mov.f64 	%fd5299, 0d4008000000000000;
	sub.f64 	%fd5300, %fd5299, %fd5298;
	mul.f64 	%fd5301, %fd5297, %fd5300;
	mul.f64 	%fd5302, %fd5301, 0d3FE0000000000000;
	mul.f64 	%fd5303, %fd5302, %fd5302;
	sub.f64 	%fd5304, %fd5299, %fd5303;
	mul.f64 	%fd5305, %fd5302, %fd5304;
	mul.f64 	%fd5306, %fd5305, 0d3FE0000000000000;
	mul.f64 	%fd5307, %fd5306, %fd5306;
	sub.f64 	%fd5308, %fd5299, %fd5307;
	mul.f64 	%fd5309, %fd5306, %fd5308;
	mul.f64 	%fd5310, %fd5309, 0d3FE0000000000000;
	mov.f64 	%fd5311, 0d3FF0000000000000;
	sub.f64 	%fd5312, %fd5311, %fd5310;
	mul.f64 	%fd5313, %fd5312, 0d3FE0000000000000;
	mul.f64 	%fd7290, %fd7290, %fd5313;
	@%p63 bra 	$L__BB0_214;
	ld.shared.f64 	%fd5314, [_ZZ22GDFTgrid_weight_kernelPdS_S_S_PiiiE6a_smem+1416];
	ld.shared.f64 	%fd5315, [_ZZ22GDFTgrid_weight_kernelPdS_S_S_PiiiE8dij_smem+1416];
	sub.f64 	%fd5316, %fd290, %fd7277;
	mul.f64 	%fd5317, %fd5315, %fd5316;
	fma.rn.f64 	%fd5318, %fd5317, %fd5317, 0dBFF0000000000000;
	fma.rn.f64 	%fd5319, %fd5314, %fd5318, %fd5317;
	mul.f64 	%fd5320, %fd5319, %fd5319;
	mov.f64 	%fd5321, 0d4008000000000000;
	sub.f64 	%fd5322, %fd5321, %fd5320;
	mul.f64 	%fd5323, %fd5319, %fd5322;
	mul.f64 	%fd5324, %fd5323, 0d3FE0000000000000;
	mul.f64 	%fd5325, %fd5324, %fd5324;
	sub.f64 	%fd5326, %fd5321, %fd5325;
	mul.f64 	%fd5327, %fd5324, %fd5326;
	mul.f64 	%fd5328, %fd5327, 0d3FE0000000000000;
	mul.f64 	%fd5329, %fd5328, %fd5328;
	sub.f64 	%fd5330, %fd5321, %fd5329;
	mul.f64 	%fd5331, %fd5328, %fd5330;
	mul.f64 	%fd5332, %fd5331, 0d3FE0000000000000;
	mov.f64 	%fd5333, 0d3FF0000000000000;
	sub.f64 	%fd5334, %fd5333, %fd5332;
	mul.f64 	%fd5335, %fd5334, 0d3FE0000000000000;
	mul.f64 	%fd7290, %fd7290, %fd5335;
	setp.lt.u32 	%p272, %r24, 3;
	@%p272 bra 	$L__BB0_214;
	ld.shared.f64 	%fd5336, [_ZZ22GDFTgrid_weight_kernelPdS_S_S_PiiiE6a_smem+1424];
	ld.shared.f64 	%fd5337, [_ZZ22GDFTgrid_weight_kernelPdS_S_S_PiiiE8dij_smem+1424];
	sub.f64 	%fd5338, %fd290, %fd7276;
	mul.f64 	%fd5339, %fd5337, %fd5338;
	fma.rn.f64 	%fd5340, %fd5339, %fd5339, 0dBFF0000000000000;
	fma.rn.f64 	%fd5341, %fd5336, %fd5340, %fd5339;
	mul.f64 	%fd5342, %fd5341, %fd5341;
	mov.f64 	%fd5343, 0d4008000000000000;
	sub.f64 	%fd5344, %fd5343, %fd5342;
	mul.f64 	%fd5345, %fd5341, %fd5344;
	mul.f64 	%fd5346, %fd5345, 0d3FE0000000000000;
	mul.f64 	%fd5347, %fd5346, %fd5346;
	sub.f64 	%fd5348, %fd5343, %fd5347;
	mul.f64 	%fd5349, %fd5346, %fd5348;
	mul.f64 	%fd5350, %fd5349, 0d3FE0000000000000;
	mul.f64 	%fd5351, %fd5350, %fd5350;
	sub.f64 	%fd5352, %fd5343, %fd5351;
	mul.f64 	%fd5353, %fd5350, %fd5352;
	mul.f64 	%fd5354, %fd5353, 0d3FE0000000000000;
	mov.f64 	%fd5355, 0d3FF0000000000000;
	sub.f64 	%fd5356, %fd5355, %fd5354;
	mul.f64 	%fd5357, %fd5356, 0d3FE0000000000000;
	mul.f64 	%fd7290, %fd7290, %fd5357;
	setp.eq.s32 	%p273, %r24, 3;
	@%p273 bra 	$L__BB0_214;
	ld.shared.f64 	%fd5358, [_ZZ22GDFTgrid_weight_kernelPdS_S_S_PiiiE6a_smem+1432];
	ld.shared.f64 	%fd5359, [_ZZ22GDFTgrid_weight_kernelPdS_S_S_PiiiE8dij_smem+1432];
	sub.f64 	%fd5360, %fd290, %fd7275;
	mul.f64 	%fd5361, %fd5359, %fd5360;
	fma.rn.f64 	%fd5362, %fd5361, %fd5361, 0dBFF0000000000000;
	fma.rn.f64 	%fd5363, %fd5358, %fd5362, %fd5361;
	mul.f64 	%fd5364, %fd5363, %fd5363;
	mov.f64 	%fd5365, 0d4008000000000000;
	sub.f64 	%fd5366, %fd5365, %fd5364;
	mul.f64 	%fd5367, %fd5363, %fd5366;
	mul.f64 	%fd5368, %fd5367, 0d3FE0000000000000;
	mul.f64 	%fd5369, %fd5368, %fd5368;
	sub.f64 	%fd5370, %fd5365, %fd5369;
	mul.f64 	%fd5371, %fd5368, %fd5370;
	mul.f64 	%fd5372, %fd5371, 0d3FE0000000000000;
	mul.f64 	%fd5373, %fd5372, %fd5372;
	sub.f64 	%fd5374, %fd5365, %fd5373;
	mul.f64 	%fd5375, %fd5372, %fd5374;
	mul.f64 	%fd5376, %fd5375, 0d3FE0000000000000;
	mov.f64 	%fd5377, 0d3FF0000000000000;
	sub.f64 	%fd5378, %fd5377, %fd5376;
	mul.f64 	%fd5379, %fd5378, 0d3FE0000000000000;
	mul.f64 	%fd7290, %fd7290, %fd5379;
	setp.lt.u32 	%p274, %r24, 5;
	@%p274 bra 	$L__BB0_214;
	ld.shared.f64 	%fd5380, [_ZZ22GDFTgrid_weight_kernelPdS_S_S_PiiiE6a_smem+1440];
	ld.shared.f64 	%fd5381, [_ZZ22GDFTgrid_weight_kernelPdS_S_S_PiiiE8dij_smem+1440];
	sub.f64 	%fd5382, %fd290, %fd7274;
	mul.f64 	%fd5383, %fd5381, %fd5382;
	fma.rn.f64 	%fd5384, %fd5383, %fd5383, 0dBFF0000000000000;
	fma.rn.f64 	%fd5385, %fd5380, %fd5384, %fd5383;
	mul.f64 	%fd5386, %fd5385, %fd5385;
	mov.f64 	%fd5387, 0d4008000000000000;
	sub.f64 	%fd5388, %fd5387, %fd5386;
	mul.f64 	%fd5389, %fd5385, %fd5388;
	mul.f64 	%fd5390, %fd5389, 0d3FE0000000000000;
	mul.f64 	%fd5391, %fd5390, %fd5390;
	sub.f64 	%fd5392, %fd5387, %fd5391;
	mul.f64 	%fd5393, %fd5390, %fd5392;
	mul.f64 	%fd5394, %fd5393, 0d3FE0000000000000;
	mul.f64 	%fd5395, %fd5394, %fd5394;
	sub.f64 	%fd5396, %fd5387, %fd5395;
	mul.f64 	%fd5397, %fd5394, %fd5396;
	mul.f64 	%fd5398, %fd5397, 0d3FE0000000000000;
	mov.f64 	%fd5399, 0d3FF0000000000000;
	sub.f64 	%fd5400, %fd5399, %fd5398;
	mul.f64 	%fd5401, %fd5400, 0d3FE0000000000000;
	mul.f64 	%fd7290, %fd7290, %fd5401;
	setp.eq.s32 	%p275, %r24, 5;
	@%p275 bra 	$L__BB0_214;
	ld.shared.f64 	%fd5402, [_ZZ22GDFTgrid_weight_kernelPdS_S_S_PiiiE6a_smem+1448];
	ld.shared.f64 	%fd5403, [_ZZ22GDFTgrid_weight_kernelPdS_S_S_PiiiE8dij_smem+1448];
	sub.f64 	%fd5404, %fd290, %fd7273;
	mul.f64 	%fd5405, %fd5403, %fd5404;
	fma.rn.f64 	%fd5406, %fd5405, %fd5405, 0dBFF0000000000000;
	fma.rn.f64 	%fd5407, %fd5402, %fd5406, %fd5405;
	mul.f64 	%fd5408, %fd5407, %fd5407;
	mov.f64 	%fd5409, 0d4008000000000000;
	sub.f64 	%fd5410, %fd5409, %fd5408;
	mul.f64 	%fd5411, %fd5407, %fd5410;
	mul.f64 	%fd5412, %fd5411, 0d3FE0000000000000;
	mul.f64 	%fd5413, %fd5412, %fd5412;
	sub.f64 	%fd5414, %fd5409, %fd5413;
	mul.f64 	%fd5415, %fd5412, %fd5414;
	mul.f64 	%fd5416, %fd5415, 0d3FE0000000000000;
	mul.f64 	%fd5417, %fd5416, %fd5416;
	sub.f64 	%fd5418, %fd5409, %fd5417;
	mul.f64 	%fd5419, %fd5416, %fd5418;
	mul.f64 	%fd5420, %fd5419, 0d3FE0000000000000;
	mov.f64 	%fd5421, 0d3FF0000000000000;
	sub.f64 	%fd5422, %fd5421, %fd5420;
	mul.f64 	%fd5423, %fd5422, 0d3FE0000000000000;
	mul.f64 	%fd7290, %fd7290, %fd5423;
	setp.lt.u32 	%p276, %r24, 7;
	@%p276 bra 	$L__BB0_214;
	ld.shared.f64 	%fd5424, [_ZZ22GDFTgrid_weight_kernelPdS_S_S_PiiiE6a_smem+1456];
	ld.shared.f64 	%fd5425, [_ZZ22GDFTgrid_weight_kernelPdS_S_S_PiiiE8dij_smem+1456];
	sub.f64 	%fd5426, %fd290, %fd7272;
	mul.f64 	%fd5427, %fd5425, %fd5426;
	fma.rn.f64 	%fd5428, %fd5427, %fd5427, 0dBFF0000000000000;
	fma.rn.f64 	%fd5429, %fd5424, %fd5428, %fd5427;
	mul.f64 	%fd5430, %fd5429, %fd5429;
	mov.f64 	%fd5431, 0d4008000000000000;
	sub.f64 	%fd5432, %fd5431, %fd5430;
	mul.f64 	%fd5433, %fd5429, %fd5432;
	mul.f64 	%fd5434, %fd5433, 0d3FE0000000000000;
	mul.f64 	%fd5435, %fd5434, %fd5434;
	sub.f64 	%fd5436, %fd5431, %fd5435;
	mul.f64 	%fd5437, %fd5434, %fd5436;
	mul.f64 	%fd5438, %fd5437, 0d3FE0000000000000;
	mul.f64 	%fd5439, %fd5438, %fd5438;
	sub.f64 	%fd5440, %fd5431, %fd5439;
	mul.f64 	%fd5441, %fd5438, %fd5440;
	mul.f64 	%fd5442, %fd5441, 0d3FE0000000000000;
	mov.f64 	%fd5443, 0d3FF0000000000000;
	sub.f64 	%fd5444, %fd5443, %fd5442;
	mul.f64 	%fd5445, %fd5444, 0d3FE0000000000000;
	mul.f64 	%fd7290, %fd7290, %fd5445;
	setp.eq.s32 	%p277, %r24, 7;
	@%p277 bra 	$L__BB0_214;
	ld.shared.f64 	%fd5446, [_ZZ22GDFTgrid_weight_kernelPdS_S_S_PiiiE6a_smem+1464];
	ld.shared.f64 	%fd5447, [_ZZ22GDFTgrid_weight_kernelPdS_S_S_PiiiE8dij_smem+1464];
	sub.f64 	%fd5448, %fd290, %fd7271;
	mul.f64 	%fd5449, %fd5447, %fd5448;
	fma.rn.f64 	%fd5450, %fd5449, %fd5449, 0dBFF0000000000000;
	fma.rn.f64 	%fd5451, %fd5446, %fd5450, %fd5449;
	mul.f64 	%fd5452, %fd5451, %fd5451;
	mov.f64 	%fd5453, 0d4008000000000000;
	sub.f64 	%fd5454, %fd5453, %fd5452;
	mul.f64 	%fd5455, %fd5451, %fd5454;
	mul.f64 	%fd5456, %fd5455, 0d3FE0000000000000;
	mul.f64 	%fd5457, %fd5456, %fd5456;
	sub.f64 	%fd5458, %fd5453, %fd5457;
	mul.f64 	%fd5459, %fd5456, %fd5458;
	mul.f64 	%fd5460, %fd5459, 0d3FE0000000000000;
	mul.f64 	%fd5461, %fd5460, %fd5460;
	sub.f64 	%fd5462, %fd5453, %fd5461;
	mul.f64 	%fd5463, %fd5460, %fd5462;
	mul.f64 	%fd5464, %fd5463, 0d3FE0000000000000;
	mov.f64 	%fd5465, 0d3FF0000000000000;
	sub.f64 	%fd5466, %fd5465, %fd5464;
	mul.f64 	%fd5467, %fd5466, 0d3FE0000000000000;
	mul.f64 	%fd7290, %fd7290, %fd5467;
	setp.lt.u32 	%p278, %r24, 9;
	@%p278 bra 	$L__BB0_214;
	ld.shared.f64 	%fd5468, [_ZZ22GDFTgrid_weight_kernelPdS_S_S_PiiiE6a_smem+1472];
	ld.shared.f64 	%fd5469, [_ZZ22GDFTgrid_weight_kernelPdS_S_S_PiiiE8dij_smem+1472];
	sub.f64 	%fd5470, %fd290, %fd7270;
	mul.f64 	%fd5471, %fd5469, %fd5470;
	fma.rn.f64 	%fd5472, %fd5471, %fd5471, 0dBFF0000000000000;
	fma.rn.f64 	%fd5473, %fd5468, %fd5472, %fd5471;
	mul.f64 	%fd5474, %fd5473, %fd5473;
	mov.f64 	%fd5475, 0d4008000000000000;
	sub.f64 	%fd5476, %fd5475, %fd5474;
	mul.f64 	%fd5477, %fd5473, %fd5476;
	mul.f64 	%fd5478, %fd5477, 0d3FE0000000000000;
	mul.f64 	%fd5479, %fd5478, %fd5478;
	sub.f64 	%fd5480, %fd5475, %fd5479;
	mul.f64 	%fd5481, %fd5478, %fd5480;
	mul.f64 	%fd5482, %fd5481, 0d3FE0000000000000;
	mul.f64 	%fd5483, %fd5482, %fd5482;
	sub.f64 	%fd5484, %fd5475, %fd5483;
	mul.f64 	%fd5485, %fd5482, %fd5484;
	mul.f64 	%fd5486, %fd5485, 0d3FE0000000000000;
	mov.f64 	%fd5487, 0d3FF0000000000000;
	sub.f64 	%fd5488, %fd5487, %fd5486;
	mul.f64 	%fd5489, %fd5488, 0d3FE0000000000000;
	mul.f64 	%fd7290, %fd7290, %fd5489;
	setp.eq.s32 	%p279, %r24, 9;
	@%p279 bra 	$L__BB0_214;
	ld.shared.f64 	%fd5490, [_ZZ22GDFTgrid_weight_kernelPdS_S_S_PiiiE6a_smem+1480];
	ld.shared.f64 	%fd5491, [_ZZ22GDFTgrid_weight_kernelPdS_S_S_PiiiE8dij_smem+1480];
	sub.f64 	%fd5492, %fd290, %fd7269;
	mul.f64 	%fd5493, %fd5491, %fd5492;
	fma.rn.f64 	%fd5494, %fd5493, %fd5493, 0dBFF0000000000000;
	fma.rn.f64 	%fd5495, %fd5490, %fd5494, %fd5493;
	mul.f64 	%fd5496, %fd5495, %fd5495;
	mov.f64 	%fd5497, 0d4008000000000000;
	sub.f64 	%fd5498, %fd5497, %fd5496;
	mul.f64 	%fd5499, %fd5495, %fd5498;
	mul.f64 	%fd5500, %fd5499, 0d3FE0000000000000;
	mul.f64 	%fd5501, %fd5500, %fd5500;
	sub.f64 	%fd5502, %fd5497, %fd5501;
	mul.f64 	%fd5503, %fd5500, %fd5502;
	mul.f64 	%fd5504, %fd5503, 0d3FE0000000000000;
	mul.f64 	%fd5505, %fd5504, %fd5504;
	sub.f64 	%fd5506, %fd5497, %fd5505;
	mul.f64 	%fd5507, %fd5504, %fd5506;
	mul.f64 	%fd5508, %fd5507, 0d3FE0000000000000;
	mov.f64 	%fd5509, 0d3FF0000000000000;
	sub.f64 	%fd5510, %fd5509, %fd5508;
	mul.f64 	%fd5511, %fd5510, 0d3FE0000000000000;
	mul.f64 	%fd7290, %fd7290, %fd5511;
	setp.lt.u32 	%p280, %r24, 11;
	@%p280 bra 	$L__BB0_214;
	ld.shared.f64 	%fd5512, [_ZZ22GDFTgrid_weight_kernelPdS_S_S_PiiiE6a_smem+1488];
	ld.shared.f64 	%fd5513, [_ZZ22GDFTgrid_weight_kernelPdS_S_S_PiiiE8dij_smem+1488];
	sub.f64 	%fd5514, %fd290, %fd7268;
	mul.f64 	%fd5515, %fd5513, %fd5514;
	fma.rn.f64 	%fd5516, %fd5515, %fd5515, 0dBFF0000000000000;
	fma.rn.f64 	%fd5517, %fd5512, %fd5516, %fd5515;
	mul.f64 	%fd5518, %fd5517, %fd5517;
	mov.f64 	%fd5519, 0d4008000000000000;
	sub.f64 	%fd5520, %fd5519, %fd5518;
	mul.f64 	%fd5521, %fd5517, %fd5520;
	mul.f64 	%fd5522, %fd5521, 0d3FE0000000000000;
	mul.f64 	%fd5523, %fd5522, %fd5522;
	sub.f64 	%fd5524, %fd5519, %fd5523;
	mul.f64 	%fd5525, %fd5522, %fd5524;
	mul.f64 	%fd5526, %fd5525, 0d3FE0000000000000;
	mul.f64 	%fd5527, %fd5526, %fd5526;
	sub.f64 	%fd5528, %fd5519, %fd5527;
	mul.f64 	%fd5529, %fd5526, %fd5528;
	mul.f64 	%fd5530, %fd5529, 0d3FE0000000000000;
	mov.f64 	%fd5531, 0d3FF0000000000000;
	sub.f64 	%fd5532, %fd5531, %fd5530;
	mul.f64 	%fd5533, %fd5532, 0d3FE0000000000000;
	mul.f64 	%fd7290, %fd7290, %fd5533;
	setp.eq.s32 	%p281, %r24, 11;
	@%p281 bra 	$L__BB0_214;
	ld.shared.f64 	%fd5534, [_ZZ22GDFTgrid_weight_kernelPdS_S_S_PiiiE6a_smem+1496];
	ld.shared.f64 	%fd5535, [_ZZ22GDFTgrid_weight_kernelPdS_S_S_PiiiE8dij_smem+1496];
	sub.f64 	%fd5536, %fd290, %fd7267;
	mul.f64 	%fd5537, %fd5535, %fd5536;
	selp.f64 	%fd5538, 0d0000000000000000, %fd5537, %p62;
	fma.rn.f64 	%fd5539, %fd5538, %fd5538, 0dBFF0000000000000;
	fma.rn.f64 	%fd5540, %fd5534, %fd5539, %fd5538;
	mul.f64 	%fd5541, %fd5540, %fd5540;
	mov.f64 	%fd5542, 0d4008000000000000;
	sub.f64 	%fd5543, %fd5542, %fd5541;
	mul.f64 	%fd5544, %fd5540, %fd5543;
	mul.f64 	%fd5545, %fd5544, 0d3FE0000000000000;
	mul.f64 	%fd5546, %fd5545, %fd5545;
	sub.f64 	%fd5547, %fd5542, %fd5546;
	mul.f64 	%fd5548, %fd5545, %fd5547;
	mul.f64 	%fd5549, %fd5548, 0d3FE0000000000000;
	mul.f64 	%fd5550, %fd5549, %fd5549;
	sub.f64 	%fd5551, %fd5542, %fd5550;
	mul.f64 	%fd5552, %fd5549, %fd5551;
	mul.f64 	%fd5553, %fd5552, 0d3FE0000000000000;
	mov.f64 	%fd5554, 0d3FF0000000000000;
	sub.f64 	%fd5555, %fd5554, %fd5553;
	mul.f64 	%fd5556, %fd5555, 0d3FE0000000000000;
	mul.f64 	%fd7290, %fd7290, %fd5556;
	setp.lt.u32 	%p283, %r24, 13;
	@%p283 bra 	$L__BB0_214;
	ld.shared.f64 	%fd5557, [_ZZ22GDFTgrid_weight_kernelPdS_S_S_PiiiE6a_smem+1504];
	ld.shared.f64 	%fd5558, [_ZZ22GDFTgrid_weight_kernelPdS_S_S_PiiiE8dij_smem+1504];
	sub.f64 	%fd5559, %fd290, %fd7266;
	mul.f64 	%fd5560, %fd5558, %fd5559;
	fma.rn.f64 	%fd5561, %fd5560, %fd5560, 0dBFF0000000000000;
	fma.rn.f64 	%fd5562, %fd5557, %fd5561, %fd5560;
	mul.f64 	%fd5563, %fd5562, %fd5562;
	mov.f64 	%fd5564, 0d4008000000000000;
	sub.f64 	%fd5565, %fd5564, %fd5563;
	mul.f64 	%fd5566, %fd5562, %fd5565;
	mul.f64 	%fd5567, %fd5566, 0d3FE0000000000000;
	mul.f64 	%fd5568, %fd5567, %fd5567;
	sub.f64 	%fd5569, %fd5564, %fd5568;
	mul.f64 	%fd5570, %fd5567, %fd5569;
	mul.f64 	%fd5571, %fd5570, 0d3FE0000000000000;
	mul.f64 	%fd5572, %fd5571, %fd5571;
	sub.f64 	%fd5573, %fd5564, %fd5572;
	mul.f64 	%fd5574, %fd5571, %fd5573;
	mul.f64 	%fd5575, %fd5574, 0d3FE0000000000000;
	mov.f64 	%fd5576, 0d3FF0000000000000;
	sub.f64 	%fd5577, %fd5576, %fd5575;
	mul.f64 	%fd5578, %fd5577, 0d3FE0000000000000;
	mul.f64 	%fd7290, %fd7290, %fd5578;
	setp.eq.s32 	%p284, %r24, 13;
	@%p284 bra 	$L__BB0_214;
	ld.shared.f64 	%fd5579, [_ZZ22GDFTgrid_weight_kernelPdS_S_S_PiiiE6a_smem+1512];
	ld.shared.f64 	%fd5580, [_ZZ22GDFTgrid_weight_kernelPdS_S_S_PiiiE8dij_smem+1512];
	sub.f64 	%fd5581, %fd290, %fd7265;
	mul.f64 	%fd5582, %fd5580, %fd5581;
	fma.rn.f64 	%fd5583, %fd5582, %fd5582, 0dBFF0000000000000;
	fma.rn.f64 	%fd5584, %fd5579, %fd5583, %fd5582;
	mul.f64 	%fd5585, %fd5584, %fd5584;
	mov.f64 	%fd5586, 0d4008000000000000;
	sub.f64 	%fd5587, %fd5586, %fd5585;
	mul.f64 	%fd5588, %fd5584, %fd5587;
	mul.f64 	%fd5589, %fd5588, 0d3FE0000000000000;
	mul.f64 	%fd5590, %fd5589, %fd5589;
	sub.f64 	%fd5591, %fd5586, %fd5590;
	mul.f64 	%fd5592, %fd5589, %fd5591;
	mul.f64 	%fd5593, %fd5592, 0d3FE0000000000000;
	mul.f64 	%fd5594, %fd5593, %fd5593;
	sub.f64 	%fd5595, %fd5586, %fd5594;
	mul.f64 	%fd5596, %fd5593, %fd5595;
	mul.f64 	%fd5597, %fd5596, 0d3FE0000000000000;
	mov.f64 	%fd5598, 0d3FF0000000000000;
	sub.f64 	%fd5599, %fd5598, %fd5597;
	mul.f64 	%fd5600, %fd5599, 0d3FE0000000000000;
	mul.f64 	%fd7290, %fd7290, %fd5600;
	setp.lt.u32 	%p285, %r24, 15;
	@%p285 bra 	$L__BB0_214;
	ld.shared.f64 	%fd5601, [_ZZ22GDFTgrid_weight_kernelPdS_S_S_PiiiE6a_smem+1520];
	ld.shared.f64 	%fd5602, [_ZZ22GDFTgrid_weight_kernelPdS_S_S_PiiiE8dij_smem+1520];
	sub.f64 	%fd5603, %fd290, %fd7264;
	mul.f64 	%fd5604, %fd5602, %fd5603;
	fma.rn.f64 	%fd5605, %fd5604, %fd5604, 0dBFF0000000000000;
	fma.rn.f64 	%fd5606, %fd5601, %fd5605, %fd5604;
	mul.f64 	%fd5607, %fd5606, %fd5606;
	mov.f64 	%fd5608, 0d4008000000000000;
	sub.f64 	%fd5609, %fd5608, %fd5607;
	mul.f64 	%fd5610, %fd5606, %fd5609;
	mul.f64 	%fd5611, %fd5610, 0d3FE0000000000000;
	mul.f64 	%fd5612, %fd5611, %fd5611;
	sub.f64 	%fd5613, %fd5608, %fd5612;
	mul.f64 	%fd5614, %fd5611, %fd5613;
	mul.f64 	%fd5615, %fd5614, 0d3FE0000000000000;
	mul.f64 	%fd5616, %fd5615, %fd5615;
	sub.f64 	%fd5617, %fd5608, %fd5616;
	mul.f64 	%fd5618, %fd5615, %fd5617;
	mul.f64 	%fd5619, %fd5618, 0d3FE0000000000000;
	mov.f64 	%fd5620, 0d3FF0000000000000;
	sub.f64 	%fd5621, %fd5620, %fd5619;
	mul.f64 	%fd5622, %fd5621, 0d3FE0000000000000;
	mul.f64 	%fd7290, %fd7290, %fd5622;
	setp.eq.s32 	%p286, %r24, 15;
	@%p286 bra 	$L__BB0_214;
	ld.shared.f64 	%fd5623, [_ZZ22GDFTgrid_weight_kernelPdS_S_S_PiiiE6a_smem+1528];
	ld.shared.f64 	%fd5624, [_ZZ22GDFTgrid_weight_kernelPdS_S_S_PiiiE8dij_smem+1528];
	sub.f64 	%fd5625, %fd290, %fd7263;
	mul.f64 	%fd5626, %fd5624, %fd5625;
	fma.rn.f64 	%fd5627, %fd5626, %fd5626, 0dBFF0000000000000;
	fma.rn.f64 	%fd5628, %fd5623, %fd5627, %fd5626;
	mul.f64 	%fd5629, %fd5628, %fd5628;
	mov.f64 	%fd5630, 0d4008000000000000;
	sub.f64 	%fd5631, %fd5630, %fd5629;
	mul.f64 	%fd5632, %fd5628, %fd5631;
	mul.f64 	%fd5633, %fd5632, 0d3FE0000000000000;
	mul.f64 	%fd5634, %fd5633, %fd5633;
	sub.f64 	%fd5635, %fd5630, %fd5634;
	mul.f64 	%fd5636, %fd5633, %fd5635;
	mul.f64 	%fd5637, %fd5636, 0d3FE0000000000000;
	mul.f64 	%fd5638, %fd5637, %fd5637;
	sub.f64 	%fd5639, %fd5630, %fd5638;
	mul.f64 	%fd5640, %fd5637, %fd5639;
	mul.f64 	%fd5641, %fd5640, 0d3FE0000000000000;
	mov.f64 	%fd5642, 0d3FF0000000000000;
	sub.f64 	%fd5643, %fd5642, %fd5641;
	mul.f64 	%fd5644, %fd5643, 0d3FE0000000000000;
	mul.f64 	%fd7290, %fd7290, %fd5644;
$L__BB0_214:
	setp.lt.s32 	%p287, %r20, 13;
	st.local.f64 	[%rd2+88], %fd7290;
	@%p287 bra 	$L__BB0_283;
	ld.shared.f64 	%fd5645, [_ZZ22GDFTgrid_weight_kernelPdS_S_S_PiiiE7atom_xi+96];
	sub.f64 	%fd5646, %fd7212, %fd5645;
	ld.shared.f64 	%fd5647, [_ZZ22GDFTgrid_weight_kernelPdS_S_S_PiiiE7atom_yi+96];
	sub.f64 	%fd5648, %fd7211, %fd5647;
	ld.shared.f64 	%fd5649, [_ZZ22GDFTgrid_weight_kernelPdS_S_S_PiiiE7atom_zi+96];
	sub.f64 	%fd5650, %fd7210, %fd5649;
	abs.f64 	%fd5651, %fd5646;
	abs.f64 	%fd5652, %fd5648;
	abs.f64 	%fd5653, %fd5650;
	add.f64 	%fd5654, %fd5651, %fd5652;
	add.f64 	%fd5655, %fd5654, %fd5653;
	min.f64 	%fd5656, %fd5651, %fd5652;
	max.f64 	%fd5657, %fd5651, %fd5652;
	min.f64 	%fd5658, %fd5657, %fd5653;
	max.f64 	%fd5659, %fd5657, %fd5653;
	{
	.reg .b32 %temp; 
	mov.b64 	{%temp, %r213}, %fd5659;
	}
	and.b32  	%r214, %r213, -4194304;
	xor.b32  	%r215, %r214, 2144337920;
	mov.b32 	%r216, 0;
	mov.b64 	%fd5660, {%r216, %r215};
	mul.f64 	%fd5661, %fd5658, %fd5660;
	mul.f64 	%fd5662, %fd5656, %fd5660;
	mul.f64 	%fd5663, %fd5659, %fd5660;
	mul.f64 	%fd5664, %fd5661, %fd5661;
	fma.rn.f64 	%fd5665, %fd5662, %fd5662, %fd5664;
	fma.rn.f64 	%fd5666, %fd5663, %fd5663, %fd5665;
	min.f64 	%fd5667, %fd5666, 0d7FEFFFFFFFFFFFFF;
	rsqrt.approx.ftz.f64 	%fd5668, %fd5667;
	mul.rn.f64 	%fd5669, %fd5668, %fd5668;
	neg.f64 	%fd5670, %fd5669;
	fma.rn.f64 	%fd5671, %fd5667, %fd5670, 0d3FF0000000000000;
	fma.rn.f64 	%fd5672, %fd5671, 0d3FD8000000000000, 0d3FE0000000000000;
	mul.rn.f64 	%fd5673, %fd5671, %fd5668;
	fma.rn.f64 	%fd5674, %fd5672, %fd5673, %fd5668;
	mul.f64 	%fd5675, %fd5666, %fd5674;
	or.b32  	%r217, %r214, 1048576;
	mov.b64 	%fd5676, {%r216, %r217};
	mul.f64 	%fd5677, %fd5676, %fd5675;
	setp.gt.f64 	%p289, %fd5655, %fd5659;
	selp.f64 	%fd5678, %fd5677, %fd5655, %p289;
	setp.lt.u32 	%p290, %r213, %r15;
	selp.f64 	%fd308, %fd5678, %fd5659, %p290;
	ld.shared.f64 	%fd5679, [_ZZ22GDFTgrid_weight_kernelPdS_S_S_PiiiE6a_smem+1536];
	ld.shared.f64 	%fd5680, [_ZZ22GDFTgrid_weight_kernelPdS_S_S_PiiiE8dij_smem+1536];
	sub.f64 	%fd5681, %fd308, %fd7278;
	mul.f64 	%fd5682, %fd5680, %fd5681;
	fma.rn.f64 	%fd5683, %fd5682, %fd5682, 0dBFF0000000000000;
	fma.rn.f64 	%fd5684, %fd5679, %fd5683, %fd5682;
	mul.f64 	%fd5685, %fd5684, %fd5684;
	mov.f64 	%fd5686, 0d4008000000000000;
	sub.f64 	%fd5687, %fd5686, %fd5685;
	mul.f64 	%fd5688, %fd5684, %fd5687;
	mul.f64 	%fd5689, %fd5688, 0d3FE0000000000000;
	mul.f64 	%fd5690, %fd5689, %fd5689;
	sub.f64 	%fd5691, %fd5686, %fd5690;
	mul.f64 	%fd5692, %fd5689, %fd5691;
	mul.f64 	%fd5693, %fd5692, 0d3FE0000000000000;
	mul.f64 	%fd5694, %fd5693, %fd5693;
	sub.f64 	%fd5695, %fd5686, %fd5694;
	mul.f64 	%fd5696, %fd5693, %fd5695;
	mul.f64 	%fd5697, %fd5696, 0d3FE0000000000000;
	mov.f64 	%fd5698, 0d3FF0000000000000;
	sub.f64 	%fd5699, %fd5698, %fd5697;
	mul.f64 	%fd5700, %fd5699, 0d3FE0000000000000;
	mul.f64 	%fd7291, %fd7291, %fd5700;
	@%p63 bra 	$L__BB0_231;
	ld.shared.f64 	%fd5701, [_ZZ22GDFTgrid_weight_kernelPdS_S_S_PiiiE6a_smem+1544];
	ld.shared.f64 	%fd5702, [_ZZ22GDFTgrid_weight_kernelPdS_S_S_PiiiE8dij_smem+1544];
	sub.f64 	%fd5703, %fd308, %fd7277;
	mul.f64 	%fd5704, %fd5702, %fd5703;
	fma.rn.f64 	%fd5705, %fd5704, %fd5704, 0dBFF0000000000000;
	fma.rn.f64 	%fd5706, %fd5701, %fd5705, %fd5704;
	mul.f64 	%fd5707, %fd5706, %fd5706;
	mov.f64 	%fd5708, 0d4008000000000000;
	sub.f64 	%fd5709, %fd5708, %fd5707;
	mul.f64 	%fd5710, %fd5706, %fd5709;
	mul.f64 	%fd5711, %fd5710, 0d3FE0000000000000;
	mul.f64 	%fd5712, %fd5711, %fd5711;
	sub.f64 	%fd5713, %fd5708, %fd5712;
	mul.f64 	%fd5714, %fd5711, %fd5713;
	mul.f64 	%fd5715, %fd5714, 0d3FE0000000000000;
	mul.f64 	%fd5716, %fd5715, %fd5715;
	sub.f64 	%fd5717, %fd5708, %fd5716;
	mul.f64 	%fd5718, %fd5715, %fd5717;
	mul.f64 	%fd5719, %fd5718, 0d3FE0000000000000;
	mov.f64 	%fd5720, 0d3FF0000000000000;
	sub.f64 	%fd5721, %fd5720, %fd5719;
	mul.f64 	%fd5722, %fd5721, 0d3FE0000000000000;
	mul.f64 	%fd7291, %fd7291, %fd5722;
	setp.lt.u32 	%p291, %r24, 3;
	@%p291 bra 	$L__BB0_231;
	ld.shared.f64 	%fd5723, [_ZZ22GDFTgrid_weight_kernelPdS_S_S_PiiiE6a_smem+1552];
	ld.shared.f64 	%fd5724, [_ZZ22GDFTgrid_weight_kernelPdS_S_S_PiiiE8dij_smem+1552];
	sub.f64 	%fd5725, %fd308, %fd7276;
	mul.f64 	%fd5726, %fd5724, %fd5725;
	fma.rn.f64 	%fd5727, %fd5726, %fd5726, 0dBFF0000000000000;
	fma.rn.f64 	%fd5728, %fd5723, %fd5727, %fd5726;
	mul.f64 	%fd5729, %fd5728, %fd5728;
	mov.f64 	%fd5730, 0d4008000000000000;
	sub.f64 	%fd5731, %fd5730, %fd5729;
	mul.f64 	%fd5732, %fd5728, %fd5731;
	mul.f64 	%fd5733, %fd5732, 0d3FE0000000000000;
	mul.f64 	%fd5734, %fd5733, %fd5733;
	sub.f64 	%fd5735, %fd5730, %fd5734;
	mul.f64 	%fd5736, %fd5733, %fd5735;
	mul.f64 	%fd5737, %fd5736, 0d3FE0000000000000;
	mul.f64 	%fd5738, %fd5737, %fd5737;
	sub.f64 	%fd5739, %fd5730, %fd5738;
	mul.f64 	%fd5740, %fd5737, %fd5739;
	mul.f64 	%fd5741, %fd5740, 0d3FE0000000000000;
	mov.f64 	%fd5742, 0d3FF0000000000000;
	sub.f64 	%fd5743, %fd5742, %fd5741;
	mul.f64 	%fd5744, %fd5743, 0d3FE0000000000000;
	mul.f64 	%fd7291, %fd7291, %fd5744;
	setp.eq.s32 	%p292, %r24, 3;
	@%p292 bra 	$L__BB0_231;
	ld.shared.f64 	%fd5745, [_ZZ22GDFTgrid_weight_kernelPdS_S_S_PiiiE6a_smem+1560];
	ld.shared.f64 	%fd5746, [_ZZ22GDFTgrid_weight_kernelPdS_S_S_PiiiE8dij_smem+1560];
	sub.f64 	%fd5747, %fd308, %fd7275;
	mul.f64 	%fd5748, %fd5746, %fd5747;
	fma.rn.f64 	%fd5749, %fd5748, %fd5748, 0dBFF0000000000000;
	fma.rn.f64 	%fd5750, %fd5745, %fd5749, %fd5748;
	mul.f64 	%fd5751, %fd5750, %fd5750;
	mov.f64 	%fd5752, 0d4008000000000000;
	sub.f64 	%fd5753, %fd5752, %fd5751;
	mul.f64 	%fd5754, %fd5750, %fd5753;
	mul.f64 	%fd5755, %fd5754, 0d3FE0000000000000;
	mul.f64 	%fd5756, %fd5755, %fd5755;
	sub.f64 	%fd5757, %fd5752, %fd5756;
	mul.f64 	%fd5758, %fd5755, %fd5757;
	mul.f64 	%fd5759, %fd5758, 0d3FE0000000000000;
	mul.f64 	%fd5760, %fd5759, %fd5759;
	sub.f64 	%fd5761, %fd5752, %fd5760;
	mul.f64 	%fd5762, %fd5759, %fd5761;
	mul.f64 	%fd5763, %fd5762, 0d3FE0000000000000;
	mov.f64 	%fd5764, 0d3FF0000000000000;
	sub.f64 	%fd5765, %fd5764, %fd5763;
	mul.f64 	%fd5766, %fd5765, 0d3FE0000000000000;
	mul.f64 	%fd7291, %fd7291, %fd5766;
	setp.lt.u32 	%p293, %r24, 5;
	@%p293 bra 	$L__BB0_231;
	ld.shared.f64 	%fd5767, [_ZZ22GDFTgrid_weight_kernelPdS_S_S_PiiiE6a_smem+1568];
	ld.shared.f64 	%fd5768, [_ZZ22GDFTgrid_weight_kernelPdS_S_S_PiiiE8dij_smem+1568];
	sub.f64 	%fd5769, %fd308, %fd7274;
	mul.f64 	%fd5770, %fd5768, %fd5769;
	fma.rn.f64 	%fd5771, %fd5770, %fd5770, 0dBFF0000000000000;
	fma.rn.f64 	%fd5772, %fd5767, %fd5771, %fd5770;
	mul.f64 	%fd5773, %fd5772, %fd5772;
	mov.f64 	%fd5774, 0d4008000000000000;
	sub.f64 	%fd5775, %fd5774, %fd5773;
	mul.f64 	%fd5776, %fd5772, %fd5775;
	mul.f64 	%fd5777, %fd5776, 0d3FE0000000000000;
	mul.f64 	%fd5778, %fd5777, %fd5777;
	sub.f64 	%fd5779, %fd5774, %fd5778;
	mul.f64 	%fd5780, %fd5777, %fd5779;
	mul.f64 	%fd5781, %fd5780, 0d3FE0000000000000;
	mul.f64 	%fd5782, %fd5781, %fd5781;
	sub.f64 	%fd5783, %fd5774, %fd5782;
	mul.f64 	%fd5784, %fd5781, %fd5783;
	mul.f64 	%fd5785, %fd5784, 0d3FE0000000000000;
	mov.f64 	%fd5786, 0d3FF0000000000000;
	sub.f64 	%fd5787, %fd5786, %fd5785;
	mul.f64 	%fd5788, %fd5787, 0d3FE0000000000000;
	mul.f64 	%fd7291, %fd7291, %fd5788;
	setp.eq.s32 	%p294, %r24, 5;
	@%p294 bra 	$L__BB0_231;
	ld.shared.f64 	%fd5789, [_ZZ22GDFTgrid_weight_kernelPdS_S_S_PiiiE6a_smem+1576];
	ld.shared.f64 	%fd5790, [_ZZ22GDFTgrid_weight_kernelPdS_S_S_PiiiE8dij_smem+1576];
	sub.f64 	%fd5791, %fd308, %fd7273;
	mul.f64 	%fd5792, %fd5790, %fd5791;
	fma.rn.f64 	%fd5793, %fd5792, %fd5792, 0dBFF0000000000000;
	fma.rn.f64 	%fd5794, %fd5789, %fd5793, %fd5792;
	mul.f64 	%fd5795, %fd5794, %fd5794;
	mov.f64 	%fd5796, 0d4008000000000000;
	sub.f64 	%fd5797, %fd5796, %fd5795;
	mul.f64 	%fd5798, %fd5794, %fd5797;
	mul.f64 	%fd5799, %fd5798, 0d3FE0000000000000;
	mul.f64 	%fd5800, %fd5799, %fd5799;
	sub.f64 	%fd5801, %fd5796, %fd5800;
	mul.f64 	%fd5802, %fd5799, %fd5801;
	mul.f64 	%fd5803, %fd5802, 0d3FE0000000000000;
	mul.f64 	%fd5804, %fd5803, %fd5803;
	sub.f64 	%fd5805, %fd5796, %fd5804;
	mul.f64 	%fd5806, %fd5803, %fd5805;
	mul.f64 	%fd5807, %fd5806, 0d3FE0000000000000;
	mov.f64 	%fd5808, 0d3FF0000000000000;
	sub.f64 	%fd5809, %fd5808, %fd5807;
	mul.f64 	%fd5810, %fd5809, 0d3FE0000000000000;
	mul.f64 	%fd7291, %fd7291, %fd5810;
	setp.lt.u32 	%p295, %r24, 7;
	@%p295 bra 	$L__BB0_231;
	ld.shared.f64 	%fd5811, [_ZZ22GDFTgrid_weight_kernelPdS_S_S_PiiiE6a_smem+1584];
	ld.shared.f64 	%fd5812, [_ZZ22GDFTgrid_weight_kernelPdS_S_S_PiiiE8dij_smem+1584];
	sub.f64 	%fd5813, %fd308, %fd7272;
	mul.f64 	%fd5814, %fd5812, %fd5813;
	fma.rn.f64 	%fd5815, %fd5814, %fd5814, 0dBFF0000000000000;
	fma.rn.f64 	%fd5816, %fd5811, %fd5815, %fd5814;
	mul.f64 	%fd5817, %fd5816, %fd5816;
	mov.f64 	%fd5818, 0d4008000000000000;
	sub.f64 	%fd5819, %fd5818, %fd5817;
	mul.f64 	%fd5820, %fd5816, %fd5819;
	mul.f64 	%fd5821, %fd5820, 0d3FE0000000000000;
	mul.f64 	%fd5822, %fd5821, %fd5821;
	sub.f64 	%fd5823, %fd5818, %fd5822;
	mul.f64 	%fd5824, %fd5821, %fd5823;
	mul.f64 	%fd5825, %fd5824, 0d3FE0000000000000;
	mul.f64 	%fd5826, %fd5825, %fd5825;
	sub.f64 	%fd5827, %fd5818, %fd5826;
	mul.f64 	%fd5828, %fd5825, %fd5827;
	mul.f64 	%fd5829, %fd5828, 0d3FE0000000000000;
	mov.f64 	%fd5830, 0d3FF0000000000000;
	sub.f64 	%fd5831, %fd5830, %fd5829;
	mul.f64 	%fd5832, %fd5831, 0d3FE0000000000000;
	mul.f64 	%fd7291, %fd7291, %fd5832;
	setp.eq.s32 	%p296, %r24, 7;
	@%p296 bra 	$L__BB0_231;
	ld.shared.f64 	%fd5833, [_ZZ22GDFTgrid_weight_kernelPdS_S_S_PiiiE6a_smem+1592];
	ld.shared.f64 	%fd5834, [_ZZ22GDFTgrid_weight_kernelPdS_S_S_PiiiE8dij_smem+1592];
	sub.f64 	%fd5835, %fd308, %fd7271;
	mul.f64 	%fd5836, %fd5834, %fd5835;
	fma.rn.f64 	%fd5837, %fd5836, %fd5836, 0dBFF0000000000000;
	fma.rn.f64 	%fd5838, %fd5833, %fd5837, %fd5836;
	mul.f64 	%fd5839, %fd5838, %fd5838;
	mov.f64 	%fd5840, 0d4008000000000000;
	sub.f64 	%fd5841, %fd5840, %fd5839;
	mul.f64 	%fd5842, %fd5838, %fd5841;
	mul.f64 	%fd5843, %fd5842, 0d3FE0000000000000;
	mul.f64 	%fd5844, %fd5843, %fd5843;
	sub.f64 	%fd5845, %fd5840, %fd5844;
	mul.f64 	%fd5846, %fd5843, %fd5845;
	mul.f64 	%fd5847, %fd5846, 0d3FE0000000000000;
	mul.f64 	%fd5848, %fd5847, %fd5847;
	sub.f64 	%fd5849, %fd5840, %fd5848;
	mul.f64 	%fd5850, %fd5847, %fd5849;
	mul.f64 	%fd5851, %fd5850, 0d3FE0000000000000;
	mov.f64 	%fd5852, 0d3FF0000000000000;
	sub.f64 	%fd5853, %fd5852, %fd5851;
	mul.f64 	%fd5854, %fd5853, 0d3FE0000000000000;
	mul.f64 	%fd7291, %fd7291, %fd5854;
	setp.lt.u32 	%p297, %r24, 9;
	@%p297 bra 	$L__BB0_231;
	ld.shared.f64 	%fd5855, [_ZZ22GDFTgrid_weight_kernelPdS_S_S_PiiiE6a_smem+1600];
	ld.shared.f64 	%fd5856, [_ZZ22GDFTgrid_weight_kernelPdS_S_S_PiiiE8dij_smem+1600];
	sub.f64 	%fd5857, %fd308, %fd7270;
	mul.f64 	%fd5858, %fd5856, %fd5857;
	fma.rn.f64 	%fd5859, %fd5858, %fd5858, 0dBFF0000000000000;
	fma.rn.f64 	%fd5860, %fd5855, %fd5859, %fd5858;
	mul.f64 	%fd5861, %fd5860, %fd5860;
	mov.f64 	%fd5862, 0d4008000000000000;
	sub.f64 	%fd5863, %fd5862, %fd5861;
	mul.f64 	%fd5864, %fd5860, %fd5863;
	mul.f64 	%fd5865, %fd5864, 0d3FE0000000000000;
	mul.f64 	%fd5866, %fd5865, %fd5865;
	sub.f64 	%fd5867, %fd5862, %fd5866;
	mul.f64 	%fd5868, %fd5865, %fd5867;
	mul.f64 	%fd5869, %fd5868, 0d3FE0000000000000;
	mul.f64 	%fd5870, %fd5869, %fd5869;
	sub.f64 	%fd5871, %fd5862, %fd5870;
	mul.f64 	%fd5872, %fd5869, %fd5871;
	mul.f64 	%fd5873, %fd5872, 0d3FE0000000000000;
	mov.f64 	%fd5874, 0d3FF0000000000000;
	sub.f64 	%fd5875, %fd5874, %fd5873;
	mul.f64 	%fd5876, %fd5875, 0d3FE0000000000000;
	mul.f64 	%fd7291, %fd7291, %fd5876;
	setp.eq.s32 	%p298, %r24, 9;
	@%p298 bra 	$L__BB0_231;
	ld.shared.f64 	%fd5877, [_ZZ22GDFTgrid_weight_kernelPdS_S_S_PiiiE6a_smem+1608];
	ld.shared.f64 	%fd5878, [_ZZ22GDFTgrid_weight_kernelPdS_S_S_PiiiE8dij_smem+1608];
	sub.f64 	%fd5879, %fd308, %fd7269;
	mul.f64 	%fd5880, %fd5878, %fd5879;
	fma.rn.f64 	%fd5881, %fd5880, %fd5880, 0dBFF0000000000000;
	fma.rn.f64 	%fd5882, %fd5877, %fd5881, %fd5880;
	mul.f64 	%fd5883, %fd5882, %fd5882;
	mov.f64 	%fd5884, 0d4008000000000000;
	sub.f64 	%fd5885, %fd5884, %fd5883;
	mul.f64 	%fd5886, %fd5882, %fd5885;
	mul.f64 	%fd5887, %fd5886, 0d3FE0000000000000;
	mul.f64 	%fd5888, %fd5887, %fd5887;
	sub.f64 	%fd5889, %fd5884, %fd5888;
	mul.f64 	%fd5890, %fd5887, %fd5889;
	mul.f64 	%fd5891, %fd5890, 0d3FE0000000000000;
	mul.f64 	%fd5892, %fd5891, %fd5891;
	sub.f64 	%fd5893, %fd5884, %fd5892;
	mul.f64 	%fd5894, %fd5891, %fd5893;
	mul.f64 	%fd5895, %fd5894, 0d3FE0000000000000;
	mov.f64 	%fd5896, 0d3FF0000000000000;
	sub.f64 	%fd5897, %fd5896, %fd5895;
	mul.f64 	%fd5898, %fd5897, 0d3FE0000000000000;
	mul.f64 	%fd7291, %fd7291, %fd5898;
	setp.lt.u32 	%p299, %r24, 11;
	@%p299 bra 	$L__BB0_231;
	ld.shared.f64 	%fd5899, [_ZZ22GDFTgrid_weight_kernelPdS_S_S_PiiiE6a_smem+1616];
	ld.shared.f64 	%fd5900, [_ZZ22GDFTgrid_weight_kernelPdS_S_S_PiiiE8dij_smem+1616];
	sub.f64 	%fd5901, %fd308, %fd7268;
	mul.f64 	%fd5902, %fd5900, %fd5901;
	fma.rn.f64 	%fd5903, %fd5902, %fd5902, 0dBFF0000000000000;
	fma.rn.f64 	%fd5904, %fd5899, %fd5903, %fd5902;
	mul.f64 	%fd5905, %fd5904, %fd5904;
	mov.f64 	%fd5906, 0d4008000000000000;
	sub.f64 	%fd5907, %fd5906, %fd5905;
	mul.f64 	%fd5908, %fd5904, %fd5907;
	mul.f64 	%fd5909, %fd5908, 0d3FE0000000000000;
	mul.f64 	%fd5910, %fd5909, %fd5909;
	sub.f64 	%fd5911, %fd5906, %fd5910;
	mul.f64 	%fd5912, %fd5909, %fd5911;
	mul.f64 	%fd5913, %fd5912, 0d3FE0000000000000;
	mul.f64 	%fd5914, %fd5913, %fd5913;
	sub.f64 	%fd5915, %fd5906, %fd5914;
	mul.f64 	%fd5916, %fd5913, %fd5915;
	mul.f64 	%fd5917, %fd5916, 0d3FE0000000000000;
	mov.f64 	%fd5918, 0d3FF0000000000000;
	sub.f64 	%fd5919, %fd5918, %fd5917;
	mul.f64 	%fd5920, %fd5919, 0d3FE0000000000000;
	mul.f64 	%fd7291, %fd7291, %fd5920;
	setp.eq.s32 	%p300, %r24, 11;
	@%p300 bra 	$L__BB0_231;
	ld.shared.f64 	%fd5921, [_ZZ22GDFTgrid_weight_kernelPdS_S_S_PiiiE6a_smem+1624];
	ld.shared.f64 	%fd5922, [_ZZ22GDFTgrid_weight_kernelPdS_S_S_PiiiE8dij_smem+1624];
	sub.f64 	%fd5923, %fd308, %fd7267;
	mul.f64 	%fd5924, %fd5922, %fd5923;
	fma.rn.f64 	%fd5925, %fd5924, %fd5924, 0dBFF0000000000000;
	fma.rn.f64 	%fd5926, %fd5921, %fd5925, %fd5924;
	mul.f64 	%fd5927, %fd5926, %fd5926;
	mov.f64 	%fd5928, 0d4008000000000000;
	sub.f64 	%fd5929, %fd5928, %fd5927;
	mul.f64 	%fd5930, %fd5926, %fd5929;
	mul.f64 	%fd5931, %fd5930, 0d3FE0000000000000;
	mul.f64 	%fd5932, %fd5931, %fd5931;
	sub.f64 	%fd5933, %fd5928, %fd5932;
	mul.f64 	%fd5934, %fd5931, %fd5933;
	mul.f64 	%fd5935, %fd5934, 0d3FE0000000000000;
	mul.f64 	%fd5936, %fd5935, %fd5935;
	sub.f64 	%fd5937, %fd5928, %fd5936;
	mul.f64 	%fd5938, %fd5935, %fd5937;
	mul.f64 	%fd5939, %fd5938, 0d3FE0000000000000;
	mov.f64 	%fd5940, 0d3FF0000000000000;
	sub.f64 	%fd5941, %fd5940, %fd5939;
	mul.f64 	%fd5942, %fd5941, 0d3FE0000000000000;
	mul.f64 	%fd7291, %fd7291, %fd5942;
	setp.lt.u32 	%p301, %r24, 13;
	@%p301 bra 	$L__BB0_231;
	ld.shared.f64 	%fd5943, [_ZZ22GDFTgrid_weight_kernelPdS_S_S_PiiiE6a_smem+1632];
	ld.shared.f64 	%fd5944, [_ZZ22GDFTgrid_weight_kernelPdS_S_S_PiiiE8dij_smem+1632];
	sub.f64 	%fd5945, %fd308, %fd7266;
	mul.f64 	%fd5946, %fd5944, %fd5945;
	selp.f64 	%fd5947, 0d0000000000000000, %fd5946, %p62;
	fma.rn.f64 	%fd5948, %fd5947, %fd5947, 0dBFF0000000000000;
	fma.rn.f64 	%fd5949, %fd5943, %fd5948, %fd5947;
	mul.f64 	%fd5950, %fd5949, %fd5949;
	mov.f64 	%fd5951, 0d4008000000000000;
	sub.f64 	%fd5952, %fd5951, %fd5950;
	mul.f64 	%fd5953, %fd5949, %fd5952;
	mul.f64 	%fd5954, %fd5953, 0d3FE0000000000000;
	mul.f64 	%fd5955, %fd5954, %fd5954;
	sub.f64 	%fd5956, %fd5951, %fd5955;
	mul.f64 	%fd5957, %fd5954, %fd5956;
	mul.f64 	%fd5958, %fd5957, 0d3FE0000000000000;
	mul.f64 	%fd5959, %fd5958, %fd5958;
	sub.f64 	%fd5960, %fd5951, %fd5959;
	mul.f64 	%fd5961, %fd5958, %fd5960;
	mul.f64 	%fd5962, %fd5961, 0d3FE0000000000000;
	mov.f64 	%fd5963, 0d3FF0000000000000;
	sub.f64 	%fd5964, %fd5963, %fd5962;
	mul.f64 	%fd5965, %fd5964, 0d3FE0000000000000;
	mul.f64 	%fd7291, %fd7291, %fd5965;
	setp.eq.s32 	%p303, %r24, 13;
	@%p303 bra 	$L__BB0_231;
	ld.shared.f64 	%fd5966, [_ZZ22GDFTgrid_weight_kernelPdS_S_S_PiiiE6a_smem+1640];
	ld.shared.f64 	%fd5967, [_ZZ22GDFTgrid_weight_kernelPdS_S_S_PiiiE8dij_smem+1640];
	sub.f64 	%fd5968, %fd308, %fd7265;
	mul.f64 	%fd5969, %fd5967, %fd5968;
	fma.rn.f64 	%fd5970, %fd5969, %fd5969, 0dBFF0000000000000;
	fma.rn.f64 	%fd5971, %fd5966, %fd5970, %fd5969;
	mul.f64 	%fd5972, %fd5971, %fd5971;
	mov.f64 	%fd5973, 0d4008000000000000;
	sub.f64 	%fd5974, %fd5973, %fd5972;
	mul.f64 	%fd5975, %fd5971, %fd5974;
	mul.f64 	%fd5976, %fd5975, 0d3FE0000000000000;
	mul.f64 	%fd5977, %fd5976, %fd5976;
	sub.f64 	%fd5978, %fd5973, %fd5977;
	mul.f64 	%fd5979, %fd5976, %fd5978;
	mul.f64 	%fd5980, %fd5979, 0d3FE0000000000000;
	mul.f64 	%fd5981, %fd5980, %fd5980;
	sub.f64 	%fd5982, %fd5973, %fd5981;
	mul.f64 	%fd5983, %fd5980, %fd5982;
	mul.f64 	%fd5984, %fd5983, 0d3FE0000000000000;
	mov.f64 	%fd5985, 0d3FF0000000000000;
	sub.f64 	%fd5986, %fd5985, %fd5984;
	mul.f64 	%fd5987, %fd5986, 0d3FE0000000000000;
	mul.f64 	%fd7291, %fd7291, %fd5987;
	setp.lt.u32 	%p304, %r24, 15;
	@%p304 bra 	$L__BB0_231;
	ld.shared.f64 	%fd5988, [_ZZ22GDFTgrid_weight_kernelPdS_S_S_PiiiE6a_smem+1648];
	ld.shared.f64 	%fd5989, [_ZZ22GDFTgrid_weight_kernelPdS_S_S_PiiiE8dij_smem+1648];
	sub.f64 	%fd5990, %fd308, %fd7264;
	mul.f64 	%fd5991, %fd5989, %fd5990;
	fma.rn.f64 	%fd5992, %fd5991, %fd5991, 0dBFF0000000000000;
	fma.rn.f64 	%fd5993, %fd5988, %fd5992, %fd5991;
	mul.f64 	%fd5994, %fd5993, %fd5993;
	mov.f64 	%fd5995, 0d4008000000000000;
	sub.f64 	%fd5996, %fd5995, %fd5994;
	mul.f64 	%fd5997, %fd5993, %fd5996;
	mul.f64 	%fd5998, %fd5997, 0d3FE0000000000000;
	mul.f64 	%fd5999, %fd5998, %fd5998;
	sub.f64 	%fd6000, %fd5995, %fd5999;
	mul.f64 	%fd6001, %fd5998, %fd6000;
	mul.f64 	%fd6002, %fd6001, 0d3FE0000000000000;
	mul.f64 	%fd6003, %fd6002, %fd6002;
	sub.f64 	%fd6004, %fd5995, %fd6003;
	mul.f64 	%fd6005, %fd6002, %fd6004;
	mul.f64 	%fd6006, %fd6005, 0d3FE0000000000000;
	mov.f64 	%fd6007, 0d3FF0000000000000;
	sub.f64 	%fd6008, %fd6007, %fd6006;
	mul.f64 	%fd6009, %fd6008, 0d3FE0000000000000;
	mul.f64 	%fd7291, %fd7291, %fd6009;
	setp.eq.s32 	%p305, %r24, 15;
	@%p305 bra 	$L__BB0_231;
	ld.shared.f64 	%fd6010, [_ZZ22GDFTgrid_weight_kernelPdS_S_S_PiiiE6a_smem+1656];
	ld.shared.f64 	%fd6011, [_ZZ22GDFTgrid_weight_kernelPdS_S_S_PiiiE8dij_smem+1656];
	sub.f64 	%fd6012, %fd308, %fd7263;
	mul.f64 	%fd6013, %fd6011, %fd6012;
	fma.rn.f64 	%fd6014, %fd6013, %fd6013, 0dBFF0000000000000;
	fma.rn.f64 	%fd6015, %fd6010, %fd6014, %fd6013;
	mul.f64 	%fd6016, %fd6015, %fd6015;
	mov.f64 	%fd6017, 0d4008000000000000;
	sub.f64 	%fd6018, %fd6017, %fd6016;
	mul.f64 	%fd6019, %fd6015, %fd6018;
	mul.f64 	%fd6020, %fd6019, 0d3FE0000000000000;
	mul.f64 	%fd6021, %fd6020, %fd6020;
	sub.f64 	%fd6022, %fd6017, %fd6021;
	mul.f64 	%fd6023, %fd6020, %fd6022;
	mul.f64 	%fd6024, %fd6023, 0d3FE0000000000000;
	mul.f64 	%fd6025, %fd6024, %fd6024;
	sub.f64 	%fd6026, %fd6017, %fd6025;
	mul.f64 	%fd6027, %fd6024, %fd6026;
	mul.f64 	%fd6028, %fd6027, 0d3FE0000000000000;
	mov.f64 	%fd6029, 0d3FF0000000000000;
	sub.f64 	%fd6030, %fd6029, %fd6028;
	mul.f64 	%fd6031, %fd6030, 0d3FE0000000000000;
	mul.f64 	%fd7291, %fd7291, %fd6031;
$L__BB0_231:
	setp.eq.s32 	%p306, %r20, 13;
	st.local.f64 	[%rd2+96], %fd7291;
	@%p306 bra 	$L__BB0_283;
	ld.shared.f64 	%fd6032, [_ZZ22GDFTgrid_weight_kernelPdS_S_S_PiiiE7atom_xi+104];
	sub.f64 	%fd6033, %fd7212, %fd6032;
	ld.shared.f64 	%fd6034, [_ZZ22GDFTgrid_weight_kernelPdS_S_S_PiiiE7atom_yi+104];
	sub.f64 	%fd6035, %fd7211, %fd6034;
	ld.shared.f64 	%fd6036, [_ZZ22GDFTgrid_weight_kernelPdS_S_S_PiiiE7atom_zi+104];
	sub.f64 	%fd6037, %fd7210, %fd6036;
	abs.f64 	%fd6038, %fd6033;
	abs.f64 	%fd6039, %fd6035;
	abs.f64 	%fd6040, %fd6037;
	add.f64 	%fd6041, %fd6038, %fd6039;
	add.f64 	%fd6042, %fd6041, %fd6040;
	min.f64 	%fd6043, %fd6038, %fd6039;
	max.f64 	%fd6044, %fd6038, %fd6039;
	min.f64 	%fd6045, %fd6044, %fd6040;
	max.f64 	%fd6046, %fd6044, %fd6040;
	{
	.reg .b32 %temp; 
	mov.b64 	{%temp, %r218}, %fd6046;
	}
	and.b32  	%r219, %r218, -4194304;
	xor.b32  	%r220, %r219, 2144337920;
	mov.b32 	%r221, 0;
	mov.b64 	%fd6047, {%r221, %r220};
	mul.f64 	%fd6048, %fd6045, %fd6047;
	mul.f64 	%fd6049, %fd6043, %fd6047;
	mul.f64 	%fd6050, %fd6046, %fd6047;
	mul.f64 	%fd6051, %fd6048, %fd6048;
	fma.rn.f64 	%fd6052, %fd6049, %fd6049, %fd6051;
	fma.rn.f64 	%fd6053, %fd6050, %fd6050, %fd6052;
	min.f64 	%fd6054, %fd6053, 0d7FEFFFFFFFFFFFFF;
	rsqrt.approx.ftz.f64 	%fd6055, %fd6054;
	mul.rn.f64 	%fd6056, %fd6055, %fd6055;
	neg.f64 	%fd6057, %fd6056;
	fma.rn.f64 	%fd6058, %fd6054, %fd6057, 0d3FF0000000000000;
	fma.rn.f64 	%fd6059, %fd6058, 0d3FD8000000000000, 0d3FE0000000000000;
	mul.rn.f64 	%fd6060, %fd6058, %fd6055;
	fma.rn.f64 	%fd6061, %fd6059, %fd6060, %fd6055;
	mul.f64 	%fd6062, %fd6053, %fd6061;
	or.b32  	%r222, %r219, 1048576;
	mov.b64 	%fd6063, {%r221, %r222};
	mul.f64 	%fd6064, %fd6063, %fd6062;
	setp.gt.f64 	%p308, %fd6042, %fd6046;
	selp.f64 	%fd6065, %fd6064, %fd6042, %p308;
	setp.lt.u32 	%p309, %r218, %r15;
	selp.f64 	%fd326, %fd6065, %fd6046, %p309;
	ld.shared.f64 	%fd6066, [_ZZ22GDFTgrid_weight_kernelPdS_S_S_PiiiE6a_smem+1664];
	ld.shared.f64 	%fd6067, [_ZZ22GDFTgrid_weight_kernelPdS_S_S_PiiiE8dij_smem+1664];
	sub.f64 	%fd6068, %fd326, %fd7278;
	mul.f64 	%fd6069, %fd6067, %fd6068;
	fma.rn.f64 	%fd6070, %fd6069, %fd6069, 0dBFF0000000000000;
	fma.rn.f64 	%fd6071, %fd6066, %fd6070, %fd6069;
	mul.f64 	%fd6072, %fd6071, %fd6071;
	mov.f64 	%fd6073, 0d4008000000000000;
	sub.f64 	%fd6074, %fd6073, %fd6072;
	mul.f64 	%fd6075, %fd6071, %fd6074;
	mul.f64 	%fd6076, %fd6075, 0d3FE0000000000000;
	mul.f64 	%fd6077, %fd6076, %fd6076;
	sub.f64 	%fd6078, %fd6073, %fd6077;
	mul.f64 	%fd6079, %fd6076, %fd6078;
	mul.f64 	%fd6080, %fd6079, 0d3FE0000000000000;
	mul.f64 	%fd6081, %fd6080, %fd6080;
	sub.f64 	%fd6082, %fd6073, %fd6081;
	mul.f64 	%fd6083, %fd6080, %fd6082;
	mul.f64 	%fd6084, %fd6083, 0d3FE0000000000000;
	mov.f64 	%fd6085, 0d3FF0000000000000;
	sub.f64 	%fd6086, %fd6085, %fd6084;
	mul.f64 	%fd6087, %fd6086, 0d3FE0000000000000;
	mul.f64 	%fd7292, %fd7292, %fd6087;
	@%p63 bra 	$L__BB0_248;
	ld.shared.f64 	%fd6088, [_ZZ22GDFTgrid_weight_kernelPdS_S_S_PiiiE6a_smem+1672];
	ld.shared.f64 	%fd6089, [_ZZ22GDFTgrid_weight_kernelPdS_S_S_PiiiE8dij_smem+1672];
	sub.f64 	%fd6090, %fd326, %fd7277;
	mul.f64 	%fd6091, %fd6089, %fd6090;
	fma.rn.f64 	%fd6092, %fd6091, %fd6091, 0dBFF0000000000000;
	fma.rn.f64 	%fd6093, %fd6088, %fd6092, %fd6091;
	mul.f64 	%fd6094, %fd6093, %fd6093;
	mov.f64 	%fd6095, 0d4008000000000000;
	sub.f64 	%fd6096, %fd6095, %fd6094;
	mul.f64 	%fd6097, %fd6093, %fd6096;
	mul.f64 	%fd6098, %fd6097, 0d3FE0000000000000;
	mul.f64 	%fd6099, %fd6098, %fd6098;
	sub.f64 	%fd6100, %fd6095, %fd6099;
	mul.f64 	%fd6101, %fd6098, %fd6100;
	mul.f64 	%fd6102, %fd6101, 0d3FE0000000000000;
	mul.f64 	%fd6103, %fd6102, %fd6102;
	sub.f64 	%fd6104, %fd6095, %fd6103;
	mul.f64 	%fd6105, %fd6102, %fd6104;
	mul.f64 	%fd6106, %fd6105, 0d3FE0000000000000;
	mov.f64 	%fd6107, 0d3FF0000000000000;
	sub.f64 	%fd6108, %fd6107, %fd6106;
	mul.f64 	%fd6109, %fd6108, 0d3FE0000000000000;
	mul.f64 	%fd7292, %fd7292, %fd6109;
	setp.lt.u32 	%p310, %r24, 3;
	@%p310 bra 	$L__BB0_248;
	ld.shared.f64 	%fd6110, [_ZZ22GDFTgrid_weight_kernelPdS_S_S_PiiiE6a_smem+1680];
	ld.shared.f64 	%fd6111, [_ZZ22GDFTgrid_weight_kernelPdS_S_S_PiiiE8dij_smem+1680];
	sub.f64 	%fd6112, %fd326, %fd7276;
	mul.f64 	%fd6113, %fd6111, %fd6112;
	fma.rn.f64 	%fd6114, %fd6113, %fd6113, 0dBFF0000000000000;
	fma.rn.f64 	%fd6115, %fd6110, %fd6114, %fd6113;
	mul.f64 	%fd6116, %fd6115, %fd6115;
	mov.f64 	%fd6117, 0d4008000000000000;
	sub.f64 	%fd6118, %fd6117, %fd6116;
	mul.f64 	%fd6119, %fd6115, %fd6118;
	mul.f64 	%fd6120, %fd6119, 0d3FE0000000000000;
	mul.f64 	%fd6121, %fd6120, %fd6120;
	sub.f64 	%fd6122, %fd6117, %fd6121;
	mul.f64 	%fd6123, %fd6120, %fd6122;
	mul.f64 	%fd6124, %fd6123, 0d3FE0000000000000;
	mul.f64 	%fd6125, %fd6124, %fd6124;
	sub.f64 	%fd6126, %fd6117, %fd6125;
	mul.f64 	%fd6127, %fd6124, %fd6126;
	mul.f64 	%fd6128, %fd6127, 0d3FE0000000000000;
	mov.f64 	%fd6129, 0d3FF0000000000000;
	sub.f64 	%fd6130, %fd6129, %fd6128;
	mul.f64 	%fd6131, %fd6130, 0d3FE0000000000000;
	mul.f64 	%fd7292, %fd7292, %fd6131;
	setp.eq.s32 	%p311, %r24, 3;
	@%p311 bra 	$L__BB0_248;
	ld.shared.f64 	%fd6132, [_ZZ22GDFTgrid_weight_kernelPdS_S_S_PiiiE6a_smem+1688];
	ld.shared.f64 	%fd6133, [_ZZ22GDFTgrid_weight_kernelPdS_S_S_PiiiE8dij_smem+1688];
	sub.f64 	%fd6134, %fd326, %fd7275;
	mul.f64 	%fd6135, %fd6133, %fd6134;
	fma.rn.f64 	%fd6136, %fd6135, %fd6135, 0dBFF0000000000000;
	fma.rn.f64 	%fd6137, %fd6132, %fd6136, %fd6135;
	mul.f64 	%fd6138, %fd6137, %fd6137;
	mov.f64 	%fd6139, 0d4008000000000000;
	sub.f64 	%fd6140, %fd6139, %fd6138;
	mul.f64 	%fd6141, %fd6137, %fd6140;
	mul.f64 	%fd6142, %fd6141, 0d3FE0000000000000;
	mul.f64 	%fd6143, %fd6142, %fd6142;
	sub.f64 	%fd6144, %fd6139, %fd6143;
	mul.f64 	%fd6145, %fd6142, %fd6144;
	mul.f64 	%fd6146, %fd6145, 0d3FE0000000000000;
	mul.f64 	%fd6147, %fd6146, %fd6146;
	sub.f64 	%fd6148, %fd6139, %fd6147;
	mul.f64 	%fd6149, %fd6146, %fd6148;
	mul.f64 	%fd6150, %fd6149, 0d3FE0000000000000;
	mov.f64 	%fd6151, 0d3FF0000000000000;
	sub.f64 	%fd6152, %fd6151, %fd6150;
	mul.f64 	%fd6153, %fd6152, 0d3FE0000000000000;
	mul.f64 	%fd7292, %fd7292, %fd6153;
	setp.lt.u32 	%p312, %r24, 5;
	@%p312 bra 	$L__BB0_248;
	ld.shared.f64 	%fd6154, [_ZZ22GDFTgrid_weight_kernelPdS_S_S_PiiiE6a_smem+1696];
	ld.shared.f64 	%fd6155, [_ZZ22GDFTgrid_weight_kernelPdS_S_S_PiiiE8dij_smem+1696];
	sub.f64 	%fd6156, %fd326, %fd7274;
	mul.f64 	%fd6157, %fd6155, %fd6156;
	fma.rn.f64 	%fd6158, %fd6157, %fd6157, 0dBFF0000000000000;
	fma.rn.f64 	%fd6159, %fd6154, %fd6158, %fd6157;
	mul.f64 	%fd6160, %fd6159, %fd6159;
	mov.f64 	%fd6161, 0d4008000000000000;
	sub.f64 	%fd6162, %fd6161, %fd6160;
	mul.f64 	%fd6163, %fd6159, %fd6162;
	mul.f64 	%fd6164, %fd6163, 0d3FE0000000000000;
	mul.f64 	%fd6165, %fd6164, %fd6164;
	sub.f64 	%fd6166, %fd6161, %fd6165;
	mul.f64 	%fd6167, %fd6164, %fd6166;
	mul.f64 	%fd6168, %fd6167, 0d3FE0000000000000;
	mul.f64 	%fd6169, %fd6168, %fd6168;
	sub.f64 	%fd6170, %fd6161, %fd6169;
	mul.f64 	%fd6171, %fd6168, %fd6170;
	mul.f64 	%fd6172, %fd6171, 0d3FE0000000000000;
	mov.f64 	%fd6173, 0d3FF0000000000000;
	sub.f64 	%fd6174, %fd6173, %fd6172;
	mul.f64 	%fd6175, %fd6174, 0d3FE0000000000000;
	mul.f64 	%fd7292, %fd7292, %fd6175;
	setp.eq.s32 	%p313, %r24, 5;
	@%p313 bra 	$L__BB0_248;
	ld.shared.f64 	%fd6176, [_ZZ22GDFTgrid_weight_kernelPdS_S_S_PiiiE6a_smem+1704];
	ld.shared.f64 	%fd6177, [_ZZ22GDFTgrid_weight_kernelPdS_S_S_PiiiE8dij_smem+1704];
	sub.f64 	%fd6178, %fd326, %fd7273;
	mul.f64 	%fd6179, %fd6177, %fd6178;
	fma.rn.f64 	%fd6180, %fd6179, %fd6179, 0dBFF0000000000000;
	fma.rn.f64 	%fd6181, %fd6176, %fd6180, %fd6179;
	mul.f64 	%fd6182, %fd6181, %fd6181;
	mov.f64 	%fd6183, 0d4008000000000000;
	sub.f64 	%fd6184, %fd6183, %fd6182;
	mul.f64 	%fd6185, %fd6181, %fd6184;
	mul.f64 	%fd6186, %fd6185, 0d3FE0000000000000;
	mul.f64 	%fd6187, %fd6186, %fd6186;
	sub.f64 	%fd6188, %fd6183, %fd6187;
	mul.f64 	%fd6189, %fd6186, %fd6188;
	mul.f64 	%fd6190, %fd6189, 0d3FE0000000000000;
	mul.f64 	%fd6191, %fd6190, %fd6190;
	sub.f64 	%fd6192, %fd6183, %fd6191;
	mul.f64 	%fd6193, %fd6190, %fd6192;
	mul.f64 	%fd6194, %fd6193, 0d3FE0000000000000;
	mov.f64 	%fd6195, 0d3FF0000000000000;
	sub.f64 	%fd6196, %fd6195, %fd6194;
	mul.f64 	%fd6197, %fd6196, 0d3FE0000000000000;
	mul.f64 	%fd7292, %fd7292, %fd6197;
	setp.lt.u32 	%p314, %r24, 7;
	@%p314 bra 	$L__BB0_248;
	ld.shared.f64 	%fd6198, [_ZZ22GDFTgrid_weight_kernelPdS_S_S_PiiiE6a_smem+1712];
	ld.shared.f64 	%fd6199, [_ZZ22GDFTgrid_weight_kernelPdS_S_S_PiiiE8dij_smem+1712];
	sub.f64 	%fd6200, %fd326, %fd7272;
	mul.f64 	%fd6201, %fd6199, %fd6200;
	fma.rn.f64 	%fd6202, %fd6201, %fd6201, 0dBFF0000000000000;
	fma.rn.f64 	%fd6203, %fd6198, %fd6202, %fd6201;
	mul.f64 	%fd6204, %fd6203, %fd6203;
	mov.f64 	%fd6205, 0d4008000000000000;
	sub.f64 	%fd6206, %fd6205, %fd6204;
	mul.f64 	%fd6207, %fd6203, %fd6206;
	mul.f64 	%fd6208, %fd6207, 0d3FE0000000000000;
	mul.f64 	%fd6209, %fd6208, %fd6208;
	sub.f64 	%fd6210, %fd6205, %fd6209;
	mul.f64 	%fd6211, %fd6208, %fd6210;
	mul.f64 	%fd6212, %fd6211, 0d3FE0000000000000;
	mul.f64 	%fd6213, %fd6212, %fd6212;
	sub.f64 	%fd6214, %fd6205, %fd6213;
	mul.f64 	%fd6215, %fd6212, %fd6214;
	mul.f64 	%fd6216, %fd6215, 0d3FE0000000000000;
	mov.f64 	%fd6217, 0d3FF0000000000000;
	sub.f64 	%fd6218, %fd6217, %fd6216;
	mul.f64 	%fd6219, %fd6218, 0d3FE0000000000000;
	mul.f64 	%fd7292, %fd7292, %fd6219;
	setp.eq.s32 	%p315, %r24, 7;
	@%p315 bra 	$L__BB0_248;
	ld.shared.f64 	%fd6220, [_ZZ22GDFTgrid_weight_kernelPdS_S_S_PiiiE6a_smem+1720];
	ld.shared.f64 	%fd6221, [_ZZ22GDFTgrid_weight_kernelPdS_S_S_PiiiE8dij_smem+1720];
	sub.f64 	%fd6222, %fd326, %fd7271;
	mul.f64 	%fd6223, %fd6221, %fd6222;
	fma.rn.f64 	%fd6224, %fd6223, %fd6223, 0dBFF0000000000000;
	fma.rn.f64 	%fd6225, %fd6220, %fd6224, %fd6223;
	mul.f64 	%fd6226, %fd6225, %fd6225;
	mov.f64 	%fd6227, 0d4008000000000000;
	sub.f64 	%fd6228, %fd6227, %fd6226;
	mul.f64 	%fd6229, %fd6225, %fd6228;
	mul.f64 	%fd6230, %fd6229, 0d3FE0000000000000;
	mul.f64 	%fd6231, %fd6230, %fd6230;
	sub.f64 	%fd6232, %fd6227, %fd6231;
	mul.f64 	%fd6233, %fd6230, %fd6232;
	mul.f64 	%fd6234, %fd6233, 0d3FE0000000000000;
	mul.f64 	%fd6235, %fd6234, %fd6234;
	sub.f64 	%fd6236, %fd6227, %fd6235;
	mul.f64 	%fd6237, %fd6234, %fd6236;
	mul.f64 	%fd6238, %fd6237, 0d3FE0000000000000;
	mov.f64 	%fd6239, 0d3FF0000000000000;
	sub.f64 	%fd6240, %fd6239, %fd6238;
	mul.f64 	%fd6241, %fd6240, 0d3FE0000000000000;
	mul.f64 	%fd7292, %fd7292, %fd6241;
	setp.lt.u32 	%p316, %r24, 9;
	@%p316 bra 	$L__BB0_248;
	ld.shared.f64 	%fd6242, [_ZZ22GDFTgrid_weight_kernelPdS_S_S_PiiiE6a_smem+1728];
	ld.shared.f64 	%fd6243, [_ZZ22GDFTgrid_weight_kernelPdS_S_S_PiiiE8dij_smem+1728];
	sub.f64 	%fd6244, %fd326, %fd7270;
	mul.f64 	%fd6245, %fd6243, %fd6244;
	fma.rn.f64 	%fd6246, %fd6245, %fd6245, 0dBFF0000000000000;
	fma.rn.f64 	%fd6247, %fd6242, %fd6246, %fd6245;
	mul.f64 	%fd6248, %fd6247, %fd6247;
	mov.f64 	%fd6249, 0d4008000000000000;
	sub.f64 	%fd6250, %fd6249, %fd6248;
	mul.f64 	%fd6251, %fd6247, %fd6250;
	mul.f64 	%fd6252, %fd6251, 0d3FE0000000000000;
	mul.f64 	%fd6253, %fd6252, %fd6252;
	sub.f64 	%fd6254, %fd6249, %fd6253;
	mul.f64 	%fd6255, %fd6252, %fd6254;
	mul.f64 	%fd6256, %fd6255, 0d3FE0000000000000;
	mul.f64 	%fd6257, %fd6256, %fd6256;
	sub.f64 	%fd6258, %fd6249, %fd6257;
	mul.f64 	%fd6259, %fd6256, %fd6258;
	mul.f64 	%fd6260, %fd6259, 0d3FE0000000000000;
	mov.f64 	%fd6261, 0d3FF0000000000000;
	sub.f64 	%fd6262, %fd6261, %fd6260;
	mul.f64 	%fd6263, %fd6262, 0d3FE0000000000000;
	mul.f64 	%fd7292, %fd7292, %fd6263;
	setp.eq.s32 	%p317, %r24, 9;
	@%p317 bra 	$L__BB0_248;
	ld.shared.f64 	%fd6264, [_ZZ22GDFTgrid_weight_kernelPdS_S_S_PiiiE6a_smem+1736];
	ld.shared.f64 	%fd6265, [_ZZ22GDFTgrid_weight_kernelPdS_S_S_PiiiE8dij_smem+1736];
	sub.f64 	%fd6266, %fd326, %fd7269;
	mul.f64 	%fd6267, %fd6265, %fd6266;
	fma.rn.f64 	%fd6268, %fd6267, %fd6267, 0dBFF0000000000000;
	fma.rn.f64 	%fd6269, %fd6264, %fd6268, %fd6267;
	mul.f64 	%fd6270, %fd6269, %fd6269;
	mov.f64 	%fd6271, 0d4008000000000000;
	sub.f64 	%fd6272, %fd6271, %fd6270;
	mul.f64 	%fd6273, %fd6269, %fd6272;
	mul.f64 	%fd6274, %fd6273, 0d3FE0000000000000;
	mul.f64 	%fd6275, %fd6274, %fd6274;
	sub.f64 	%fd6276, %fd6271, %fd6275;
	mul.f64 	%fd6277, %fd6274, %fd6276;
	mul.f64 	%fd6278, %fd6277, 0d3FE0000000000000;
	mul.f64 	%fd6279, %fd6278, %fd6278;
	sub.f64 	%fd6280, %fd6271, %fd6279;
	mul.f64 	%fd6281, %fd6278, %fd6280;
	mul.f64 	%fd6282, %fd6281, 0d3FE0000000000000;
	mov.f64 	%fd6283, 0d3FF0000000000000;
	sub.f64 	%fd6284, %fd6283, %fd6282;
	mul.f64 	%fd6285, %fd6284, 0d3FE0000000000000;
	mul.f64 	%fd7292, %fd7292, %fd6285;
	setp.lt.u32 	%p318, %r24, 11;
	@%p318 bra 	$L__BB0_248;
	ld.shared.f64 	%fd6286, [_ZZ22GDFTgrid_weight_kernelPdS_S_S_PiiiE6a_smem+1744];
	ld.shared.f64 	%fd6287, [_ZZ22GDFTgrid_weight_kernelPdS_S_S_PiiiE8dij_smem+1744];
	sub.f64 	%fd6288, %fd326, %fd7268;
	mul.f64 	%fd6289, %fd6287, %fd6288;
	fma.rn.f64 	%fd6290, %fd6289, %fd6289, 0dBFF0000000000000;
	fma.rn.f64 	%fd6291, %fd6286, %fd6290, %fd6289;
	mul.f64 	%fd6292, %fd6291, %fd6291;
	mov.f64 	%fd6293, 0d4008000000000000;
	sub.f64 	%fd6294, %fd6293, %fd6292;
	mul.f64 	%fd6295, %fd6291, %fd6294;
	mul.f64 	%fd6296, %fd6295, 0d3FE0000000000000;
	mul.f64 	%fd6297, %fd6296, %fd6296;
	sub.f64 	%fd6298, %fd6293, %fd6297;
	mul.f64 	%fd6299, %fd6296, %fd6298;
	mul.f64 	%fd6300, %fd6299, 0d3FE0000000000000;
	mul.f64 	%fd6301, %fd6300, %fd6300;
	sub.f64 	%fd6302, %fd6293, %fd6301;
	mul.f64 	%fd6303, %fd6300, %fd6302;
	mul.f64 	%fd6304, %fd6303, 0d3FE0000000000000;
	mov.f64 	%fd6305, 0d3FF0000000000000;
	sub.f64 	%fd6306, %fd6305, %fd6304;
	mul.f64 	%fd6307, %fd6306, 0d3FE0000000000000;
	mul.f64 	%fd7292, %fd7292, %fd6307;
	setp.eq.s32 	%p319, %r24, 11;
	@%p319 bra 	$L__BB0_248;
	ld.shared.f64 	%fd6308, [_ZZ22GDFTgrid_weight_kernelPdS_S_S_PiiiE6a_smem+1752];
	ld.shared.f64 	%fd6309, [_ZZ22GDFTgrid_weight_kernelPdS_S_S_PiiiE8dij_smem+1752];
	sub.f64 	%fd6310, %fd326, %fd7267;
	mul.f64 	%fd6311, %fd6309, %fd6310;
	fma.rn.f64 	%fd6312, %fd6311, %fd6311, 0dBFF0000000000000;
	fma.rn.f64 	%fd6313, %fd6308, %fd6312, %fd6311;
	mul.f64 	%fd6314, %fd6313, %fd6313;
	mov.f64 	%fd6315, 0d4008000000000000;
	sub.f64 	%fd6316, %fd6315, %fd6314;
	mul.f64 	%fd6317, %fd6313, %fd6316;
	mul.f64 	%fd6318, %fd6317, 0d3FE0000000000000;
	mul.f64 	%fd6319, %fd6318, %fd6318;
	sub.f64 	%fd6320, %fd6315, %fd6319;
	mul.f64 	%fd6321, %fd6318, %fd6320;
	mul.f64 	%fd6322, %fd6321, 0d3FE0000000000000;
	mul.f64 	%fd6323, %fd6322, %fd6322;
	sub.f64 	%fd6324, %fd6315, %fd6323;
	mul.f64 	%fd6325, %fd6322, %fd6324;
	mul.f64 	%fd6326, %fd6325, 0d3FE0000000000000;
	mov.f64 	%fd6327, 0d3FF0000000000000;
	sub.f64 	%fd6328, %fd6327, %fd6326;
	mul.f64 	%fd6329, %fd6328, 0d3FE0000000000000;
	mul.f64 	%fd7292, %fd7292, %fd6329;
	setp.lt.u32 	%p320, %r24, 13;
	@%p320 bra 	$L__BB0_248;
	ld.shared.f64 	%fd6330, [_ZZ22GDFTgrid_weight_kernelPdS_S_S_PiiiE6a_smem+1760];
	ld.shared.f64 	%fd6331, [_ZZ22GDFTgrid_weight_kernelPdS_S_S_PiiiE8dij_smem+1760];
	sub.f64 	%fd6332, %fd326, %fd7266;
	mul.f64 	%fd6333, %fd6331, %fd6332;
	fma.rn.f64 	%fd6334, %fd6333, %fd6333, 0dBFF0000000000000;
	fma.rn.f64 	%fd6335, %fd6330, %fd6334, %fd6333;
	mul.f64 	%fd6336, %fd6335, %fd6335;
	mov.f64 	%fd6337, 0d4008000000000000;
	sub.f64 	%fd6338, %fd6337, %fd6336;
	mul.f64 	%fd6339, %fd6335, %fd6338;
	mul.f64 	%fd6340, %fd6339, 0d3FE0000000000000;
	mul.f64 	%fd6341, %fd6340, %fd6340;
	sub.f64 	%fd6342, %fd6337, %fd6341;
	mul.f64 	%fd6343, %fd6340, %fd6342;
	mul.f64 	%fd6344, %fd6343, 0d3FE0000000000000;
	mul.f64 	%fd6345, %fd6344, %fd6344;
	sub.f64 	%fd6346, %fd6337, %fd6345;
	mul.f64 	%fd6347, %fd6344, %fd6346;
	mul.f64 	%fd6348, %fd6347, 0d3FE0000000000000;
	mov.f64 	%fd6349, 0d3FF0000000000000;
	sub.f64 	%fd6350, %fd6349, %fd6348;
	mul.f64 	%fd6351, %fd6350, 0d3FE0000000000000;
	mul.f64 	%fd7292, %fd7292, %fd6351;
	setp.eq.s32 	%p321, %r24, 13;
	@%p321 bra 	$L__BB0_248;
	ld.shared.f64 	%fd6352, [_ZZ22GDFTgrid_weight_kernelPdS_S_S_PiiiE6a_smem+1768];
	ld.shared.f64 	%fd6353, [_ZZ22GDFTgrid_weight_kernelPdS_S_S_PiiiE8dij_smem+1768];
	sub.f64 	%fd6354, %fd326, %fd7265;
	mul.f64 	%fd6355, %fd6353, %fd6354;
	selp.f64 	%fd6356, 0d0000000000000000, %fd6355, %p62;
	fma.rn.f64 	%fd6357, %fd6356, %fd6356, 0dBFF0000000000000;
	fma.rn.f64 	%fd6358, %fd6352, %fd6357, %fd6356;
	mul.f64 	%fd6359, %fd6358, %fd6358;
	mov.f64 	%fd6360, 0d4008000000000000;
	sub.f64 	%fd6361, %fd6360, %fd6359;
	mul.f64 	%fd6362, %fd6358, %fd6361;
	mul.f64 	%fd6363, %fd6362, 0d3FE0000000000000;
	mul.f64 	%fd6364, %fd6363, %fd6363;
	sub.f64 	%fd6365, %fd6360, %fd6364;
	mul.f64 	%fd6366, %fd6363, %fd6365;
	mul.f64 	%fd6367, %fd6366, 0d3FE0000000000000;
	mul.f64 	%fd6368, %fd6367, %fd6367;
	sub.f64 	%fd6369, %fd6360, %fd6368;
	mul.f64 	%fd6370, %fd6367, %fd6369;
	mul.f64 	%fd6371, %fd6370, 0d3FE0000000000000;
	mov.f64 	%fd6372, 0d3FF0000000000000;
	sub.f64 	%fd6373, %fd6372, %fd6371;
	mul.f64 	%fd6374, %fd6373, 0d3FE0000000000000;
	mul.f64 	%fd7292, %fd7292, %fd6374;
	setp.lt.u32 	%p323, %r24, 15;
	@%p323 bra 	$L__BB0_248;
	ld.shared.f64 	%fd6375, [_ZZ22GDFTgrid_weight_kernelPdS_S_S_PiiiE6a_smem+1776];
	ld.shared.f64 	%fd6376, [_ZZ22GDFTgrid_weight_kernelPdS_S_S_PiiiE8dij_smem+1776];
	sub.f64 	%fd6377, %fd326, %fd7264;
	mul.f64 	%fd6378, %fd6376, %fd6377;
	fma.rn.f64 	%fd6379, %fd6378, %fd6378, 0dBFF0000000000000;
	fma.rn.f64 	%fd6380, %fd6375, %fd6379, %fd6378;
	mul.f64 	%fd6381, %fd6380, %fd6380;
	mov.f64 	%fd6382, 0d4008000000000000;
	sub.f64 	%fd6383, %fd6382, %fd6381;
	mul.f64 	%fd6384, %fd6380, %fd6383;
	mul.f64 	%fd6385, %fd6384, 0d3FE0000000000000;
	mul.f64 	%fd6386, %fd6385, %fd6385;
	sub.f64 	%fd6387, %fd6382, %fd6386;
	mul.f64 	%fd6388, %fd6385, %fd6387;
	mul.f64 	%fd6389, %fd6388, 0d3FE0000000000000;
	mul.f64 	%fd6390, %fd6389, %fd6389;
	sub.f64 	%fd6391, %fd6382, %fd6390;
	mul.f64 	%fd6392, %fd6389, %fd6391;
	mul.f64 	%fd6393, %fd6392, 0d3FE0000000000000;
	mov.f64 	%fd6394, 0d3FF0000000000000;
	sub.f64 	%fd6395, %fd6394, %fd6393;
	mul.f64 	%fd6396, %fd6395, 0d3FE0000000000000;
	mul.f64 	%fd7292, %fd7292, %fd6396;
	setp.eq.s32 	%p324, %r24, 15;
	@%p324 bra 	$L__BB0_248;
	ld.shared.f64 	%fd6397, [_ZZ22GDFTgrid_weight_kernelPdS_S_S_PiiiE6a_smem+1784];
	ld.shared.f64 	%fd6398, [_ZZ22GDFTgrid_weight_kernelPdS_S_S_PiiiE8dij_smem+1784];
	sub.f64 	%fd6399, %fd326, %fd7263;
	mul.f64 	%fd6400, %fd6398, %fd6399;
	fma.rn.f64 	%fd6401, %fd6400, %fd6400, 0dBFF0000000000000;
	fma.rn.f64 	%fd6402, %fd6397, %fd6401, %fd6400;
	mul.f64 	%fd6403, %fd6402, %fd6402;
	mov.f64 	%fd6404, 0d4008000000000000;
	sub.f64 	%fd6405, %fd6404, %fd6403;
	mul.f64 	%fd6406, %fd6402, %fd6405;
	mul.f64 	%fd6407, %fd6406, 0d3FE0000000000000;
	mul.f64 	%fd6408, %fd6407, %fd6407;
	sub.f64 	%fd6409, %fd6404, %fd6408;
	mul.f64 	%fd6410, %fd6407, %fd6409;
	mul.f64 	%fd6411, %fd6410, 0d3FE0000000000000;
	mul.f64 	%fd6412, %fd6411, %fd6411;
	sub.f64 	%fd6413, %fd6404, %fd6412;
	mul.f64 	%fd6414, %fd6411, %fd6413;
	mul.f64 	%fd6415, %fd6414, 0d3FE0000000000000;
	mov.f64 	%fd6416, 0d3FF0000000000000;
	sub.f64 	%fd6417, %fd6416, %fd6415;
	mul.f64 	%fd6418, %fd6417, 0d3FE0000000000000;
	mul.f64 	%fd7292, %fd7292, %fd6418;
$L__BB0_248:
	setp.lt.s32 	%p325, %r20, 15;
	st.local.f64 	[%rd2+104], %fd7292;
	@%p325 bra 	$L__BB0_283;
	ld.shared.f64 	%fd6419, [_ZZ22GDFTgrid_weight_kernelPdS_S_S_PiiiE7atom_xi+112];
	sub.f64 	%fd6420, %fd7212, %fd6419;
	ld.shared.f64 	%fd6421, [_ZZ22GDFTgrid_weight_kernelPdS_S_S_PiiiE7atom_yi+112];
	sub.f64 	%fd6422, %fd7211, %fd6421;
	ld.shared.f64 	%fd6423, [_ZZ22GDFTgrid_weight_kernelPdS_S_S_PiiiE7atom_zi+112];
	sub.f64 	%fd6424, %fd7210, %fd6423;
	abs.f64 	%fd6425, %fd6420;
	abs.f64 	%fd6426, %fd6422;
	abs.f64 	%fd6427, %fd6424;
	add.f64 	%fd6428, %fd6425, %fd6426;
	add.f64 	%fd6429, %fd6428, %fd6427;
	min.f64 	%fd6430, %fd6425, %fd6426;
	max.f64 	%fd6431, %fd6425, %fd6426;
	min.f64 	%fd6432, %fd6431, %fd6427;
	max.f64 	%fd6433, %fd6431, %fd6427;
	{
	.reg .b32 %temp; 
	mov.b64 	{%temp, %r223}, %fd6433;
	}
	and.b32  	%r224, %r223, -4194304;
	xor.b32  	%r225, %r224, 2144337920;
	mov.b32 	%r226, 0;
	mov.b64 	%fd6434, {%r226, %r225};
	mul.f64 	%fd6435, %fd6432, %fd6434;
	mul.f64 	%fd6436, %fd6430, %fd6434;
	mul.f64 	%fd6437, %fd6433, %fd6434;
	mul.f64 	%fd6438, %fd6435, %fd6435;
	fma.rn.f64 	%fd6439, %fd6436, %fd6436, %fd6438;
	fma.rn.f64 	%fd6440, %fd6437, %fd6437, %fd6439;
	min.f64 	%fd6441, %fd6440, 0d7FEFFFFFFFFFFFFF;
	rsqrt.approx.ftz.f64 	%fd6442, %fd6441;
	mul.rn.f64 	%fd6443, %fd6442, %fd6442;
	neg.f64 	%fd6444, %fd6443;
	fma.rn.f64 	%fd6445, %fd6441, %fd6444, 0d3FF0000000000000;
	fma.rn.f64 	%fd6446, %fd6445, 0d3FD8000000000000, 0d3FE0000000000000;
	mul.rn.f64 	%fd6447, %fd6445, %fd6442;
	fma.rn.f64 	%fd6448, %fd6446, %fd6447, %fd6442;
	mul.f64 	%fd6449, %fd6440, %fd6448;
	or.b32  	%r227, %r224, 1048576;
	mov.b64 	%fd6450, {%r226, %r227};
	mul.f64 	%fd6451, %fd6450, %fd6449;
	setp.gt.f64 	%p327, %fd6429, %fd6433;
	selp.f64 	%fd6452, %fd6451, %fd6429, %p327;
	setp.lt.u32 	%p328, %r223, %r15;
	selp.f64 	%fd344, %fd6452, %fd6433, %p328;
	ld.shared.f64 	%fd6453, [_ZZ22GDFTgrid_weight_kernelPdS_S_S_PiiiE6a_smem+1792];
	ld.shared.f64 	%fd6454, [_ZZ22GDFTgrid_weight_kernelPdS_S_S_PiiiE8dij_smem+1792];
	sub.f64 	%fd6455, %fd344, %fd7278;
	mul.f64 	%fd6456, %fd6454, %fd6455;
	fma.rn.f64 	%fd6457, %fd6456, %fd6456, 0dBFF0000000000000;
	fma.rn.f64 	%fd6458, %fd6453, %fd6457, %fd6456;
	mul.f64 	%fd6459, %fd6458, %fd6458;
	mov.f64 	%fd6460, 0d4008000000000000;
	sub.f64 	%fd6461, %fd6460, %fd6459;
	mul.f64 	%fd6462, %fd6458, %fd6461;
	mul.f64 	%fd6463, %fd6462, 0d3FE0000000000000;
	mul.f64 	%fd6464, %fd6463, %fd6463;
	sub.f64 	%fd6465, %fd6460, %fd6464;
	mul.f64 	%fd6466, %fd6463, %fd6465;
	mul.f64 	%fd6467, %fd6466, 0d3FE0000000000000;
	mul.f64 	%fd6468, %fd6467, %fd6467;
	sub.f64 	%fd6469, %fd6460, %fd6468;
	mul.f64 	%fd6470, %fd6467, %fd6469;
	mul.f64 	%fd6471, %fd6470, 0d3FE0000000000000;
	mov.f64 	%fd6472, 0d3FF0000000000000;
	sub.f64 	%fd6473, %fd6472, %fd6471;
	mul.f64 	%fd6474, %fd6473, 0d3FE0000000000000;
	mul.f64 	%fd7293, %fd7293, %fd6474;
	@%p63 bra 	$L__BB0_265;
	ld.shared.f64 	%fd6475, [_ZZ22GDFTgrid_weight_kernelPdS_S_S_PiiiE6a_smem+1800];
	ld.shared.f64 	%fd6476, [_ZZ22GDFTgrid_weight_kernelPdS_S_S_PiiiE8dij_smem+1800];
	sub.f64 	%fd6477, %fd344, %fd7277;
	mul.f64 	%fd6478, %fd6476, %fd6477;
	fma.rn.f64 	%fd6479, %fd6478, %fd6478, 0dBFF0000000000000;
	fma.rn.f64 	%fd6480, %fd6475, %fd6479, %fd6478;
	mul.f64 	%fd6481, %fd6480, %fd6480;
	mov.f64 	%fd6482, 0d4008000000000000;
	sub.f64 	%fd6483, %fd6482, %fd6481;
	mul.f64 	%fd6484, %fd6480, %fd6483;
	mul.f64 	%fd6485, %fd6484, 0d3FE0000000000000;
	mul.f64 	%fd6486, %fd6485, %fd6485;
	sub.f64 	%fd6487, %fd6482, %fd6486;
	mul.f64 	%fd6488, %fd6485, %fd6487;
	mul.f64 	%fd6489, %fd6488, 0d3FE0000000000000;
	mul.f64 	%fd6490, %fd6489, %fd6489;
	sub.f64 	%fd6491, %fd6482, %fd6490;
	mul.f64 	%fd6492, %fd6489, %fd6491;
	mul.f64 	%fd6493, %fd6492, 0d3FE0000000000000;
	mov.f64 	%fd6494, 0d3FF0000000000000;
	sub.f64 	%fd6495, %fd6494, %fd6493;
	mul.f64 	%fd6496, %fd6495, 0d3FE0000000000000;
	mul.f64 	%fd7293, %fd7293, %fd6496;
	setp.lt.u32 	%p329, %r24, 3;
	@%p329 bra 	$L__BB0_265;
	ld.shared.f64 	%fd6497, [_ZZ22GDFTgrid_weight_kernelPdS_S_S_PiiiE6a_smem+1808];
	ld.shared.f64 	%fd6498, [_ZZ22GDFTgrid_weight_kernelPdS_S_S_PiiiE8dij_smem+1808];
	sub.f64 	%fd6499, %fd344, %fd7276;
	mul.f64 	%fd6500, %fd6498, %fd6499;
	fma.rn.f64 	%fd6501, %fd6500, %fd6500, 0dBFF0000000000000;
	fma.rn.f64 	%fd6502, %fd6497, %fd6501, %fd6500;
	mul.f64 	%fd6503, %fd6502, %fd6502;
	mov.f64 	%fd6504, 0d4008000000000000;
	sub.f64 	%fd6505, %fd6504, %fd6503;
	mul.f64 	%fd6506, %fd6502, %fd6505;
	mul.f64 	%fd6507, %fd6506, 0d3FE0000000000000;
	mul.f64 	%fd6508, %fd6507, %fd6507;
	sub.f64 	%fd6509, %fd6504, %fd6508;
	mul.f64 	%fd6510, %fd6507, %fd6509;
	mul.f64 	%fd6511, %fd6510, 0d3FE0000000000000;
	mul.f64 	%fd6512, %fd6511, %fd6511;
	sub.f64 	%fd6513, %fd6504, %fd6512;
	mul.f64 	%fd6514, %fd6511, %fd6513;
	mul.f64 	%fd6515, %fd6514, 0d3FE0000000000000;
	mov.f64 	%fd6516, 0d3FF0000000000000;
	sub.f64 	%fd6517, %fd6516, %fd6515;
	mul.f64 	%fd6518, %fd6517, 0d3FE0000000000000;
	mul.f64 	%fd7293, %fd7293, %fd6518;
	setp.eq.s32 	%p330, %r24, 3;
	@%p330 bra 	$L__BB0_265;
	ld.shared.f64 	%fd6519, [_ZZ22GDFTgrid_weight_kernelPdS_S_S_PiiiE6a_smem+1816];
	ld.shared.f64 	%fd6520, [_ZZ22GDFTgrid_weight_kernelPdS_S_S_PiiiE8dij_smem+1816];
	sub.f64 	%fd6521, %fd344, %fd7275;
	mul.f64 	%fd6522, %fd6520, %fd6521;
	fma.rn.f64 	%fd6523, %fd6522, %fd6522, 0dBFF0000000000000;
	fma.rn.f64 	%fd6524, %fd6519, %fd6523, %fd6522;
	mul.f64 	%fd6525, %fd6524, %fd6524;
	mov.f64 	%fd6526, 0d4008000000000000;
	sub.f64 	%fd6527, %fd6526, %fd6525;
	mul.f64 	%fd6528, %fd6524, %fd6527;
	mul.f64 	%fd6529, %fd6528, 0d3FE0000000000000;
	mul.f64 	%fd6530, %fd6529, %fd6529;
	sub.f64 	%fd6531, %fd6526, %fd6530;
	mul.f64 	%fd6532, %fd6529, %fd6531;
	mul.f64 	%fd6533, %fd6532, 0d3FE0000000000000;
	mul.f64 	%fd6534, %fd6533, %fd6533;
	sub.f64 	%fd6535, %fd6526, %fd6534;
	mul.f64 	%fd6536, %fd6533, %fd6535;
	mul.f64 	%fd6537, %fd6536, 0d3FE0000000000000;
	mov.f64 	%fd6538, 0d3FF0000000000000;
	sub.f64 	%fd6539, %fd6538, %fd6537;
	mul.f64 	%fd6540, %fd6539, 0d3FE0000000000000;
	mul.f64 	%fd7293, %fd7293, %fd6540;
	setp.lt.u32 	%p331, %r24, 5;
	@%p331 bra 	$L__BB0_265;
	ld.shared.f64 	%fd6541, [_ZZ22GDFTgrid_weight_kernelPdS_S_S_PiiiE6a_smem+1824];
	ld.shared.f64 	%fd6542, [_ZZ22GDFTgrid_weight_kernelPdS_S_S_PiiiE8dij_smem+1824];
	sub.f64 	%fd6543, %fd344, %fd7274;
	mul.f64 	%fd6544, %fd6542, %fd6543;
	fma.rn.f64 	%fd6545, %fd6544, %fd6544, 0dBFF0000000000000;
	fma.rn.f64 	%fd6546, %fd6541, %fd6545, %fd6544;
	mul.f64 	%fd6547, %fd6546, %fd6546;
	mov.f64 	%fd6548, 0d4008000000000000;
	sub.f64 	%fd6549, %fd6548, %fd6547;
	mul.f64 	%fd6550, %fd6546, %fd6549;
	mul.f64 	%fd6551, %fd6550, 0d3FE0000000000000;
	mul.f64 	%fd6552, %fd6551, %fd6551;
	sub.f64 	%fd6553, %fd6548, %fd6552;
	mul.f64 	%fd6554, %fd6551, %fd6553;
	mul.f64 	%fd6555, %fd6554, 0d3FE0000000000000;
	mul.f64 	%fd6556, %fd6555, %fd6555;
	sub.f64 	%fd6557, %fd6548, %fd6556;
	mul.f64 	%fd6558, %fd6555, %fd6557;
	mul.f64 	%fd6559, %fd6558, 0d3FE0000000000000;
	mov.f64 	%fd6560, 0d3FF0000000000000;
	sub.f64 	%fd6561, %fd6560, %fd6559;
	mul.f64 	%fd6562, %fd6561, 0d3FE0000000000000;
	mul.f64 	%fd7293, %fd7293, %fd6562;
	setp.eq.s32 	%p332, %r24, 5;
	@%p332 bra 	$L__BB0_265;
	ld.shared.f64 	%fd6563, [_ZZ22GDFTgrid_weight_kernelPdS_S_S_PiiiE6a_smem+1832];
	ld.shared.f64 	%fd6564, [_ZZ22GDFTgrid_weight_kernelPdS_S_S_PiiiE8dij_smem+1832];
	sub.f64 	%fd6565, %fd344, %fd7273;
	mul.f64 	%fd6566, %fd6564, %fd6565;
	fma.rn.f64 	%fd6567, %fd6566, %fd6566, 0dBFF0000000000000;
	fma.rn.f64 	%fd6568, %fd6563, %fd6567, %fd6566;
	mul.f64 	%fd6569, %fd6568, %fd6568;
	mov.f64 	%fd6570, 0d4008000000000000;
	sub.f64 	%fd6571, %fd6570, %fd6569;
	mul.f64 	%fd6572, %fd6568, %fd6571;
	mul.f64 	%fd6573, %fd6572, 0d3FE0000000000000;
	mul.f64 	%fd6574, %fd6573, %fd6573;
	sub.f64 	%fd6575, %fd6570, %fd6574;
	mul.f64 	%fd6576, %fd6573, %fd6575;
	mul.f64 	%fd6577, %fd6576, 0d3FE0000000000000;
	mul.f64 	%fd6578, %fd6577, %fd6577;
	sub.f64 	%fd6579, %fd6570, %fd6578;
	mul.f64 	%fd6580, %fd6577, %fd6579;
	mul.f64 	%fd6581, %fd6580, 0d3FE0000000000000;
	mov.f64 	%fd6582, 0d3FF0000000000000;
	sub.f64 	%fd6583, %fd6582, %fd6581;
	mul.f64 	%fd6584, %fd6583, 0d3FE0000000000000;
	mul.f64 	%fd7293, %fd7293, %fd6584;
	setp.lt.u32 	%p333, %r24, 7;
	@%p333 bra 	$L__BB0_265;
	ld.shared.f64 	%fd6585, [_ZZ22GDFTgrid_weight_kernelPdS_S_S_PiiiE6a_smem+1840];
	ld.shared.f64 	%fd6586, [_ZZ22GDFTgrid_weight_kernelPdS_S_S_PiiiE8dij_smem+1840];
	sub.f64 	%fd6587, %fd344, %fd7272;
	mul.f64 	%fd6588, %fd6586, %fd6587;
	fma.rn.f64 	%fd6589, %fd6588, %fd6588, 0dBFF0000000000000;
	fma.rn.f64 	%fd6590, %fd6585, %fd6589, %fd6588;
	mul.f64 	%fd6591, %fd6590, %fd6590;
	mov.f64 	%fd6592, 0d4008000000000000;
	sub.f64 	%fd6593, %fd6592, %fd6591;
	mul.f64 	%fd6594, %fd6590, %fd6593;
	mul.f64 	%fd6595, %fd6594, 0d3FE0000000000000;
	mul.f64 	%fd6596, %fd6595, %fd6595;
	sub.f64 	%fd6597, %fd6592, %fd6596;
	mul.f64 	%fd6598, %fd6595, %fd6597;
	mul.f64 	%fd6599, %fd6598, 0d3FE0000000000000;
	mul.f64 	%fd6600, %fd6599, %fd6599;
	sub.f64 	%fd6601, %fd6592, %fd6600;
	mul.f64 	%fd6602, %fd6599, %fd6601;
	mul.f64 	%fd6603, %fd6602, 0d3FE0000000000000;
	mov.f64 	%fd6604, 0d3FF0000000000000;
	sub.f64 	%fd6605, %fd6604, %fd6603;
	mul.f64 	%fd6606, %fd6605, 0d3FE0000000000000;
	mul.f64 	%fd7293, %fd7293, %fd6606;
	setp.eq.s32 	%p334, %r24, 7;
	@%p334 bra 	$L__BB0_265;
	ld.shared.f64 	%fd6607, [_ZZ22GDFTgrid_weight_kernelPdS_S_S_PiiiE6a_smem+1848];
	ld.shared.f64 	%fd6608, [_ZZ22GDFTgrid_weight_kernelPdS_S_S_PiiiE8dij_smem+1848];
	sub.f64 	%fd6609, %fd344, %fd7271;
	mul.f64 	%fd6610, %fd6608, %fd6609;
	fma.rn.f64 	%fd6611, %fd6610, %fd6610, 0dBFF0000000000000;
	fma.rn.f64 	%fd6612, %fd6607, %fd6611, %fd6610;
	mul.f64 	%fd6613, %fd6612, %fd6612;
	mov.f64 	%fd6614, 0d4008000000000000;
	sub.f64 	%fd6615, %fd6614, %fd6613;
	mul.f64 	%fd6616, %fd6612, %fd6615;
	mul.f64 	%fd6617, %fd6616, 0d3FE0000000000000;
	mul.f64 	%fd6618, %fd6617, %fd6617;
	sub.f64 	%fd6619, %fd6614, %fd6618;
	mul.f64 	%fd6620, %fd6617, %fd6619;
	mul.f64 	%fd6621, %fd6620, 0d3FE0000000000000;
	mul.f64 	%fd6622, %fd6621, %fd6621;
	sub.f64 	%fd6623, %fd6614, %fd6622;
	mul.f64 	%fd6624, %fd6621, %fd6623;
	mul.f64 	%fd6625, %fd6624, 0d3FE0000000000000;
	mov.f64 	%fd6626, 0d3FF0000000000000;
	sub.f64 	%fd6627, %fd6626, %fd6625;
	mul.f64 	%fd6628, %fd6627, 0d3FE0000000000000;
	mul.f64 	%fd7293, %fd7293, %fd6628;
	setp.lt.u32 	%p335, %r24, 9;
	@%p335 bra 	$L__BB0_265;
	ld.shared.f64 	%fd6629, [_ZZ22GDFTgrid_weight_kernelPdS_S_S_PiiiE6a_smem+1856];
	ld.shared.f64 	%fd6630, [_ZZ22GDFTgrid_weight_kernelPdS_S_S_PiiiE8dij_smem+1856];
	sub.f64 	%fd6631, %fd344, %fd7270;
	mul.f64 	%fd6632, %fd6630, %fd6631;
	fma.rn.f64 	%fd6633, %fd6632, %fd6632, 0dBFF0000000000000;
	fma.rn.f64 	%fd6634, %fd6629, %fd6633, %fd6632;
	mul.f64 	%fd6635, %fd6634, %fd6634;
	mov.f64 	%fd6636, 0d4008000000000000;
	sub.f64 	%fd6637, %fd6636, %fd6635;
	mul.f64 	%fd6638, %fd6634, %fd6637;
	mul.f64 	%fd6639, %fd6638, 0d3FE0000000000000;
	mul.f64 	%fd6640, %fd6639, %fd6639;
	sub.f64 	%fd6641, %fd6636, %fd6640;
	mul.f64 	%fd6642, %fd6639, %fd6641;
	mul.f64 	%fd6643, %fd6642, 0d3FE0000000000000;
	mul.f64 	%fd6644, %fd6643, %fd6643;
	sub.f64 	%fd6645, %fd6636, %fd6644;
	mul.f64 	%fd6646, %fd6643, %fd6645;
	mul.f64 	%fd6647, %fd6646, 0d3FE0000000000000;
	mov.f64 	%fd6648, 0d3FF0000000000000;
	sub.f64 	%fd6649, %fd6648, %fd6647;
	mul.f64 	%fd6650, %fd6649, 0d3FE0000000000000;
	mul.f64 	%fd7293, %fd7293, %fd6650;
	setp.eq.s32 	%p336, %r24, 9;
	@%p336 bra 	$L__BB0_265;
	ld.shared.f64 	%fd6651, [_ZZ22GDFTgrid_weight_kernelPdS_S_S_PiiiE6a_smem+1864];
	ld.shared.f64 	%fd6652, [_ZZ22GDFTgrid_weight_kernelPdS_S_S_PiiiE8dij_smem+1864];
	sub.f64 	%fd6653, %fd344, %fd7269;
	mul.f64 	%fd6654, %fd6652, %fd6653;
	fma.rn.f64 	%fd6655, %fd6654, %fd6654, 0dBFF0000000000000;
	fma.rn.f64 	%fd6656, %fd6651, %fd6655, %fd6654;
	mul.f64 	%fd6657, %fd6656, %fd6656;
	mov.f64 	%fd6658, 0d4008000000000000;
	sub.f64 	%fd6659, %fd6658, %fd6657;
	mul.f64 	%fd6660, %fd6656, %fd6659;
	mul.f64 	%fd6661, %fd6660, 0d3FE0000000000000;
	mul.f64 	%fd6662, %fd6661, %fd6661;
	sub.f64 	%fd6663, %fd6658, %fd6662;
	mul.f64 	%fd6664, %fd6661, %fd6663;
	mul.f64 	%fd6665, %fd6664, 0d3FE0000000000000;
	mul.f64 	%fd6666, %fd6665, %fd6665;
	sub.f64 	%fd6667, %fd6658, %fd6666;
	mul.f64 	%fd6668, %fd6665, %fd6667;
	mul.f64 	%fd6669, %fd6668, 0d3FE0000000000000;
	mov.f64 	%fd6670, 0d3FF0000000000000;
	sub.f64 	%fd6671, %fd6670, %fd6669;
	mul.f64 	%fd6672, %fd6671, 0d3FE0000000000000;
	mul.f64 	%fd7293, %fd7293, %fd6672;
	setp.lt.u32 	%p337, %r24, 11;
	@%p337 bra 	$L__BB0_265;
	ld.shared.f64 	%fd6673, [_ZZ22GDFTgrid_weight_kernelPdS_S_S_PiiiE6a_smem+1872];
	ld.shared.f64 	%fd6674, [_ZZ22GDFTgrid_weight_kernelPdS_S_S_PiiiE8dij_smem+1872];
	sub.f64 	%fd6675, %fd344, %fd7268;
	mul.f64 	%fd6676, %fd6674, %fd6675;
	fma.rn.f64 	%fd6677, %fd6676, %fd6676, 0dBFF0000000000000;
	fma.rn.f64 	%fd6678, %fd6673, %fd6677, %fd6676;
	mul.f64 	%fd6679, %fd6678, %fd6678;
	mov.f64 	%fd6680, 0d4008000000000000;
	sub.f64 	%fd6681, %fd6680, %fd6679;
	mul.f64 	%fd6682, %fd6678, %fd6681;
	mul.f64 	%fd6683, %fd6682, 0d3FE0000000000000;
	mul.f64 	%fd6684, %fd6683, %fd6683;
	sub.f64 	%fd6685, %fd6680, %fd6684;
	mul.f64 	%fd6686, %fd6683, %fd6685;
	mul.f64 	%fd6687, %fd6686, 0d3FE0000000000000;
	mul.f64 	%fd6688, %fd6687, %fd6687;
	sub.f64 	%fd6689, %fd6680, %fd6688;
	mul.f64 	%fd6690, %fd6687, %fd6689;
	mul.f64 	%fd6691, %fd6690, 0d3FE0000000000000;
	mov.f64 	%fd6692, 0d3FF0000000000000;
	sub.f64 	%fd6693, %fd6692, %fd6691;
	mul.f64 	%fd6694, %fd6693, 0d3FE0000000000000;
	mul.f64 	%fd7293, %fd7293, %fd6694;
	setp.eq.s32 	%p338, %r24, 11;
	@%p338 bra 	$L__BB0_265;
	ld.shared.f64 	%fd6695, [_ZZ22GDFTgrid_weight_kernelPdS_S_S_PiiiE6a_smem+1880];
	ld.shared.f64 	%fd6696, [_ZZ22GDFTgrid_weight_kernelPdS_S_S_PiiiE8dij_smem+1880];
	sub.f64 	%fd6697, %fd344, %fd7267;
	mul.f64 	%fd6698, %fd6696, %fd6697;
	fma.rn.f64 	%fd6699, %fd6698, %fd6698, 0dBFF0000000000000;
	fma.rn.f64 	%fd6700, %fd6695, %fd6699, %fd6698;
	mul.f64 	%fd6701, %fd6700, %fd6700;
	mov.f64 	%fd6702, 0d4008000000000000;
	sub.f64 	%fd6703, %fd6702, %fd6701;
	mul.f64 	%fd6704, %fd6700, %fd6703;
	mul.f64 	%fd6705, %fd6704, 0d3FE0000000000000;
	mul.f64 	%fd6706, %fd6705, %fd6705;
	sub.f64 	%fd6707, %fd6702, %fd6706;
	mul.f64 	%fd6708, %fd6705, %fd6707;
	mul.f64 	%fd6709, %fd6708, 0d3FE0000000000000;
	mul.f64 	%fd6710, %fd6709, %fd6709;
	sub.f64 	%fd6711, %fd6702, %fd6710;
	mul.f64 	%fd6712, %fd6709, %fd6711;
	mul.f64 	%fd6713, %fd6712, 0d3FE0000000000000;
	mov.f64 	%fd6714, 0d3FF0000000000000;
	sub.f64 	%fd6715, %fd6714, %fd6713;
	mul.f64 	%fd6716, %fd6715, 0d3FE0000000000000;
	mul.f64 	%fd7293, %fd7293, %fd6716;
	setp.lt.u32 	%p339, %r24, 13;
	@%p339 bra 	$L__BB0_265;
	ld.shared.f64 	%fd6717, [_ZZ22GDFTgrid_weight_kernelPdS_S_S_PiiiE6a_smem+1888];
	ld.shared.f64 	%fd6718, [_ZZ22GDFTgrid_weight_kernelPdS_S_S_PiiiE8dij_smem+1888];
	sub.f64 	%fd6719, %fd344, %fd7266;
	mul.f64 	%fd6720, %fd6718, %fd6719;
	fma.rn.f64 	%fd6721, %fd6720, %fd6720, 0dBFF0000000000000;
	fma.rn.f64 	%fd6722, %fd6717, %fd6721, %fd6720;
	mul.f64 	%fd6723, %fd6722, %fd6722;
	mov.f64 	%fd6724, 0d4008000000000000;
	sub.f64 	%fd6725, %fd6724, %fd6723;
	mul.f64 	%fd6726, %fd6722, %fd6725;
	mul.f64 	%fd6727, %fd6726, 0d3FE0000000000000;
	mul.f64 	%fd6728, %fd6727, %fd6727;
	sub.f64 	%fd6729, %fd6724, %fd6728;
	mul.f64 	%fd6730, %fd6727, %fd6729;
	mul.f64 	%fd6731, %fd6730, 0d3FE0000000000000;
	mul.f64 	%fd6732, %fd6731, %fd6731;
	sub.f64 	%fd6733, %fd6724, %fd6732;
	mul.f64 	%fd6734, %fd6731, %fd6733;
	mul.f64 	%fd6735, %fd6734, 0d3FE0000000000000;
	mov.f64 	%fd6736, 0d3FF0000000000000;
	sub.f64 	%fd6737, %fd6736, %fd6735;
	mul.f64 	%fd6738, %fd6737, 0d3FE0000000000000;
	mul.f64 	%fd7293, %fd7293, %fd6738;
	setp.eq.s32 	%p340, %r24, 13;
	@%p340 bra 	$L__BB0_265;
	ld.shared.f64 	%fd6739, [_ZZ22GDFTgrid_weight_kernelPdS_S_S_PiiiE6a_smem+1896];
	ld.shared.f64 	%fd6740, [_ZZ22GDFTgrid_weight_kernelPdS_S_S_PiiiE8dij_smem+1896];
	sub.f64 	%fd6741, %fd344, %fd7265;
	mul.f64 	%fd6742, %fd6740, %fd6741;
	fma.rn.f64 	%fd6743, %fd6742, %fd6742, 0dBFF0000000000000;
	fma.rn.f64 	%fd6744, %fd6739, %fd6743, %fd6742;
	mul.f64 	%fd6745, %fd6744, %fd6744;
	mov.f64 	%fd6746, 0d4008000000000000;
	sub.f64 	%fd6747, %fd6746, %fd6745;
	mul.f64 	%fd6748, %fd6744, %fd6747;
	mul.f64 	%fd6749, %fd6748, 0d3FE0000000000000;
	mul.f64 	%fd6750, %fd6749, %fd6749;
	sub.f64 	%fd6751, %fd6746, %fd6750;
	mul.f64 	%fd6752, %fd6749, %fd6751;
	mul.f64 	%fd6753, %fd6752, 0d3FE0000000000000;
	mul.f64 	%fd6754, %fd6753, %fd6753;
	sub.f64 	%fd6755, %fd6746, %fd6754;
	mul.f64 	%fd6756, %fd6753, %fd6755;
	mul.f64 	%fd6757, %fd6756, 0d3FE0000000000000;
	mov.f64 	%fd6758, 0d3FF0000000000000;
	sub.f64 	%fd6759, %fd6758, %fd6757;
	mul.f64 	%fd6760, %fd6759, 0d3FE0000000000000;
	mul.f64 	%fd7293, %fd7293, %fd6760;
	setp.lt.u32 	%p341, %r24, 15;
	@%p341 bra 	$L__BB0_265;
	ld.shared.f64 	%fd6761, [_ZZ22GDFTgrid_weight_kernelPdS_S_S_PiiiE6a_smem+1904];
	ld.shared.f64 	%fd6762, [_ZZ22GDFTgrid_weight_kernelPdS_S_S_PiiiE8dij_smem+1904];
	sub.f64 	%fd6763, %fd344, %fd7264;
	mul.f64 	%fd6764, %fd6762, %fd6763;
	selp.f64 	%fd6765, 0d0000000000000000, %fd6764, %p62;
	fma.rn.f64 	%fd6766, %fd6765, %fd6765, 0dBFF0000000000000;
	fma.rn.f64 	%fd6767, %fd6761, %fd6766, %fd6765;
	mul.f64 	%fd6768, %fd6767, %fd6767;
	mov.f64 	%fd6769, 0d4008000000000000;
	sub.f64 	%fd6770, %fd6769, %fd6768;
	mul.f64 	%fd6771, %fd6767, %fd6770;
	mul.f64 	%fd6772, %fd6771, 0d3FE0000000000000;
	mul.f64 	%fd6773, %fd6772, %fd6772;
	sub.f64 	%fd6774, %fd6769, %fd6773;
	mul.f64 	%fd6775, %fd6772, %fd6774;
	mul.f64 	%fd6776, %fd6775, 0d3FE0000000000000;
	mul.f64 	%fd6777, %fd6776, %fd6776;
	sub.f64 	%fd6778, %fd6769, %fd6777;
	mul.f64 	%fd6779, %fd6776, %fd6778;
	mul.f64 	%fd6780, %fd6779, 0d3FE0000000000000;
	mov.f64 	%fd6781, 0d3FF0000000000000;
	sub.f64 	%fd6782, %fd6781, %fd6780;
	mul.f64 	%fd6783, %fd6782, 0d3FE0000000000000;
	mul.f64 	%fd7293, %fd7293, %fd6783;
	setp.eq.s32 	%p343, %r24, 15;
	@%p343 bra 	$L__BB0_265;
	ld.shared.f64 	%fd6784, [_ZZ22GDFTgrid_weight_kernelPdS_S_S_PiiiE6a_smem+1912];
	ld.shared.f64 	%fd6785, [_ZZ22GDFTgrid_weight_kernelPdS_S_S_PiiiE8dij_smem+1912];
	sub.f64 	%fd6786, %fd344, %fd7263;
	mul.f64 	%fd6787, %fd6785, %fd6786;
	fma.rn.f64 	%fd6788, %fd6787, %fd6787, 0dBFF0000000000000;
	fma.rn.f64 	%fd6789, %fd6784, %fd6788, %fd6787;
	mul.f64 	%fd6790, %fd6789, %fd6789;
	mov.f64 	%fd6791, 0d4008000000000000;
	sub.f64 	%fd6792, %fd6791, %fd6790;
	mul.f64 	%fd6793, %fd6789, %fd6792;
	mul.f64 	%fd6794, %fd6793, 0d3FE0000000000000;
	mul.f64 	%fd6795, %fd6794, %fd6794;
	sub.f64 	%fd6796, %fd6791, %fd6795;
	mul.f64 	%fd6797, %fd6794, %fd6796;
	mul.f64 	%fd6798, %fd6797, 0d3FE0000000000000;
	mul.f64 	%fd6799, %fd6798, %fd6798;
	sub.f64 	%fd6800, %fd6791, %fd6799;
	mul.f64 	%fd6801, %fd6798, %fd6800;
	mul.f64 	%fd6802, %fd6801, 0d3FE0000000000000;
	mov.f64 	%fd6803, 0d3FF0000000000000;
	sub.f64 	%fd6804, %fd6803, %fd6802;
	mul.f64 	%fd6805, %fd6804, 0d3FE0000000000000;
	mul.f64 	%fd7293, %fd7293, %fd6805;
$L__BB0_265:
	setp.eq.s32 	%p344, %r20, 15;
	st.local.f64 	[%rd2+112], %fd7293;
	@%p344 bra 	$L__BB0_283;
	ld.shared.f64 	%fd6806, [_ZZ22GDFTgrid_weight_kernelPdS_S_S_PiiiE7atom_xi+120];
	sub.f64 	%fd6807, %fd7212, %fd6806;
	ld.shared.f64 	%fd6808, [_ZZ22GDFTgrid_weight_kernelPdS_S_S_PiiiE7atom_yi+120];
	sub.f64 	%fd6809, %fd7211, %fd6808;
	ld.shared.f64 	%fd6810, [_ZZ22GDFTgrid_weight_kernelPdS_S_S_PiiiE7atom_zi+120];
	sub.f64 	%fd6811, %fd7210, %fd6810;
	abs.f64 	%fd6812, %fd6807;
	abs.f64 	%fd6813, %fd6809;
	abs.f64 	%fd6814, %fd6811;
	add.f64 	%fd6815, %fd6812, %fd6813;
	add.f64 	%fd6816, %fd6815, %fd6814;
	min.f64 	%fd6817, %fd6812, %fd6813;
	max.f64 	%fd6818, %fd6812, %fd6813;
	min.f64 	%fd6819, %fd6818, %fd6814;
	max.f64 	%fd6820, %fd6818, %fd6814;
	{
	.reg .b32 %temp; 
	mov.b64 	{%temp, %r228}, %fd6820;
	}
	and.b32  	%r229, %r228, -4194304;
	xor.b32  	%r230, %r229, 2144337920;
	mov.b32 	%r231, 0;
	mov.b64 	%fd6821, {%r231, %r230};
	mul.f64 	%fd6822, %fd6819, %fd6821;
	mul.f64 	%fd6823, %fd6817, %fd6821;
	mul.f64 	%fd6824, %fd6820, %fd6821;
	mul.f64 	%fd6825, %fd6822, %fd6822;
	fma.rn.f64 	%fd6826, %fd6823, %fd6823, %fd6825;
	fma.rn.f64 	%fd6827, %fd6824, %fd6824, %fd6826;
	min.f64 	%fd6828, %fd6827, 0d7FEFFFFFFFFFFFFF;
	rsqrt.approx.ftz.f64 	%fd6829, %fd6828;
	mul.rn.f64 	%fd6830, %fd6829, %fd6829;
	neg.f64 	%fd6831, %fd6830;
	fma.rn.f64 	%fd6832, %fd6828, %fd6831, 0d3FF0000000000000;
	fma.rn.f64 	%fd6833, %fd6832, 0d3FD8000000000000, 0d3FE0000000000000;
	mul.rn.f64 	%fd6834, %fd6832, %fd6829;
	fma.rn.f64 	%fd6835, %fd6833, %fd6834, %fd6829;
	mul.f64 	%fd6836, %fd6827, %fd6835;
	or.b32  	%r232, %r229, 1048576;
	mov.b64 	%fd6837, {%r231, %r232};
	mul.f64 	%fd6838, %fd6837, %fd6836;
	setp.gt.f64 	%p346, %fd6816, %fd6820;
	selp.f64 	%fd6839, %fd6838, %fd6816, %p346;
	setp.lt.u32 	%p347, %r228, %r15;
	selp.f64 	%fd362, %fd6839, %fd6820, %p347;
	ld.shared.f64 	%fd6840, [_ZZ22GDFTgrid_weight_kernelPdS_S_S_PiiiE6a_smem+1920];
	ld.shared.f64 	%fd6841, [_ZZ22GDFTgrid_weight_kernelPdS_S_S_PiiiE8dij_smem+1920];
	sub.f64 	%fd6842, %fd362, %fd7278;
	mul.f64 	%fd6843, %fd6841, %fd6842;
	fma.rn.f64 	%fd6844, %fd6843, %fd6843, 0dBFF0000000000000;
	fma.rn.f64 	%fd6845, %fd6840, %fd6844, %fd6843;
	mul.f64 	%fd6846, %fd6845, %fd6845;
	mov.f64 	%fd6847, 0d4008000000000000;
	sub.f64 	%fd6848, %fd6847, %fd6846;
	mul.f64 	%fd6849, %fd6845, %fd6848;
	mul.f64 	%fd6850, %fd6849, 0d3FE0000000000000;
	mul.f64 	%fd6851, %fd6850, %fd6850;
	sub.f64 	%fd6852, %fd6847, %fd6851;
	mul.f64 	%fd6853, %fd6850, %fd6852;
	mul.f64 	%fd6854, %fd6853, 0d3FE0000000000000;
	mul.f64 	%fd6855, %fd6854, %fd6854;
	sub.f64 	%fd6856, %fd6847, %fd6855;
	mul.f64 	%fd6857, %fd6854, %fd6856;
	mul.f64 	%fd6858, %fd6857, 0d3FE0000000000000;
	mov.f64 	%fd6859, 0d3FF0000000000000;
	sub.f64 	%fd6860, %fd6859, %fd6858;
	mul.f64 	%fd6861, %fd6860, 0d3FE0000000000000;
	mul.f64 	%fd7294, %fd7294, %fd6861;
	@%p63 bra 	$L__BB0_282;
	ld.shared.f64 	%fd6862, [_ZZ22GDFTgrid_weight_kernelPdS_S_S_PiiiE6a_smem+1928];
	ld.shared.f64 	%fd6863, [_ZZ22GDFTgrid_weight_kernelPdS_S_S_PiiiE8dij_smem+1928];
	sub.f64 	%fd6864, %fd362, %fd7277;
	mul.f64 	%fd6865, %fd6863, %fd6864;
	fma.rn.f64 	%fd6866, %fd6865, %fd6865, 0dBFF0000000000000;
	fma.rn.f64 	%fd6867, %fd6862, %fd6866, %fd6865;
	mul.f64 	%fd6868, %fd6867, %fd6867;
	mov.f64 	%fd6869, 0d4008000000000000;
	sub.f64 	%fd6870, %fd6869, %fd6868;
	mul.f64 	%fd6871, %fd6867, %fd6870;
	mul.f64 	%fd6872, %fd6871, 0d3FE0000000000000;
	mul.f64 	%fd6873, %fd6872, %fd6872;
	sub.f64 	%fd6874, %fd6869, %fd6873;
	mul.f64 	%fd6875, %fd6872, %fd6874;
	mul.f64 	%fd6876, %fd6875, 0d3FE0000000000000;
	mul.f64 	%fd6877, %fd6876, %fd6876;
	sub.f64 	%fd6878, %fd6869, %fd6877;
	mul.f64 	%fd6879, %fd6876, %fd6878;
	mul.f64 	%fd6880, %fd6879, 0d3FE0000000000000;
	mov.f64 	%fd6881, 0d3FF0000000000000;
	sub.f64 	%fd6882, %fd6881, %fd6880;
	mul.f64 	%fd6883, %fd6882, 0d3FE0000000000000;
	mul.f64 	%fd7294, %fd7294, %fd6883;
	setp.lt.s32 	%p348, %r24, 3;
	@%p348 bra 	$L__BB0_282;
	ld.shared.f64 	%fd6884, [_ZZ22GDFTgrid_weight_kernelPdS_S_S_PiiiE6a_smem+1936];
	ld.shared.f64 	%fd6885, [_ZZ22GDFTgrid_weight_kernelPdS_S_S_PiiiE8dij_smem+1936];
	sub.f64 	%fd6886, %fd362, %fd7276;
	mul.f64 	%fd6887, %fd6885, %fd6886;
	fma.rn.f64 	%fd6888, %fd6887, %fd6887, 0dBFF0000000000000;
	fma.rn.f64 	%fd6889, %fd6884, %fd6888, %fd6887;
	mul.f64 	%fd6890, %fd6889, %fd6889;
	mov.f64 	%fd6891, 0d4008000000000000;
	sub.f64 	%fd6892, %fd6891, %fd6890;
	mul.f64 	%fd6893, %fd6889, %fd6892;
	mul.f64 	%fd6894, %fd6893, 0d3FE0000000000000;
	mul.f64 	%fd6895, %fd6894, %fd6894;
	sub.f64 	%fd6896, %fd6891, %fd6895;
	mul.f64 	%fd6897, %fd6894, %fd6896;
	mul.f64 	%fd6898, %fd6897, 0d3FE0000000000000;
	mul.f64 	%fd6899, %fd6898, %fd6898;
	sub.f64 	%fd6900, %fd6891, %fd6899;
	mul.f64 	%fd6901, %fd6898, %fd6900;
	mul.f64 	%fd6902, %fd6901, 0d3FE0000000000000;
	mov.f64 	%fd6903, 0d3FF0000000000000;
	sub.f64 	%fd6904, %fd6903, %fd6902;
	mul.f64 	%fd6905, %fd6904, 0d3FE0000000000000;
	mul.f64 	%fd7294, %fd7294, %fd6905;
	setp.eq.s32 	%p349, %r24, 3;
	@%p349 bra 	$L__BB0_282;
	ld.shared.f64 	%fd6906, [_ZZ22GDFTgrid_weight_kernelPdS_S_S_PiiiE6a_smem+1944];
	ld.shared.f64 	%fd6907, [_ZZ22GDFTgrid_weight_kernelPdS_S_S_PiiiE8dij_smem+1944];
	sub.f64 	%fd6908, %fd362, %fd7275;
	mul.f64 	%fd6909, %fd6907, %fd6908;
	fma.rn.f64 	%fd6910, %fd6909, %fd6909, 0dBFF0000000000000;
	fma.rn.f64 	%fd6911, %fd6906, %fd6910, %fd6909;
	mul.f64 	%fd6912, %fd6911, %fd6911;
	mov.f64 	%fd6913, 0d4008000000000000;
	sub.f64 	%fd6914, %fd6913, %fd6912;
	mul.f64 	%fd6915, %fd6911, %fd6914;
	mul.f64 	%fd6916, %fd6915, 0d3FE0000000000000;
	mul.f64 	%fd6917, %fd6916, %fd6916;
	sub.f64 	%fd6918, %fd6913, %fd6917;
	mul.f64 	%fd6919, %fd6916, %fd6918;
	mul.f64 	%fd6920, %fd6919, 0d3FE0000000000000;
	mul.f64 	%fd6921, %fd6920, %fd6920;
	sub.f64 	%fd6922, %fd6913, %fd6921;
	mul.f64 	%fd6923, %fd6920, %fd6922;
	mul.f64 	%fd6924, %fd6923, 0d3FE0000000000000;
	mov.f64 	%fd6925, 0d3FF0000000000000;
	sub.f64 	%fd6926, %fd6925, %fd6924;
	mul.f64 	%fd6927, %fd6926, 0d3FE0000000000000;
	mul.f64 	%fd7294, %fd7294, %fd6927;
	setp.lt.u32 	%p350, %r24, 5;
	@%p350 bra 	$L__BB0_282;
	ld.shared.f64 	%fd6928, [_ZZ22GDFTgrid_weight_kernelPdS_S_S_PiiiE6a_smem+1952];
	ld.shared.f64 	%fd6929, [_ZZ22GDFTgrid_weight_kernelPdS_S_S_PiiiE8dij_smem+1952];
	sub.f64 	%fd6930, %fd362, %fd7274;
	mul.f64 	%fd6931, %fd6929, %fd6930;
	fma.rn.f64 	%fd6932, %fd6931, %fd6931, 0dBFF0000000000000;
	fma.rn.f64 	%fd6933, %fd6928, %fd6932, %fd6931;
	mul.f64 	%fd6934, %fd6933, %fd6933;
	mov.f64 	%fd6935, 0d4008000000000000;
	sub.f64 	%fd6936, %fd6935, %fd6934;
	mul.f64 	%fd6937, %fd6933, %fd6936;
	mul.f64 	%fd6938, %fd6937, 0d3FE0000000000000;
	mul.f64 	%fd6939, %fd6938, %fd6938;
	sub.f64 	%fd6940, %fd6935, %fd6939;
	mul.f64 	%fd6941, %fd6938, %fd6940;
	mul.f64 	%fd6942, %fd6941, 0d3FE0000000000000;
	mul.f64 	%fd6943, %fd6942, %fd6942;
	sub.f64 	%fd6944, %fd6935, %fd6943;
	mul.f64 	%fd6945, %fd6942, %fd6944;
	mul.f64 	%fd6946, %fd6945, 0d3FE0000000000000;
	mov.f64 	%fd6947, 0d3FF0000000000000;
	sub.f64 	%fd6948, %fd6947, %fd6946;
	mul.f64 	%fd6949, %fd6948, 0d3FE0000000000000;
	mul.f64 	%fd7294, %fd7294, %fd6949;
	setp.eq.s32 	%p351, %r24, 5;
	@%p351 bra 	$L__BB0_282;
	ld.shared.f64 	%fd6950, [_ZZ22GDFTgrid_weight_kernelPdS_S_S_PiiiE6a_smem+1960];
	ld.shared.f64 	%fd6951, [_ZZ22GDFTgrid_weight_kernelPdS_S_S_PiiiE8dij_smem+1960];
	sub.f64 	%fd6952, %fd362, %fd7273;
	mul.f64 	%fd6953, %fd6951, %fd6952;
	fma.rn.f64 	%fd6954, %fd6953, %fd6953, 0dBFF0000000000000;
	fma.rn.f64 	%fd6955, %fd6950, %fd6954, %fd6953;
	mul.f64 	%fd6956, %fd6955, %fd6955;
	mov.f64 	%fd6957, 0d4008000000000000;
	sub.f64 	%fd6958, %fd6957, %fd6956;
	mul.f64 	%fd6959, %fd6955, %fd6958;
	mul.f64 	%fd6960, %fd6959, 0d3FE0000000000000;
	mul.f64 	%fd6961, %fd6960, %fd6960;
	sub.f64 	%fd6962, %fd6957, %fd6961;
	mul.f64 	%fd6963, %fd6960, %fd6962;
	mul.f64 	%fd6964, %fd6963, 0d3FE0000000000000;
	mul.f64 	%fd6965, %fd6964, %fd6964;
	sub.f64 	%fd6966, %fd6957, %fd6965;
	mul.f64 	%fd6967, %fd6964, %fd6966;
	mul.f64 	%fd6968, %fd6967, 0d3FE0000000000000;
	mov.f64 	%fd6969, 0d3FF0000000000000;
	sub.f64 	%fd6970, %fd6969, %fd6968;
	mul.f64 	%fd6971, %fd6970, 0d3FE0000000000000;
	mul.f64 	%fd7294, %fd7294, %fd6971;
	setp.lt.u32 	%p352, %r24, 7;
	@%p352 bra 	$L__BB0_282;
	ld.shared.f64 	%fd6972, [_ZZ22GDFTgrid_weight_kernelPdS_S_S_PiiiE6a_smem+1968];
	ld.shared.f64 	%fd6973, [_ZZ22GDFTgrid_weight_kernelPdS_S_S_PiiiE8dij_smem+1968];
	sub.f64 	%fd6974, %fd362, %fd7272;
	mul.f64 	%fd6975, %fd6973, %fd6974;
	fma.rn.f64 	%fd6976, %fd6975, %fd6975, 0dBFF0000000000000;
	fma.rn.f64 	%fd6977, %fd6972, %fd6976, %fd6975;
	mul.f64 	%fd6978, %fd6977, %fd6977;
	mov.f64 	%fd6979, 0d4008000000000000;
	sub.f64 	%fd6980, %fd6979, %fd6978;
	mul.f64 	%fd6981, %fd6977, %fd6980;
	mul.f64 	%fd6982, %fd6981, 0d3FE0000000000000;
	mul.f64 	%fd6983, %fd6982, %fd6982;
	sub.f64 	%fd6984, %fd6979, %fd6983;
	mul.f64 	%fd6985, %fd6982, %fd6984;
	mul.f64 	%fd6986, %fd6985, 0d3FE0000000000000;
	mul.f64 	%fd6987, %fd6986, %fd6986;
	sub.f64 	%fd6988, %fd6979, %fd6987;
	mul.f64 	%fd6989, %fd6986, %fd6988;
	mul.f64 	%fd6990, %fd6989, 0d3FE0000000000000;
	mov.f64 	%fd6991, 0d3FF0000000000000;
	sub.f64 	%fd6992, %fd6991, %fd6990;
	mul.f64 	%fd6993, %fd6992, 0d3FE0000000000000;
	mul.f64 	%fd7294, %fd7294, %fd6993;
	setp.eq.s32 	%p353, %r24, 7;
	@%p353 bra 	$L__BB0_282;
	ld.shared.f64 	%fd6994, [_ZZ22GDFTgrid_weight_kernelPdS_S_S_PiiiE6a_smem+1976];
	ld.shared.f64 	%fd6995, [_ZZ22GDFTgrid_weight_kernelPdS_S_S_PiiiE8dij_smem+1976];
	sub.f64 	%fd6996, %fd362, %fd7271;
	mul.f64 	%fd6997, %fd6995, %fd6996;
	fma.rn.f64 	%fd6998, %fd6997, %fd6997, 0dBFF0000000000000;
	fma.rn.f64 	%fd6999, %fd6994, %fd6998, %fd6997;
	mul.f64 	%fd7000, %fd6999, %fd6999;
	mov.f64 	%fd7001, 0d4008000000000000;
	sub.f64 	%fd7002, %fd7001, %fd7000;
	mul.f64 	%fd7003, %fd6999, %fd7002;
	mul.f64 	%fd7004, %fd7003, 0d3FE0000000000000;
	mul.f64 	%fd7005, %fd7004, %fd7004;
	sub.f64 	%fd7006, %fd7001, %fd7005;
	mul.f64 	%fd7007, %fd7004, %fd7006;
	mul.f64 	%fd7008, %fd7007, 0d3FE0000000000000;
	mul.f64 	%fd7009, %fd7008, %fd7008;
	sub.f64 	%fd7010, %fd7001, %fd7009;
	mul.f64 	%fd7011, %fd7008, %fd7010;
	mul.f64 	%fd7012, %fd7011, 0d3FE0000000000000;
	mov.f64 	%fd7013, 0d3FF0000000000000;
	sub.f64 	%fd7014, %fd7013, %fd7012;
	mul.f64 	%fd7015, %fd7014, 0d3FE0000000000000;
	mul.f64 	%fd7294, %fd7294, %fd7015;
	setp.lt.u32 	%p354, %r24, 9;
	@%p354 bra 	$L__BB0_282;
	ld.shared.f64 	%fd7016, [_ZZ22GDFTgrid_weight_kernelPdS_S_S_PiiiE6a_smem+1984];
	ld.shared.f64 	%fd7017, [_ZZ22GDFTgrid_weight_kernelPdS_S_S_PiiiE8dij_smem+1984];
	sub.f64 	%fd7018, %fd362, %fd7270;
	mul.f64 	%fd7019, %fd7017, %fd7018;
	fma.rn.f64 	%fd7020, %fd7019, %fd7019, 0dBFF0000000000000;
	fma.rn.f64 	%fd7021, %fd7016, %fd7020, %fd7019;
	mul.f64 	%fd7022, %fd7021, %fd7021;
	mov.f64 	%fd7023, 0d4008000000000000;
	sub.f64 	%fd7024, %fd7023, %fd7022;
	mul.f64 	%fd7025, %fd7021, %fd7024;
	mul.f64 	%fd7026, %fd7025, 0d3FE0000000000000;
	mul.f64 	%fd7027, %fd7026, %fd7026;
	sub.f64 	%fd7028, %fd7023, %fd7027;
	mul.f64 	%fd7029, %fd7026, %fd7028;
	mul.f64 	%fd7030, %fd7029, 0d3FE0000000000000;
	mul.f64 	%fd7031, %fd7030, %fd7030;
	sub.f64 	%fd7032, %fd7023, %fd7031;
	mul.f64 	%fd7033, %fd7030, %fd7032;
	mul.f64 	%fd7034, %fd7033, 0d3FE0000000000000;
	mov.f64 	%fd7035, 0d3FF0000000000000;
	sub.f64 	%fd7036, %fd7035, %fd7034;
	mul.f64 	%fd7037, %fd7036, 0d3FE0000000000000;
	mul.f64 	%fd7294, %fd7294, %fd7037;
	setp.eq.s32 	%p355, %r24, 9;
	@%p355 bra 	$L__BB0_282;
	ld.shared.f64 	%fd7038, [_ZZ22GDFTgrid_weight_kernelPdS_S_S_PiiiE6a_smem+1992];
	ld.shared.f64 	%fd7039, [_ZZ22GDFTgrid_weight_kernelPdS_S_S_PiiiE8dij_smem+1992];
	sub.f64 	%fd7040, %fd362, %fd7269;
	mul.f64 	%fd7041, %fd7039, %fd7040;
	fma.rn.f64 	%fd7042, %fd7041, %fd7041, 0dBFF0000000000000;
	fma.rn.f64 	%fd7043, %fd7038, %fd7042, %fd7041;
	mul.f64 	%fd7044, %fd7043, %fd7043;
	mov.f64 	%fd7045, 0d4008000000000000;
	sub.f64 	%fd7046, %fd7045, %fd7044;
	mul.f64 	%fd7047, %fd7043, %fd7046;
	mul.f64 	%fd7048, %fd7047, 0d3FE0000000000000;
	mul.f64 	%fd7049, %fd7048, %fd7048;
	sub.f64 	%fd7050, %fd7045, %fd7049;
	mul.f64 	%fd7051, %fd7048, %fd7050;
	mul.f64 	%fd7052, %fd7051, 0d3FE0000000000000;
	mul.f64 	%fd7053, %fd7052, %fd7052;
	sub.f64 	%fd7054, %fd7045, %fd7053;
	mul.f64 	%fd7055, %fd7052, %fd7054;
	mul.f64 	%fd7056, %fd7055, 0d3FE0000000000000;
	mov.f64 	%fd7057, 0d3FF0000000000000;
	sub.f64 	%fd7058, %fd7057, %fd7056;
	mul.f64 	%fd7059, %fd7058, 0d3FE0000000000000;
	mul.f64 	%fd7294, %fd7294, %fd7059;
	setp.lt.u32 	%p356, %r24, 11;
	@%p356 bra 	$L__BB0_282;
	ld.shared.f64 	%fd7060, [_ZZ22GDFTgrid_weight_kernelPdS_S_S_PiiiE6a_smem+2000];
	ld.shared.f64 	%fd7061, [_ZZ22GDFTgrid_weight_kernelPdS_S_S_PiiiE8dij_smem+2000];
	sub.f64 	%fd7062, %fd362, %fd7268;
	mul.f64 	%fd7063, %fd7061, %fd7062;
	fma.rn.f64 	%fd7064, %fd7063, %fd7063, 0dBFF0000000000000;
	fma.rn.f64 	%fd7065, %fd7060, %fd7064, %fd7063;
	mul.f64 	%fd7066, %fd7065, %fd7065;
	mov.f64 	%fd7067, 0d4008000000000000;
	sub.f64 	%fd7068, %fd7067, %fd7066;
	mul.f64 	%fd7069, %fd7065, %fd7068;
	mul.f64 	%fd7070, %fd7069, 0d3FE0000000000000;
	mul.f64 	%fd7071, %fd7070, %fd7070;
	sub.f64 	%fd7072, %fd7067, %fd7071;
	mul.f64 	%fd7073, %fd7070, %fd7072;
	mul.f64 	%fd7074, %fd7073, 0d3FE0000000000000;
	mul.f64 	%fd7075, %fd7074, %fd7074;
	sub.f64 	%fd7076, %fd7067, %fd7075;
	mul.f64 	%fd7077, %fd7074, %fd7076;
	mul.f64 	%fd7078, %fd7077, 0d3FE0000000000000;
	mov.f64 	%fd7079, 0d3FF0000000000000;
	sub.f64 	%fd7080, %fd7079, %fd7078;
	mul.f64 	%fd7081, %fd7080, 0d3FE0000000000000;
	mul.f64 	%fd7294, %fd7294, %fd7081;
	setp.eq.s32 	%p357, %r24, 11;
	@%p357 bra 	$L__BB0_282;
	ld.shared.f64 	%fd7082, [_ZZ22GDFTgrid_weight_kernelPdS_S_S_PiiiE6a_smem+2008];
	ld.shared.f64 	%fd7083, [_ZZ22GDFTgrid_weight_kernelPdS_S_S_PiiiE8dij_smem+2008];
	sub.f64 	%fd7084, %fd362, %fd7267;
	mul.f64 	%fd7085, %fd7083, %fd7084;
	fma.rn.f64 	%fd7086, %fd7085, %fd7085, 0dBFF0000000000000;
	fma.rn.f64 	%fd7087, %fd7082, %fd7086, %fd7085;
	mul.f64 	%fd7088, %fd7087, %fd7087;
	mov.f64 	%fd7089, 0d4008000000000000;
	sub.f64 	%fd7090, %fd7089, %fd7088;
	mul.f64 	%fd7091, %fd7087, %fd7090;
	mul.f64 	%fd7092, %fd7091, 0d3FE0000000000000;
	mul.f64 	%fd7093, %fd7092, %fd7092;
	sub.f64 	%fd7094, %fd7089, %fd7093;
	mul.f64 	%fd7095, %fd7092, %fd7094;
	mul.f64 	%fd7096, %fd7095, 0d3FE0000000000000;
	mul.f64 	%fd7097, %fd7096, %fd7096;
	sub.f64 	%fd7098, %fd7089, %fd7097;
	mul.f64 	%fd7099, %fd7096, %fd7098;
	mul.f64 	%fd7100, %fd7099, 0d3FE0000000000000;
	mov.f64 	%fd7101, 0d3FF0000000000000;
	sub.f64 	%fd7102, %fd7101, %fd7100;
	mul.f64 	%fd7103, %fd7102, 0d3FE0000000000000;
	mul.f64 	%fd7294, %fd7294, %fd7103;
	setp.lt.u32 	%p358, %r24, 13;
	@%p358 bra 	$L__BB0_282;
	ld.shared.f64 	%fd7104, [_ZZ22GDFTgrid_weight_kernelPdS_S_S_PiiiE6a_smem+2016];
	ld.shared.f64 	%fd7105, [_ZZ22GDFTgrid_weight_kernelPdS_S_S_PiiiE8dij_smem+2016];
	sub.f64 	%fd7106, %fd362, %fd7266;
	mul.f64 	%fd7107, %fd7105, %fd7106;
	fma.rn.f64 	%fd7108, %fd7107, %fd7107, 0dBFF0000000000000;
	fma.rn.f64 	%fd7109, %fd7104, %fd7108, %fd7107;
	mul.f64 	%fd7110, %fd7109, %fd7109;
	mov.f64 	%fd7111, 0d4008000000000000;
	sub.f64 	%fd7112, %fd7111, %fd7110;
	mul.f64 	%fd7113, %fd7109, %fd7112;
	mul.f64 	%fd7114, %fd7113, 0d3FE0000000000000;
	mul.f64 	%fd7115, %fd7114, %fd7114;
	sub.f64 	%fd7116, %fd7111, %fd7115;
	mul.f64 	%fd7117, %fd7114, %fd7116;
	mul.f64 	%fd7118, %fd7117, 0d3FE0000000000000;
	mul.f64 	%fd7119, %fd7118, %fd7118;
	sub.f64 	%fd7120, %fd7111, %fd7119;
	mul.f64 	%fd7121, %fd7118, %fd7120;
	mul.f64 	%fd7122, %fd7121, 0d3FE0000000000000;
	mov.f64 	%fd7123, 0d3FF0000000000000;
	sub.f64 	%fd7124, %fd7123, %fd7122;
	mul.f64 	%fd7125, %fd7124, 0d3FE0000000000000;
	mul.f64 	%fd7294, %fd7294, %fd7125;
	setp.eq.s32 	%p359, %r24, 13;
	@%p359 bra 	$L__BB0_282;
	ld.shared.f64 	%fd7126, [_ZZ22GDFTgrid_weight_kernelPdS_S_S_PiiiE6a_smem+2024];
	ld.shared.f64 	%fd7127, [_ZZ22GDFTgrid_weight_kernelPdS_S_S_PiiiE8dij_smem+2024];
	sub.f64 	%fd7128, %fd362, %fd7265;
	mul.f64 	%fd7129, %fd7127, %fd7128;
	fma.rn.f64 	%fd7130, %fd7129, %fd7129, 0dBFF0000000000000;
	fma.rn.f64 	%fd7131, %fd7126, %fd7130, %fd7129;
	mul.f64 	%fd7132, %fd7131, %fd7131;
	mov.f64 	%fd7133, 0d4008000000000000;
	sub.f64 	%fd7134, %fd7133, %fd7132;
	mul.f64 	%fd7135, %fd7131, %fd7134;
	mul.f64 	%fd7136, %fd7135, 0d3FE0000000000000;
	mul.f64 	%fd7137, %fd7136, %fd7136;
	sub.f64 	%fd7138, %fd7133, %fd7137;
	mul.f64 	%fd7139, %fd7136, %fd7138;
	mul.f64 	%fd7140, %fd7139, 0d3FE0000000000000;
	mul.f64 	%fd7141, %fd7140, %fd7140;
	sub.f64 	%fd7142, %fd7133, %fd7141;
	mul.f64 	%fd7143, %fd7140, %fd7142;
	mul.f64 	%fd7144, %fd7143, 0d3FE0000000000000;
	mov.f64 	%fd7145, 0d3FF0000000000000;
	sub.f64 	%fd7146, %fd7145, %fd7144;
	mul.f64 	%fd7147, %fd7146, 0d3FE0000000000000;
	mul.f64 	%fd7294, %fd7294, %fd7147;
	setp.lt.u32 	%p360, %r24, 15;
	@%p360 bra 	$L__BB0_282;
	ld.shared.f64 	%fd7148, [_ZZ22GDFTgrid_weight_kernelPdS_S_S_PiiiE6a_smem+2032];
	ld.shared.f64 	%fd7149, [_ZZ22GDFTgrid_weight_kernelPdS_S_S_PiiiE8dij_smem+2032];
	sub.f64 	%fd7150, %fd362, %fd7264;
	mul.f64 	%fd7151, %fd7149, %fd7150;
	fma.rn.f64 	%fd7152, %fd7151, %fd7151, 0dBFF0000000000000;
	fma.rn.f64 	%fd7153, %fd7148, %fd7152, %fd7151;
	mul.f64 	%fd7154, %fd7153, %fd7153;
	mov.f64 	%fd7155, 0d4008000000000000;
	sub.f64 	%fd7156, %fd7155, %fd7154;
	mul.f64 	%fd7157, %fd7153, %fd7156;
	mul.f64 	%fd7158, %fd7157, 0d3FE0000000000000;
	mul.f64 	%fd7159, %fd7158, %fd7158;
	sub.f64 	%fd7160, %fd7155, %fd7159;
	mul.f64 	%fd7161, %fd7158, %fd7160;
	mul.f64 	%fd7162, %fd7161, 0d3FE0000000000000;
	mul.f64 	%fd7163, %fd7162, %fd7162;
	sub.f64 	%fd7164, %fd7155, %fd7163;
	mul.f64 	%fd7165, %fd7162, %fd7164;
	mul.f64 	%fd7166, %fd7165, 0d3FE0000000000000;
	mov.f64 	%fd7167, 0d3FF0000000000000;
	sub.f64 	%fd7168, %fd7167, %fd7166;
	mul.f64 	%fd7169, %fd7168, 0d3FE0000000000000;
	mul.f64 	%fd7294, %fd7294, %fd7169;
	setp.eq.s32 	%p361, %r24, 15;
	@%p361 bra 	$L__BB0_282;
	ld.shared.f64 	%fd7170, [_ZZ22GDFTgrid_weight_kernelPdS_S_S_PiiiE6a_smem+2040];
	ld.shared.f64 	%fd7171, [_ZZ22GDFTgrid_weight_kernelPdS_S_S_PiiiE8dij_smem+2040];
	sub.f64 	%fd7172, %fd362, %fd7263;
	mul.f64 	%fd7173, %fd7171, %fd7172;
	selp.f64 	%fd7174, 0d0000000000000000, %fd7173, %p62;
	fma.rn.f64 	%fd7175, %fd7174, %fd7174, 0dBFF0000000000000;
	fma.rn.f64 	%fd7176, %fd7170, %fd7175, %fd7174;
	mul.f64 	%fd7177, %fd7176, %fd7176;
	mov.f64 	%fd7178, 0d4008000000000000;
	sub.f64 	%fd7179, %fd7178, %fd7177;
	mul.f64 	%fd7180, %fd7176, %fd7179;
	mul.f64 	%fd7181, %fd7180, 0d3FE0000000000000;
	mul.f64 	%fd7182, %fd7181, %fd7181;
	sub.f64 	%fd7183, %fd7178, %fd7182;
	mul.f64 	%fd7184, %fd7181, %fd7183;
	mul.f64 	%fd7185, %fd7184, 0d3FE0000000000000;
	mul.f64 	%fd7186, %fd7185, %fd7185;
	sub.f64 	%fd7187, %fd7178, %fd7186;
	mul.f64 	%fd7188, %fd7185, %fd7187;
	mul.f64 	%fd7189, %fd7188, 0d3FE0000000000000;
	mov.f64 	%fd7190, 0d3FF0000000000000;
	sub.f64 	%fd7191, %fd7190, %fd7189;
	mul.f64 	%fd7192, %fd7191, 0d3FE0000000000000;
	mul.f64 	%fd7294, %fd7294, %fd7192;
$L__BB0_282:
	st.local.f64 	[%rd2+120], %fd7294;
$L__BB0_283:
	add.s32 	%r244, %r244, 16;
	setp.lt.s32 	%p363, %r244, %r35;
	@%p363 bra 	$L__BB0_7;
	setp.lt.s32 	%p364, %r20, 1;
	setp.ge.s32 	%p365, %r4, %r34;
	or.pred  	%p366, %p365, %p364;
	@%p366 bra 	$L__BB0_292;
	and.b32  	%r26, %r19, 3;
	setp.lt.s32 	%p367, %r18, 4;
	mov.b32 	%r246, 0;
	@%p367 bra 	$L__BB0_288;
	and.b32  	%r246, %r19, 28;
	mov.b32 	%r245, 0;
$L__BB0_287:
	mul.wide.u32 	%rd30, %r245, 8;
	add.s64 	%rd31, %rd2, %rd30;
	ld.local.v2.f64 	{%fd7194, %fd7195}, [%rd31];
	add.f64 	%fd7196, %fd7318, %fd7194;
	add.s32 	%r235, %r245, %r243;
	setp.eq.s32 	%p368, %r235, %r241;
	selp.f64 	%fd7197, %fd7194, %fd7317, %p368;
	add.f64 	%fd7198, %fd7196, %fd7195;
	add.s32 	%r236, %r235, 1;
	setp.eq.s32 	%p369, %r236, %r241;
	selp.f64 	%fd7199, %fd7195, %fd7197, %p369;
	ld.local.v2.f64 	{%fd7200, %fd7201}, [%rd31+16];
	add.f64 	%fd7202, %fd7198, %fd7200;
	add.s32 	%r237, %r235, 2;
	setp.eq.s32 	%p370, %r237, %r241;
	selp.f64 	%fd7203, %fd7200, %fd7199, %p370;
	add.f64 	%fd7318, %fd7202, %fd7201;
	add.s32 	%r238, %r235, 3;
	setp.eq.s32 	%p371, %r238, %r241;
	selp.f64 	%fd7317, %fd7201, %fd7203, %p371;
	add.s32 	%r245, %r245, 4;
	setp.ne.s32 	%p372, %r245, %r246;
	@%p372 bra 	$L__BB0_287;
$L__BB0_288:
	setp.eq.s32 	%p373, %r26, 0;
	@%p373 bra 	$L__BB0_292;
	mul.wide.u32 	%rd32, %r246, 8;
	add.s64 	%rd6, %rd2, %rd32;
	ld.local.f64 	%fd7204, [%rd6];
	add.f64 	%fd7318, %fd7318, %fd7204;
	add.s32 	%r31, %r246, %r243;
	setp.eq.s32 	%p374, %r31, %r241;
	selp.f64 	%fd7317, %fd7204, %fd7317, %p374;
	setp.eq.s32 	%p375, %r26, 1;
	@%p375 bra 	$L__BB0_292;
	ld.local.f64 	%fd7205, [%rd6+8];
	add.f64 	%fd7318, %fd7318, %fd7205;
	add.s32 	%r239, %r31, 1;
	setp.eq.s32 	%p376, %r239, %r241;
	selp.f64 	%fd7317, %fd7205, %fd7317, %p376;
	setp.eq.s32 	%p377, %r26, 2;
	@%p377 bra 	$L__BB0_292;
	ld.local.f64 	%fd7206, [%rd6+16];
	add.f64 	%fd7318, %fd7318, %fd7206;
	add.s32 	%r240, %r31, 2;
	setp.eq.s32 	%p378, %r240, %r241;
	selp.f64 	%fd7317, %fd7206, %fd7317, %p378;
$L__BB0_292:
	add.s32 	%r243, %r243, 16;
	setp.lt.s32 	%p379, %r243, %r35;
	add.s32 	%r242, %r242, 1;
	@%p379 bra 	$L__BB0_4;
$L__BB0_293:
	setp.ge.s32 	%p380, %r4, %r34;
	@%p380 bra 	$L__BB0_295;
	ld.param.u64 	%rd36, [_Z22GDFTgrid_weight_kernelPdS_S_S_Piii_param_0];
	div.rn.f64 	%fd7207, %fd7317, %fd7318;
	cvta.to.global.u64 	%rd33, %rd36;
	mul.wide.s32 	%rd34, %r4, 8;
	add.s64 	%rd35, %rd33, %rd34;
	ld.global.f64 	%fd7208, [%rd35];
	mul.f64 	%fd7209, %fd7207, %fd7208;
	st.global.f64 	[%rd35], %fd7209;
$L__BB0_295:
	ret;
$L__BB0_296:
	ld.shared.f64 	%fd457, [_ZZ22GDFTgrid_weight_kernelPdS_S_S_PiiiE7atom_xj];
	sub.f64 	%fd458, %fd7212, %fd457;
	ld.shared.f64 	%fd459, [_ZZ22GDFTgrid_weight_kernelPdS_S_S_PiiiE7atom_yj];
	sub.f64 	%fd460, %fd7211, %fd459;
	ld.shared.f64 	%fd461, [_ZZ22GDFTgrid_weight_kernelPdS_S_S_PiiiE7atom_zj];
	sub.f64 	%fd462, %fd7210, %fd461;
	abs.f64 	%fd463, %fd458;
	abs.f64 	%fd464, %fd460;
	abs.f64 	%fd465, %fd462;
	add.f64 	%fd466, %fd463, %fd464;
	add.f64 	%fd467, %fd466, %fd465;
	min.f64 	%fd468, %fd463, %fd464;
	max.f64 	%fd469, %fd463, %fd464;
	min.f64 	%fd470, %fd469, %fd465;
	max.f64 	%fd471, %fd469, %fd465;
	{
	.reg .b32 %temp; 
	mov.b64 	{%temp, %r72}, %fd471;
	}
	and.b32  	%r73, %r72, -4194304;
	xor.b32  	%r74, %r73, 2144337920;
	mov.b32 	%r75, 0;
	mov.b64 	%fd472, {%r75, %r74};
	mul.f64 	%fd473, %fd470, %fd472;
	mul.f64 	%fd474, %fd468, %fd472;
	mul.f64 	%fd475, %fd471, %fd472;
	mul.f64 	%fd476, %fd473, %fd473;
	fma.rn.f64 	%fd477, %fd474, %fd474, %fd476;
	fma.rn.f64 	%fd478, %fd475, %fd475, %fd477;
	min.f64 	%fd479, %fd478, 0d7FEFFFFFFFFFFFFF;
	rsqrt.approx.ftz.f64 	%fd480, %fd479;
	mul.rn.f64 	%fd481, %fd480, %fd480;
	neg.f64 	%fd482, %fd481;
	fma.rn.f64 	%fd483, %fd479, %fd482, 0d3FF0000000000000;
	fma.rn.f64 	%fd484, %fd483, 0d3FD8000000000000, 0d3FE0000000000000;
	mul.rn.f64 	%fd485, %fd483, %fd480;
	fma.rn.f64 	%fd486, %fd484, %fd485, %fd480;
	mul.f64 	%fd487, %fd478, %fd486;
	or.b32  	%r76, %r73, 1048576;
	mov.b64 	%fd488, {%r75, %r76};
	mul.f64 	%fd489, %fd488, %fd487;
	setp.gt.f64 	%p12, %fd467, %fd471;
	selp.f64 	%fd490, %fd489, %fd467, %p12;
	setp.lt.u32 	%p13, %r72, %r15;
	selp.f64 	%fd7278, %fd490, %fd471, %p13;
	setp.eq.s32 	%p14, %r24, 1;
	@%p14 bra 	$L__BB0_10;
	ld.shared.f64 	%fd491, [_ZZ22GDFTgrid_weight_kernelPdS_S_S_PiiiE7atom_xj+8];
	sub.f64 	%fd492, %fd7212, %fd491;
	ld.shared.f64 	%fd493, [_ZZ22GDFTgrid_weight_kernelPdS_S_S_PiiiE7atom_yj+8];
	sub.f64 	%fd494, %fd7211, %fd493;
	ld.shared.f64 	%fd495, [_ZZ22GDFTgrid_weight_kernelPdS_S_S_PiiiE7atom_zj+8];
	sub.f64 	%fd496, %fd7210, %fd495;
	abs.f64 	%fd497, %fd492;
	abs.f64 	%fd498, %fd494;
	abs.f64 	%fd499, %fd496;
	add.f64 	%fd500, %fd497, %fd498;
	add.f64 	%fd501, %fd500, %fd499;
	min.f64 	%fd502, %fd497, %fd498;
	max.f64 	%fd503, %fd497, %fd498;
	min.f64 	%fd504, %fd503, %fd499;
	max.f64 	%fd505, %fd503, %fd499;
	{
	.reg .b32 %temp; 
	mov.b64 	{%temp, %r77}, %fd505;
	}
	and.b32  	%r78, %r77, -4194304;
	xor.b32  	%r79, %r78, 2144337920;
	mov.b32 	%r80, 0;
	mov.b64 	%fd506, {%r80, %r79};
	mul.f64 	%fd507, %fd504, %fd506;
	mul.f64 	%fd508, %fd502, %fd506;
	mul.f64 	%fd509, %fd505, %fd506;
	mul.f64 	%fd510, %fd507, %fd507;
	fma.rn.f64 	%fd511, %fd508, %fd508, %fd510;
	fma.rn.f64 	%fd512, %fd509, %fd509, %fd511;
	min.f64 	%fd513, %fd512, 0d7FEFFFFFFFFFFFFF;
	rsqrt.approx.ftz.f64 	%fd514, %fd513;
	mul.rn.f64 	%fd515, %fd514, %fd514;
	neg.f64 	%fd516, %fd515;
	fma.rn.f64 	%fd517, %fd513, %fd516, 0d3FF0000000000000;
	fma.rn.f64 	%fd518, %fd517, 0d3FD8000000000000, 0d3FE0000000000000;
	mul.rn.f64 	%fd519, %fd517, %fd514;
	fma.rn.f64 	%fd520, %fd518, %fd519, %fd514;
	mul.f64 	%fd521, %fd512, %fd520;
	or.b32  	%r81, %r78, 1048576;
	mov.b64 	%fd522, {%r80, %r81};
	mul.f64 	%fd523, %fd522, %fd521;
	setp.gt.f64 	%p15, %fd501, %fd505;
	selp.f64 	%fd524, %fd523, %fd501, %p15;
	setp.lt.u32 	%p16, %r77, %r15;
	selp.f64 	%fd7277, %fd524, %fd505, %p16;
	setp.lt.u32 	%p17, %r24, 3;
	@%p17 bra 	$L__BB0_10;
	ld.shared.f64 	%fd525, [_ZZ22GDFTgrid_weight_kernelPdS_S_S_PiiiE7atom_xj+16];
	sub.f64 	%fd526, %fd7212, %fd525;
	ld.shared.f64 	%fd527, [_ZZ22GDFTgrid_weight_kernelPdS_S_S_PiiiE7atom_yj+16];
	sub.f64 	%fd528, %fd7211, %fd527;
	ld.shared.f64 	%fd529, [_ZZ22GDFTgrid_weight_kernelPdS_S_S_PiiiE7atom_zj+16];
	sub.f64 	%fd530, %fd7210, %fd529;
	abs.f64 	%fd531, %fd526;
	abs.f64 	%fd532, %fd528;
	abs.f64 	%fd533, %fd530;
	add.f64 	%fd534, %fd531, %fd532;
	add.f64 	%fd535, %fd534, %fd533;
	min.f64 	%fd536, %fd531, %fd532;
	max.f64 	%fd537, %fd531, %fd532;
	min.f64 	%fd538, %fd537, %fd533;
	max.f64 	%fd539, %fd537, %fd533;
	{
	.reg .b32 %temp; 
	mov.b64 	{%temp, %r82}, %fd539;
	}
	and.b32  	%r83, %r82, -4194304;
	xor.b32  	%r84, %r83, 2144337920;
	mov.b32 	%r85, 0;
	mov.b64 	%fd540, {%r85, %r84};
	mul.f64 	%fd541, %fd538, %fd540;
	mul.f64 	%fd542, %fd536, %fd540;
	mul.f64 	%fd543, %fd539, %fd540;
	mul.f64 	%fd544, %fd541, %fd541;
	fma.rn.f64 	%fd545, %fd542, %fd542, %fd544;
	fma.rn.f64 	%fd546, %fd543, %fd543, %fd545;
	min.f64 	%fd547, %fd546, 0d7FEFFFFFFFFFFFFF;
	rsqrt.approx.ftz.f64 	%fd548, %fd547;
	mul.rn.f64 	%fd549, %fd548, %fd548;
	neg.f64 	%fd550, %fd549;
	fma.rn.f64 	%fd551, %fd547, %fd550, 0d3FF0000000000000;
	fma.rn.f64 	%fd552, %fd551, 0d3FD8000000000000, 0d3FE0000000000000;
	mul.rn.f64 	%fd553, %fd551, %fd548;
	fma.rn.f64 	%fd554, %fd552, %fd553, %fd548;
	mul.f64 	%fd555, %fd546, %fd554;
	or.b32  	%r86, %r83, 1048576;
	mov.b64 	%fd556, {%r85, %r86};
	mul.f64 	%fd557, %fd556, %fd555;
	setp.gt.f64 	%p18, %fd535, %fd539;
	selp.f64 	%fd558, %fd557, %fd535, %p18;
	setp.lt.u32 	%p19, %r82, %r15;
	selp.f64 	%fd7276, %fd558, %fd539, %p19;
	setp.eq.s32 	%p20, %r24, 3;
	@%p20 bra 	$L__BB0_10;
	ld.shared.f64 	%fd559, [_ZZ22GDFTgrid_weight_kernelPdS_S_S_PiiiE7atom_xj+24];
	sub.f64 	%fd560, %fd7212, %fd559;
	ld.shared.f64 	%fd561, [_ZZ22GDFTgrid_weight_kernelPdS_S_S_PiiiE7atom_yj+24];
	sub.f64 	%fd562, %fd7211, %fd561;
	ld.shared.f64 	%fd563, [_ZZ22GDFTgrid_weight_kernelPdS_S_S_PiiiE7atom_zj+24];
	sub.f64 	%fd564, %fd7210, %fd563;
	abs.f64 	%fd565, %fd560;
	abs.f64 	%fd566, %fd562;
	abs.f64 	%fd567, %fd564;
	add.f64 	%fd568, %fd565, %fd566;
	add.f64 	%fd569, %fd568, %fd567;
	min.f64 	%fd570, %fd565, %fd566;
	max.f64 	%fd571, %fd565, %fd566;
	min.f64 	%fd572, %fd571, %fd567;
	max.f64 	%fd573, %fd571, %fd567;
	{
	.reg .b32 %temp; 
	mov.b64 	{%temp, %r87}, %fd573;
	}
	and.b32  	%r88, %r87, -4194304;
	xor.b32  	%r89, %r88, 2144337920;
	mov.b32 	%r90, 0;
	mov.b64 	%fd574, {%r90, %r89};
	mul.f64 	%fd575, %fd572, %fd574;
	mul.f64 	%fd576, %fd570, %fd574;
	mul.f64 	%fd577, %fd573, %fd574;
	mul.f64 	%fd578, %fd575, %fd575;
	fma.rn.f64 	%fd579, %fd576, %fd576, %fd578;
	fma.rn.f64 	%fd580, %fd577, %fd577, %fd579;
	min.f64 	%fd581, %fd580, 0d7FEFFFFFFFFFFFFF;
	rsqrt.approx.ftz.f64 	%fd582, %fd581;
	mul.rn.f64 	%fd583, %fd582, %fd582;
	neg.f64 	%fd584, %fd583;
	fma.rn.f64 	%fd585, %fd581, %fd584, 0d3FF0000000000000;
	fma.rn.f64 	%fd586, %fd585, 0d3FD8000000000000, 0d3FE0000000000000;
	mul.rn.f64 	%fd587, %fd585, %fd582;
	fma.rn.f64 	%fd588, %fd586, %fd587, %fd582;
	mul.f64 	%fd589, %fd580, %fd588;
	or.b32  	%r91, %r88, 1048576;
	mov.b64 	%fd590, {%r90, %r91};
	mul.f64 	%fd591, %fd590, %fd589;
	setp.gt.f64 	%p21, %fd569, %fd573;
	selp.f64 	%fd592, %fd591, %fd569, %p21;
	setp.lt.u32 	%p22, %r87, %r15;
	selp.f64 	%fd7275, %fd592, %fd573, %p22;
	setp.lt.u32 	%p23, %r24, 5;
	@%p23 bra 	$L__BB0_10;
	ld.shared.f64 	%fd593, [_ZZ22GDFTgrid_weight_kernelPdS_S_S_PiiiE7atom_xj+32];
	sub.f64 	%fd594, %fd7212, %fd593;
	ld.shared.f64 	%fd595, [_ZZ22GDFTgrid_weight_kernelPdS_S_S_PiiiE7atom_yj+32];
	sub.f64 	%fd596, %fd7211, %fd595;
	ld.shared.f64 	%fd597, [_ZZ22GDFTgrid_weight_kernelPdS_S_S_PiiiE7atom_zj+32];
	sub.f64 	%fd598, %fd7210, %fd597;
	abs.f64 	%fd599, %fd594;
	abs.f64 	%fd600, %fd596;
	abs.f64 	%fd601, %fd598;
	add.f64 	%fd602, %fd599, %fd600;
	add.f64 	%fd603, %fd602, %fd601;
	min.f64 	%fd604, %fd599, %fd600;
	max.f64 	%fd605, %fd599, %fd600;
	min.f64 	%fd606, %fd605, %fd601;
	max.f64 	%fd607, %fd605, %fd601;
	{
	.reg .b32 %temp; 
	mov.b64 	{%temp, %r92}, %fd607;
	}
	and.b32  	%r93, %r92, -4194304;
	xor.b32  	%r94, %r93, 2144337920;
	mov.b32 	%r95, 0;
	mov.b64 	%fd608, {%r95, %r94};
	mul.f64 	%fd609, %fd606, %fd608;
	mul.f64 	%fd610, %fd604, %fd608;
	mul.f64 	%fd611, %fd607, %fd608;
	mul.f64 	%fd612, %fd609, %fd609;
	fma.rn.f64 	%fd613, %fd610, %fd610, %fd612;
	fma.rn.f64 	%fd614, %fd611, %fd611, %fd613;
	min.f64 	%fd615, %fd614, 0d7FEFFFFFFFFFFFFF;
	rsqrt.approx.ftz.f64 	%fd616, %fd615;
	mul.rn.f64 	%fd617, %fd616, %fd616;
	neg.f64 	%fd618, %fd617;
	fma.rn.f64 	%fd619, %fd615, %fd618, 0d3FF0000000000000;
	fma.rn.f64 	%fd620, %fd619, 0d3FD8000000000000, 0d3FE0000000000000;
	mul.rn.f64 	%fd621, %fd619, %fd616;
	fma.rn.f64 	%fd622, %fd620, %fd621, %fd616;
	mul.f64 	%fd623, %fd614, %fd622;
	or.b32  	%r96, %r93, 1048576;
	mov.b64 	%fd624, {%r95, %r96};
	mul.f64 	%fd625, %fd624, %fd623;
	setp.gt.f64 	%p24, %fd603, %fd607;
	selp.f64 	%fd626, %fd625, %fd603, %p24;
	setp.lt.u32 	%p25, %r92, %r15;
	selp.f64 	%fd7274, %fd626, %fd607, %p25;
	setp.eq.s32 	%p26, %r24, 5;
	@%p26 bra 	$L__BB0_10;
	ld.shared.f64 	%fd627, [_ZZ22GDFTgrid_weight_kernelPdS_S_S_PiiiE7atom_xj+40];
	sub.f64 	%fd628, %fd7212, %fd627;
	ld.shared.f64 	%fd629, [_ZZ22GDFTgrid_weight_kernelPdS_S_S_PiiiE7atom_yj+40];
	sub.f64 	%fd630, %fd7211, %fd629;
	ld.shared.f64 	%fd631, [_ZZ22GDFTgrid_weight_kernelPdS_S_S_PiiiE7atom_zj+40];
	sub.f64 	%fd632, %fd7210, %fd631;
	abs.f64 	%fd633, %fd628;
	abs.f64 	%fd634, %fd630;
	abs.f64 	%fd635, %fd632;
	add.f64 	%fd636, %fd633, %fd634;
	add.f64 	%fd637, %fd636, %fd635;
	min.f64 	%fd638, %fd633, %fd634;
	max.f64 	%fd639, %fd633, %fd634;
	min.f64 	%fd640, %fd639, %fd635;
	max.f64 	%fd641, %fd639, %fd635;
	{
	.reg .b32 %temp; 
	mov.b64 	{%temp, %r97}, %fd641;
	}
	and.b32  	%r98, %r97, -4194304;
	xor.b32  	%r99, %r98, 2144337920;
	mov.b32 	%r100, 0;
	mov.b64 	%fd642, {%r100, %r99};
	mul.f64 	%fd643, %fd640, %fd642;
	mul.f64 	%fd644, %fd638, %fd642;
	mul.f64 	%fd645, %fd641, %fd642;
	mul.f64 	%fd646, %fd643, %fd643;
	fma.rn.f64 	%fd647, %fd644, %fd644, %fd646;
	fma.rn.f64 	%fd648, %fd645, %fd645, %fd647;
	min.f64 	%fd649, %fd648, 0d7FEFFFFFFFFFFFFF;
	rsqrt.approx.ftz.f64 	%fd650, %fd649;
	mul.rn.f64 	%fd651, %fd650, %fd650;
	neg.f64 	%fd652, %fd651;
	fma.rn.f64 	%fd653, %fd649, %fd652, 0d3FF0000000000000;
	fma.rn.f64 	%fd654, %fd653, 0d3FD8000000000000, 0d3FE0000000000000;
	mul.rn.f64 	%fd655, %fd653, %fd650;
	fma.rn.f64 	%fd656, %fd654, %fd655, %fd650;
	mul.f64 	%fd657, %fd648, %fd656;
	or.b32  	%r101, %r98, 1048576;
	mov.b64 	%fd658, {%r100, %r101};
	mul.f64 	%fd659, %fd658, %fd657;
	setp.gt.f64 	%p27, %fd637, %fd641;
	selp.f64 	%fd660, %fd659, %fd637, %p27;
	setp.lt.u32 	%p28, %r97, %r15;
	selp.f64 	%fd7273, %fd660, %fd641, %p28;
	setp.lt.u32 	%p29, %r24, 7;
	@%p29 bra 	$L__BB0_10;
	ld.shared.f64 	%fd661, [_ZZ22GDFTgrid_weight_kernelPdS_S_S_PiiiE7atom_xj+48];
	sub.f64 	%fd662, %fd7212, %fd661;
	ld.shared.f64 	%fd663, [_ZZ22GDFTgrid_weight_kernelPdS_S_S_PiiiE7atom_yj+48];
	sub.f64 	%fd664, %fd7211, %fd663;
	ld.shared.f64 	%fd665, [_ZZ22GDFTgrid_weight_kernelPdS_S_S_PiiiE7atom_zj+48];
	sub.f64 	%fd666, %fd7210, %fd665;
	abs.f64 	%fd667, %fd662;
	abs.f64 	%fd668, %fd664;
	abs.f64 	%fd669, %fd666;
	add.f64 	%fd670, %fd667, %fd668;
	add.f64 	%fd671, %fd670, %fd669;
	min.f64 	%fd672, %fd667, %fd668;
	max.f64 	%fd673, %fd667, %fd668;
	min.f64 	%fd674, %fd673, %fd669;
	max.f64 	%fd675, %fd673, %fd669;
	{
	.reg .b32 %temp; 
	mov.b64 	{%temp, %r102}, %fd675;
	}
	and.b32  	%r103, %r102, -4194304;
	xor.b32  	%r104, %r103, 2144337920;
	mov.b32 	%r105, 0;
	mov.b64 	%fd676, {%r105, %r104};
	mul.f64 	%fd677, %fd674, %fd676;
	mul.f64 	%fd678, %fd672, %fd676;
	mul.f64 	%fd679, %fd675, %fd676;
	mul.f64 	%fd680, %fd677, %fd677;
	fma.rn.f64 	%fd681, %fd678, %fd678, %fd680;
	fma.rn.f64 	%fd682, %fd679, %fd679, %fd681;
	min.f64 	%fd683, %fd682, 0d7FEFFFFFFFFFFFFF;
	rsqrt.approx.ftz.f64 	%fd684, %fd683;
	mul.rn.f64 	%fd685, %fd684, %fd684;
	neg.f64 	%fd686, %fd685;
	fma.rn.f64 	%fd687, %fd683, %fd686, 0d3FF0000000000000;
	fma.rn.f64 	%fd688, %fd687, 0d3FD8000000000000, 0d3FE0000000000000;
	mul.rn.f64 	%fd689, %fd687, %fd684;
	fma.rn.f64 	%fd690, %fd688, %fd689, %fd684;
	mul.f64 	%fd691, %fd682, %fd690;
	or.b32  	%r106, %r103, 1048576;
	mov.b64 	%fd692, {%r105, %r106};
	mul.f64 	%fd693, %fd692, %fd691;
	setp.gt.f64 	%p30, %fd671, %fd675;
	selp.f64 	%fd694, %fd693, %fd671, %p30;
	setp.lt.u32 	%p31, %r102, %r15;
	selp.f64 	%fd7272, %fd694, %fd675, %p31;
	setp.eq.s32 	%p32, %r24, 7;
	@%p32 bra 	$L__BB0_10;
	ld.shared.f64 	%fd695, [_ZZ22GDFTgrid_weight_kernelPdS_S_S_PiiiE7atom_xj+56];
	sub.f64 	%fd696, %fd7212, %fd695;
	ld.shared.f64 	%fd697, [_ZZ22GDFTgrid_weight_kernelPdS_S_S_PiiiE7atom_yj+56];
	sub.f64 	%fd698, %fd7211, %fd697;
	ld.shared.f64 	%fd699, [_ZZ22GDFTgrid_weight_kernelPdS_S_S_PiiiE7atom_zj+56];
	sub.f64 	%fd700, %fd7210, %fd699;
	abs.f64 	%fd701, %fd696;
	abs.f64 	%fd702, %fd698;
	abs.f64 	%fd703, %fd700;
	add.f64 	%fd704, %fd701, %fd702;
	add.f64 	%fd705, %fd704, %fd703;
	min.f64 	%fd706, %fd701, %fd702;
	max.f64 	%fd707, %fd701, %fd702;
	min.f64 	%fd708, %fd707, %fd703;
	max.f64 	%fd709, %fd707, %fd703;
	{
	.reg .b32 %temp; 
	mov.b64 	{%temp, %r107}, %fd709;
	}
	and.b32  	%r108, %r107, -4194304;
	xor.b32  	%r109, %r108, 2144337920;
	mov.b32 	%r110, 0;
	mov.b64 	%fd710, {%r110, %r109};
	mul.f64 	%fd711, %fd708, %fd710;
	mul.f64 	%fd712, %fd706, %fd710;
	mul.f64 	%fd713, %fd709, %fd710;
	mul.f64 	%fd714, %fd711, %fd711;
	fma.rn.f64 	%fd715, %fd712, %fd712, %fd714;
	fma.rn.f64 	%fd716, %fd713, %fd713, %fd715;
	min.f64 	%fd717, %fd716, 0d7FEFFFFFFFFFFFFF;
	rsqrt.approx.ftz.f64 	%fd718, %fd717;
	mul.rn.f64 	%fd719, %fd718, %fd718;
	neg.f64 	%fd720, %fd719;
	fma.rn.f64 	%fd721, %fd717, %fd720, 0d3FF0000000000000;
	fma.rn.f64 	%fd722, %fd721, 0d3FD8000000000000, 0d3FE0000000000000;
	mul.rn.f64 	%fd723, %fd721, %fd718;
	fma.rn.f64 	%fd724, %fd722, %fd723, %fd718;
	mul.f64 	%fd725, %fd716, %fd724;
	or.b32  	%r111, %r108, 1048576;
	mov.b64 	%fd726, {%r110, %r111};
	mul.f64 	%fd727, %fd726, %fd725;
	setp.gt.f64 	%p33, %fd705, %fd709;
	selp.f64 	%fd728, %fd727, %fd705, %p33;
	setp.lt.u32 	%p34, %r107, %r15;
	selp.f64 	%fd7271, %fd728, %fd709, %p34;
	setp.lt.u32 	%p35, %r24, 9;
	@%p35 bra 	$L__BB0_10;
	ld.shared.f64 	%fd729, [_ZZ22GDFTgrid_weight_kernelPdS_S_S_PiiiE7atom_xj+64];
	sub.f64 	%fd730, %fd7212, %fd729;
	ld.shared.f64 	%fd731, [_ZZ22GDFTgrid_weight_kernelPdS_S_S_PiiiE7atom_yj+64];
	sub.f64 	%fd732, %fd7211, %fd731;
	ld.shared.f64 	%fd733, [_ZZ22GDFTgrid_weight_kernelPdS_S_S_PiiiE7atom_zj+64];
	sub.f64 	%fd734, %fd7210, %fd733;
	abs.f64 	%fd735, %fd730;
	abs.f64 	%fd736, %fd732;
	abs.f64 	%fd737, %fd734;
	add.f64 	%fd738, %fd735, %fd736;
	add.f64 	%fd739, %fd738, %fd737;
	min.f64 	%fd740, %fd735, %fd736;
	max.f64 	%fd741, %fd735, %fd736;
	min.f64 	%fd742, %fd741, %fd737;
	max.f64 	%fd743, %fd741, %fd737;
	{
	.reg .b32 %temp; 
	mov.b64 	{%temp, %r112}, %fd743;
	}
	and.b32  	%r113, %r112, -4194304;
	xor.b32  	%r114, %r113, 2144337920;
	mov.b32 	%r115, 0;
	mov.b64 	%fd744, {%r115, %r114};
	mul.f64 	%fd745, %fd742, %fd744;
	mul.f64 	%fd746, %fd740, %fd744;
	mul.f64 	%fd747, %fd743, %fd744;
	mul.f64 	%fd748, %fd745, %fd745;
	fma.rn.f64 	%fd749, %fd746, %fd746, %fd748;
	fma.rn.f64 	%fd750, %fd747, %fd747, %fd749;
	min.f64 	%fd751, %fd750, 0d7FEFFFFFFFFFFFFF;
	rsqrt.approx.ftz.f64 	%fd752, %fd751;
	mul.rn.f64 	%fd753, %fd752, %fd752;
	neg.f64 	%fd754, %fd753;
	fma.rn.f64 	%fd755, %fd751, %fd754, 0d3FF0000000000000;
	fma.rn.f64 	%fd756, %fd755, 0d3FD8000000000000, 0d3FE0000000000000;
	mul.rn.f64 	%fd757, %fd755, %fd752;
	fma.rn.f64 	%fd758, %fd756, %fd757, %fd752;
	mul.f64 	%fd759, %fd750, %fd758;
	or.b32  	%r116, %r113, 1048576;
	mov.b64 	%fd760, {%r115, %r116};
	mul.f64 	%fd761, %fd760, %fd759;
	setp.gt.f64 	%p36, %fd739, %fd743;
	selp.f64 	%fd762, %fd761, %fd739, %p36;
	setp.lt.u32 	%p37, %r112, %r15;
	selp.f64 	%fd7270, %fd762, %fd743, %p37;
	setp.eq.s32 	%p38, %r24, 9;
	@%p38 bra 	$L__BB0_10;
	ld.shared.f64 	%fd763, [_ZZ22GDFTgrid_weight_kernelPdS_S_S_PiiiE7atom_xj+72];
	sub.f64 	%fd764, %fd7212, %fd763;
	ld.shared.f64 	%fd765, [_ZZ22GDFTgrid_weight_kernelPdS_S_S_PiiiE7atom_yj+72];
	sub.f64 	%fd766, %fd7211, %fd765;
	ld.shared.f64 	%fd767, [_ZZ22GDFTgrid_weight_kernelPdS_S_S_PiiiE7atom_zj+72];
	sub.f64 	%fd768, %fd7210, %fd767;
	abs.f64 	%fd769, %fd764;
	abs.f64 	%fd770, %fd766;
	abs.f64 	%fd771, %fd768;
	add.f64 	%fd772, %fd769, %fd770;
	add.f64 	%fd773, %fd772, %fd771;
	min.f64 	%fd774, %fd769, %fd770;
	max.f64 	%fd775, %fd769, %fd770;
	min.f64 	%fd776, %fd775, %fd771;
	max.f64 	%fd777, %fd775, %fd771;
	{
	.reg .b32 %temp; 
	mov.b64 	{%temp, %r117}, %fd777;
	}
	and.b32  	%r118, %r117, -4194304;
	xor.b32  	%r119, %r118, 2144337920;
	mov.b32 	%r120, 0;
	mov.b64 	%fd778, {%r120, %r119};
	mul.f64 	%fd779, %fd776, %fd778;
	mul.f64 	%fd780, %fd774, %fd778;
	mul.f64 	%fd781, %fd777, %fd778;
	mul.f64 	%fd782, %fd779, %fd779;
	fma.rn.f64 	%fd783, %fd780, %fd780, %fd782;
	fma.rn.f64 	%fd784, %fd781, %fd781, %fd783;
	min.f64 	%fd785, %fd784, 0d7FEFFFFFFFFFFFFF;
	rsqrt.approx.ftz.f64 	%fd786, %fd785;
	mul.rn.f64 	%fd787, %fd786, %fd786;
	neg.f64 	%fd788, %fd787;
	fma.rn.f64 	%fd789, %fd785, %fd788, 0d3FF0000000000000;
	fma.rn.f64 	%fd790, %fd789, 0d3FD8000000000000, 0d3FE0000000000000;
	mul.rn.f64 	%fd791, %fd789, %fd786;
	fma.rn.f64 	%fd792, %fd790, %fd791, %fd786;
	mul.f64 	%fd793, %fd784, %fd792;
	or.b32  	%r121, %r118, 1048576;
	mov.b64 	%fd794, {%r120, %r121};
	mul.f64 	%fd795, %fd794, %fd793;
	setp.gt.f64 	%p39, %fd773, %fd777;
	selp.f64 	%fd796, %fd795, %fd773, %p39;
	setp.lt.u32 	%p40, %r117, %r15;
	selp.f64 	%fd7269, %fd796, %fd777, %p40;
	setp.lt.u32 	%p41, %r24, 11;
	@%p41 bra 	$L__BB0_10;
	ld.shared.f64 	%fd797, [_ZZ22GDFTgrid_weight_kernelPdS_S_S_PiiiE7atom_xj+80];
	sub.f64 	%fd798, %fd7212, %fd797;
	ld.shared.f64 	%fd799, [_ZZ22GDFTgrid_weight_kernelPdS_S_S_PiiiE7atom_yj+80];
	sub.f64 	%fd800, %fd7211, %fd799;
	ld.shared.f64 	%fd801, [_ZZ22GDFTgrid_weight_kernelPdS_S_S_PiiiE7atom_zj+80];
	sub.f64 	%fd802, %fd7210, %fd801;
	abs.f64 	%fd803, %fd798;
	abs.f64 	%fd804, %fd800;
	abs.f64 	%fd805, %fd802;
	add.f64 	%fd806, %fd803, %fd804;
	add.f64 	%fd807, %fd806, %fd805;
	min.f64 	%fd808, %fd803, %fd804;
	max.f64 	%fd809, %fd803, %fd804;
	min.f64 	%fd810, %fd809, %fd805;
	max.f64 	%fd811, %fd809, %fd805;
	{
	.reg .b32 %temp; 
	mov.b64 	{%temp, %r122}, %fd811;
	}
	and.b32  	%r123, %r122, -4194304;
	xor.b32  	%r124, %r123, 2144337920;
	mov.b32 	%r125, 0;
	mov.b64 	%fd812, {%r125, %r124};
	mul.f64 	%fd813, %fd810, %fd812;
	mul.f64 	%fd814, %fd808, %fd812;
	mul.f64 	%fd815, %fd811, %fd812;
	mul.f64 	%fd816, %fd813, %fd813;
	fma.rn.f64 	%fd817, %fd814, %fd814, %fd816;
	fma.rn.f64 	%fd818, %fd815, %fd815, %fd817;
	min.f64 	%fd819, %fd818, 0d7FEFFFFFFFFFFFFF;
	rsqrt.approx.ftz.f64 	%fd820, %fd819;
	mul.rn.f64 	%fd821, %fd820, %fd820;
	neg.f64 	%fd822, %fd821;
	fma.rn.f64 	%fd823, %fd819, %fd822, 0d3FF0000000000000;
	fma.rn.f64 	%fd824, %fd823, 0d3FD8000000000000, 0d3FE0000000000000;
	mul.rn.f64 	%fd825, %fd823, %fd820;
	fma.rn.f64 	%fd826, %fd824, %fd825, %fd820;
	mul.f64 	%fd827, %fd818, %fd826;
	or.b32  	%r126, %r123, 1048576;
	mov.b64 	%fd828, {%r125, %r126};
	mul.f64 	%fd829, %fd828, %fd827;
	setp.gt.f64 	%p42, %fd807, %fd811;
	selp.f64 	%fd830, %fd829, %fd807, %p42;
	setp.lt.u32 	%p43, %r122, %r15;
	selp.f64 	%fd7268, %fd830, %fd811, %p43;
	setp.eq.s32 	%p44, %r24, 11;
	@%p44 bra 	$L__BB0_10;
	ld.shared.f64 	%fd831, [_ZZ22GDFTgrid_weight_kernelPdS_S_S_PiiiE7atom_xj+88];
	sub.f64 	%fd832, %fd7212, %fd831;
	ld.shared.f64 	%fd833, [_ZZ22GDFTgrid_weight_kernelPdS_S_S_PiiiE7atom_yj+88];
	sub.f64 	%fd834, %fd7211, %fd833;
	ld.shared.f64 	%fd835, [_ZZ22GDFTgrid_weight_kernelPdS_S_S_PiiiE7atom_zj+88];
	sub.f64 	%fd836, %fd7210, %fd835;
	abs.f64 	%fd837, %fd832;
	abs.f64 	%fd838, %fd834;
	abs.f64 	%fd839, %fd836;
	add.f64 	%fd840, %fd837, %fd838;
	add.f64 	%fd841, %fd840, %fd839;
	min.f64 	%fd842, %fd837, %fd838;
	max.f64 	%fd843, %fd837, %fd838;
	min.f64 	%fd844, %fd843, %fd839;
	max.f64 	%fd845, %fd843, %fd839;
	{
	.reg .b32 %temp; 
	mov.b64 	{%temp, %r127}, %fd845;
	}
	and.b32  	%r128, %r127, -4194304;
	xor.b32  	%r129, %r128, 2144337920;
	mov.b32 	%r130, 0;
	mov.b64 	%fd846, {%r130, %r129};
	mul.f64 	%fd847, %fd844, %fd846;
	mul.f64 	%fd848, %fd842, %fd846;
	mul.f64 	%fd849, %fd845, %fd846;
	mul.f64 	%fd850, %fd847, %fd847;
	fma.rn.f64 	%fd851, %fd848, %fd848, %fd850;
	fma.rn.f64 	%fd852, %fd849, %fd849, %fd851;
	min.f64 	%fd853, %fd852, 0d7FEFFFFFFFFFFFFF;
	rsqrt.approx.ftz.f64 	%fd854, %fd853;
	mul.rn.f64 	%fd855, %fd854, %fd854;
	neg.f64 	%fd856, %fd855;
	fma.rn.f64 	%fd857, %fd853, %fd856, 0d3FF0000000000000;
	fma.rn.f64 	%fd858, %fd857, 0d3FD8000000000000, 0d3FE0000000000000;
	mul.rn.f64 	%fd859, %fd857, %fd854;
	fma.rn.f64 	%fd860, %fd858, %fd859, %fd854;
	mul.f64 	%fd861, %fd852, %fd860;
	or.b32  	%r131, %r128, 1048576;
	mov.b64 	%fd862, {%r130, %r131};
	mul.f64 	%fd863, %fd862, %fd861;
	setp.gt.f64 	%p45, %fd841, %fd845;
	selp.f64 	%fd864, %fd863, %fd841, %p45;
	setp.lt.u32 	%p46, %r127, %r15;
	selp.f64 	%fd7267, %fd864, %fd845, %p46;
	setp.lt.u32 	%p47, %r24, 13;
	@%p47 bra 	$L__BB0_10;
	ld.shared.f64 	%fd865, [_ZZ22GDFTgrid_weight_kernelPdS_S_S_PiiiE7atom_xj+96];
	sub.f64 	%fd866, %fd7212, %fd865;
	ld.shared.f64 	%fd867, [_ZZ22GDFTgrid_weight_kernelPdS_S_S_PiiiE7atom_yj+96];
	sub.f64 	%fd868, %fd7211, %fd867;
	ld.shared.f64 	%fd869, [_ZZ22GDFTgrid_weight_kernelPdS_S_S_PiiiE7atom_zj+96];
	sub.f64 	%fd870, %fd7210, %fd869;
	abs.f64 	%fd871, %fd866;
	abs.f64 	%fd872, %fd868;
	abs.f64 	%fd873, %fd870;
	add.f64 	%fd874, %fd871, %fd872;
	add.f64 	%fd875, %fd874, %fd873;
	min.f64 	%fd876, %fd871, %fd872;
	max.f64 	%fd877, %fd871, %fd872;
	min.f64 	%fd878, %fd877, %fd873;
	max.f64 	%fd879, %fd877, %fd873;
	{
	.reg .b32 %temp; 
	mov.b64 	{%temp, %r132}, %fd879;
	}
	and.b32  	%r133, %r132, -4194304;
	xor.b32  	%r134, %r133, 2144337920;
	mov.b32 	%r135, 0;
	mov.b64 	%fd880, {%r135, %r134};
	mul.f64 	%fd881, %fd878, %fd880;
	mul.f64 	%fd882, %fd876, %fd880;
	mul.f64 	%fd883, %fd879, %fd880;
	mul.f64 	%fd884, %fd881, %fd881;
	fma.rn.f64 	%fd885, %fd882, %fd882, %fd884;
	fma.rn.f64 	%fd886, %fd883, %fd883, %fd885;
	min.f64 	%fd887, %fd886, 0d7FEFFFFFFFFFFFFF;
	rsqrt.approx.ftz.f64 	%fd888, %fd887;
	mul.rn.f64 	%fd889, %fd888, %fd888;
	neg.f64 	%fd890, %fd889;
	fma.rn.f64 	%fd891, %fd887, %fd890, 0d3FF0000000000000;
	fma.rn.f64 	%fd892, %fd891, 0d3FD8000000000000, 0d3FE0000000000000;
	mul.rn.f64 	%fd893, %fd891, %fd888;
	fma.rn.f64 	%fd894, %fd892, %fd893, %fd888;
	mul.f64 	%fd895, %fd886, %fd894;
	or.b32  	%r136, %r133, 1048576;
	mov.b64 	%fd896, {%r135, %r136};
	mul.f64 	%fd897, %fd896, %fd895;
	setp.gt.f64 	%p48, %fd875, %fd879;
	selp.f64 	%fd898, %fd897, %fd875, %p48;
	setp.lt.u32 	%p49, %r132, %r15;
	selp.f64 	%fd7266, %fd898, %fd879, %p49;
	setp.eq.s32 	%p50, %r24, 13;
	@%p50 bra 	$L__BB0_10;
	ld.shared.f64 	%fd899, [_ZZ22GDFTgrid_weight_kernelPdS_S_S_PiiiE7atom_xj+104];
	sub.f64 	%fd900, %fd7212, %fd899;
	ld.shared.f64 	%fd901, [_ZZ22GDFTgrid_weight_kernelPdS_S_S_PiiiE7atom_yj+104];
	sub.f64 	%fd902, %fd7211, %fd901;
	ld.shared.f64 	%fd903, [_ZZ22GDFTgrid_weight_kernelPdS_S_S_PiiiE7atom_zj+104];
	sub.f64 	%fd904, %fd7210, %fd903;
	abs.f64 	%fd905, %fd900;
	abs.f64 	%fd906, %fd902;
	abs.f64 	%fd907, %fd904;
	add.f64 	%fd908, %fd905, %fd906;
	add.f64 	%fd909, %fd908, %fd907;
	min.f64 	%fd910, %fd905, %fd906;
	max.f64 	%fd911, %fd905, %fd906;
	min.f64 	%fd912, %fd911, %fd907;
	max.f64 	%fd913, %fd911, %fd907;
	{
	.reg .b32 %temp; 
	mov.b64 	{%temp, %r137}, %fd913;
	}
	and.b32  	%r138, %r137, -4194304;
	xor.b32  	%r139, %r138, 2144337920;
	mov.b32 	%r140, 0;
	mov.b64 	%fd914, {%r140, %r139};
	mul.f64 	%fd915, %fd912, %fd914;
	mul.f64 	%fd916, %fd910, %fd914;
	mul.f64 	%fd917, %fd913, %fd914;
	mul.f64 	%fd918, %fd915, %fd915;
	fma.rn.f64 	%fd919, %fd916, %fd916, %fd918;
	fma.rn.f64 	%fd920, %fd917, %fd917, %fd919;
	min.f64 	%fd921, %fd920, 0d7FEFFFFFFFFFFFFF;
	rsqrt.approx.ftz.f64 	%fd922, %fd921;
	mul.rn.f64 	%fd923, %fd922, %fd922;
	neg.f64 	%fd924, %fd923;
	fma.rn.f64 	%fd925, %fd921, %fd924, 0d3FF0000000000000;
	fma.rn.f64 	%fd926, %fd925, 0d3FD8000000000000, 0d3FE0000000000000;
	mul.rn.f64 	%fd927, %fd925, %fd922;
	fma.rn.f64 	%fd928, %fd926, %fd927, %fd922;
	mul.f64 	%fd929, %fd920, %fd928;
	or.b32  	%r141, %r138, 1048576;
	mov.b64 	%fd930, {%r140, %r141};
	mul.f64 	%fd931, %fd930, %fd929;
	setp.gt.f64 	%p51, %fd909, %fd913;
	selp.f64 	%fd932, %fd931, %fd909, %p51;
	setp.lt.u32 	%p52, %r137, %r15;
	selp.f64 	%fd7265, %fd932, %fd913, %p52;
	setp.lt.u32 	%p53, %r24, 15;
	@%p53 bra 	$L__BB0_10;
	ld.shared.f64 	%fd933, [_ZZ22GDFTgrid_weight_kernelPdS_S_S_PiiiE7atom_xj+112];
	sub.f64 	%fd934, %fd7212, %fd933;
	ld.shared.f64 	%fd935, [_ZZ22GDFTgrid_weight_kernelPdS_S_S_PiiiE7atom_yj+112];
	sub.f64 	%fd936, %fd7211, %fd935;
	ld.shared.f64 	%fd937, [_ZZ22GDFTgrid_weight_kernelPdS_S_S_PiiiE7atom_zj+112];
	sub.f64 	%fd938, %fd7210, %fd937;
	abs.f64 	%fd939, %fd934;
	abs.f64 	%fd940, %fd936;
	abs.f64 	%fd941, %fd938;
	add.f64 	%fd942, %fd939, %fd940;
	add.f64 	%fd943, %fd942, %fd941;
	min.f64 	%fd944, %fd939, %fd940;
	max.f64 	%fd945, %fd939, %fd940;
	min.f64 	%fd946, %fd945, %fd941;
	max.f64 	%fd947, %fd945, %fd941;
	{
	.reg .b32 %temp; 
	mov.b64 	{%temp, %r142}, %fd947;
	}
	and.b32  	%r143, %r142, -4194304;
	xor.b32  	%r144, %r143, 2144337920;
	mov.b32 	%r145, 0;
	mov.b64 	%fd948, {%r145, %r144};
	mul.f64 	%fd949, %fd946, %fd948;
	mul.f64 	%fd950, %fd944, %fd948;
	mul.f64 	%fd951, %fd947, %fd948;
	mul.f64 	%fd952, %fd949, %fd949;
	fma.rn.f64 	%fd953, %fd950, %fd950, %fd952;
	fma.rn.f64 	%fd954, %fd951, %fd951, %fd953;
	min.f64 	%fd955, %fd954, 0d7FEFFFFFFFFFFFFF;
	rsqrt.approx.ftz.f64 	%fd956, %fd955;
	mul.rn.f64 	%fd957, %fd956, %fd956;
	neg.f64 	%fd958, %fd957;
	fma.rn.f64 	%fd959, %fd955, %fd958, 0d3FF0000000000000;
	fma.rn.f64 	%fd960, %fd959, 0d3FD8000000000000, 0d3FE0000000000000;
	mul.rn.f64 	%fd961, %fd959, %fd956;
	fma.rn.f64 	%fd962, %fd960, %fd961, %fd956;
	mul.f64 	%fd963, %fd954, %fd962;
	or.b32  	%r146, %r143, 1048576;
	mov.b64 	%fd964, {%r145, %r146};
	mul.f64 	%fd965, %fd964, %fd963;
	setp.gt.f64 	%p54, %fd943, %fd947;
	selp.f64 	%fd966, %fd965, %fd943, %p54;
	setp.lt.u32 	%p55, %r142, %r15;
	selp.f64 	%fd7264, %fd966, %fd947, %p55;
	setp.eq.s32 	%p56, %r24, 15;
	@%p56 bra 	$L__BB0_10;
	ld.shared.f64 	%fd967, [_ZZ22GDFTgrid_weight_kernelPdS_S_S_PiiiE7atom_xj+120];
	sub.f64 	%fd968, %fd7212, %fd967;
	ld.shared.f64 	%fd969, [_ZZ22GDFTgrid_weight_kernelPdS_S_S_PiiiE7atom_yj+120];
	sub.f64 	%fd970, %fd7211, %fd969;
	ld.shared.f64 	%fd971, [_ZZ22GDFTgrid_weight_kernelPdS_S_S_PiiiE7atom_zj+120];
	sub.f64 	%fd972, %fd7210, %fd971;
	abs.f64 	%fd973, %fd968;
	abs.f64 	%fd974, %fd970;
	abs.f64 	%fd975, %fd972;
	add.f64 	%fd976, %fd973, %fd974;
	add.f64 	%fd977, %fd976, %fd975;
	min.f64 	%fd978, %fd973, %fd974;
	max.f64 	%fd979, %fd973, %fd974;
	min.f64 	%fd980, %fd979, %fd975;
	max.f64 	%fd981, %fd979, %fd975;
	{
	.reg .b32 %temp; 
	mov.b64 	{%temp, %r147}, %fd981;
	}
	and.b32  	%r148, %r147, -4194304;
	xor.b32  	%r149, %r148, 2144337920;
	mov.b32 	%r150, 0;
	mov.b64 	%fd982, {%r150, %r149};
	mul.f64 	%fd983, %fd980, %fd982;
	mul.f64 	%fd984, %fd978, %fd982;
	mul.f64 	%fd985, %fd981, %fd982;
	mul.f64 	%fd986, %fd983, %fd983;
	fma.rn.f64 	%fd987, %fd984, %fd984, %fd986;
	fma.rn.f64 	%fd988, %fd985, %fd985, %fd987;
	min.f64 	%fd989, %fd988, 0d7FEFFFFFFFFFFFFF;
	rsqrt.approx.ftz.f64 	%fd990, %fd989;
	mul.rn.f64 	%fd991, %fd990, %fd990;
	neg.f64 	%fd992, %fd991;
	fma.rn.f64 	%fd993, %fd989, %fd992, 0d3FF0000000000000;
	fma.rn.f64 	%fd994, %fd993, 0d3FD8000000000000, 0d3FE0000000000000;
	mul.rn.f64 	%fd995, %fd993, %fd990;
	fma.rn.f64 	%fd996, %fd994, %fd995, %fd990;
	mul.f64 	%fd997, %fd988, %fd996;
	or.b32  	%r151, %r148, 1048576;
	mov.b64 	%fd998, {%r150, %r151};
	mul.f64 	%fd999, %fd998, %fd997;
	setp.gt.f64 	%p57, %fd977, %fd981;
	selp.f64 	%fd1000, %fd999, %fd977, %p57;
	setp.lt.u32 	%p58, %r147, %r15;
	selp.f64 	%fd7263, %fd1000, %fd981, %p58;
	bra.uni 	$L__BB0_10;

}
	// .globl	_Z22GDFTgroup_grids_kernelPiPKdS1_ii
.visible .entry _Z22GDFTgroup_grids_kernelPiPKdS1_ii(
	.param .u64 .ptr .align 1 _Z22GDFTgroup_grids_kernelPiPKdS1_ii_param_0,
	.param .u64 .ptr .align 1 _Z22GDFTgroup_grids_kernelPiPKdS1_ii_param_1,
	.param .u64 .ptr .align 1 _Z22GDFTgroup_grids_kernelPiPKdS1_ii_param_2,
	.param .u32 _Z22GDFTgroup_grids_kernelPiPKdS1_ii_param_3,
	.param .u32 _Z22GDFTgroup_grids_kernelPiPKdS1_ii_param_4
)
{
	.reg .pred 	%p<28>;
	.reg .b32 	%r<123>;
	.reg .b64 	%rd<20>;
	.reg .b64 	%fd<179>;
	// demoted variable
	.shared .align 8 .b8 _ZZ22GDFTgroup_grids_kernelPiPKdS1_iiE6x_atom[1024];
	// demoted variable
	.shared .align 8 .b8 _ZZ22GDFTgroup_grids_kernelPiPKdS1_iiE6y_atom[1024];
	// demoted variable
	.shared .align 8 .b8 _ZZ22GDFTgroup_grids_kernelPiPKdS1_iiE6z_atom[1024];
	ld.param.u64 	%rd3, [_Z22GDFTgroup_grids_kernelPiPKdS1_ii_param_1];
	ld.param.u64 	%rd4, [_Z22GDFTgroup_grids_kernelPiPKdS1_ii_param_2];
	ld.param.u32 	%r34, [_Z22GDFTgroup_grids_kernelPiPKdS1_ii_param_3];
	ld.param.u32 	%r36, [_Z22GDFTgroup_grids_kernelPiPKdS1_ii_param_4];
	cvta.to.global.u64 	%rd5, %rd4;
	mov.u32 	%r37, %ctaid.x;
	mov.u32 	%r1, %ntid.x;
	mov.u32 	%r2, %tid.x;
	mad.lo.s32 	%r3, %r37, %r1, %r2;
	mul.wide.s32 	%rd6, %r3, 8;
	add.s64 	%rd7, %rd5, %rd6;
	ld.global.f64 	%fd1, [%rd7];
	mul.wide.s32 	%rd8, %r36, 8;
	add.s64 	%rd9, %rd7, %rd8;
	ld.global.f64 	%fd2, [%rd9];
	add.s64 	%rd10, %rd9, %rd8;
	ld.global.f64 	%fd3, [%rd10];
	setp.lt.s32 	%p1, %r34, 1;
	mov.b32 	%r121, 0;
	@%p1 bra 	$L__BB1_17;
	cvta.to.global.u64 	%rd1, %rd3;
	mov.f64 	%fd178, 0d46293E5939A08CEA;
	mov.b32 	%r108, 0;
	mul.wide.u32 	%rd13, %r34, 8;
	mov.u32 	%r107, %r34;
	mov.u32 	%r121, %r108;
$L__BB1_2:
	min.s32 	%r39, %r107, 128;
	max.s32 	%r7, %r39, 1;
	add.s32 	%r8, %r108, %r2;
	setp.ge.s32 	%p2, %r8, %r34;
	@%p2 bra 	$L__BB1_4;
	mul.wide.s32 	%rd11, %r8, 8;
	add.s64 	%rd12, %rd1, %rd11;
	ld.global.f64 	%fd18, [%rd12];
	shl.b32 	%r40, %r2, 3;
	mov.u32 	%r41, _ZZ22GDFTgroup_grids_kernelPiPKdS1_iiE6x_atom;
	add.s32 	%r42, %r41, %r40;
	st.shared.f64 	[%r42], %fd18;
	add.s64 	%rd14, %rd12, %rd13;
	ld.global.f64 	%fd19, [%rd14];
	mov.u32 	%r43, _ZZ22GDFTgroup_grids_kernelPiPKdS1_iiE6y_atom;
	add.s32 	%r44, %r43, %r40;
	st.shared.f64 	[%r44], %fd19;
	add.s64 	%rd15, %rd14, %rd13;
	ld.global.f64 	%fd20, [%rd15];
	mov.u32 	%r45, _ZZ22GDFTgroup_grids_kernelPiPKdS1_iiE6z_atom;
	add.s32 	%r46, %r45, %r40;
	st.shared.f64 	[%r46], %fd20;
$L__BB1_4:
	bar.sync 	0;
	setp.le.s32 	%p3, %r34, %r108;
	@%p3 bra 	$L__BB1_16;
	setp.lt.s32 	%p4, %r107, 8;
	mov.b32 	%r116, 0;
	@%p4 bra 	$L__BB1_8;
	mov.b32 	%r110, 0;
$L__BB1_7:
	.pragma "nounroll";
	add.s32 	%r50, %r110, %r108;
	shl.b32 	%r51, %r110, 3;
	mov.u32 	%r52, _ZZ22GDFTgroup_grids_kernelPiPKdS1_iiE6x_atom;
	add.s32 	%r53, %r52, %r51;
	ld.shared.f64 	%fd22, [%r53];
	sub.f64 	%fd23, %fd22, %fd1;
	mov.u32 	%r54, _ZZ22GDFTgroup_grids_kernelPiPKdS1_iiE6y_atom;
	add.s32 	%r55, %r54, %r51;
	ld.shared.f64 	%fd24, [%r55];
	sub.f64 	%fd25, %fd24, %fd2;
	mov.u32 	%r56, _ZZ22GDFTgroup_grids_kernelPiPKdS1_iiE6z_atom;
	add.s32 	%r57, %r56, %r51;
	ld.shared.f64 	%fd26, [%r57];
	sub.f64 	%fd27, %fd26, %fd3;
	mul.f64 	%fd28, %fd25, %fd25;
	fma.rn.f64 	%fd29, %fd23, %fd23, %fd28;
	fma.rn.f64 	%fd30, %fd27, %fd27, %fd29;
	setp.lt.f64 	%p5, %fd30, %fd178;
	selp.f64 	%fd31, %fd30, %fd178, %p5;
	selp.b32 	%r58, %r50, %r121, %p5;
	add.s32 	%r59, %r50, 1;
	ld.shared.f64 	%fd32, [%r53+8];
	sub.f64 	%fd33, %fd32, %fd1;
	ld.shared.f64 	%fd34, [%r55+8];
	sub.f64 	%fd35, %fd34, %fd2;
	ld.shared.f64 	%fd36, [%r57+8];
	sub.f64 	%fd37, %fd36, %fd3;
	mul.f64 	%fd38, %fd35, %fd35;
	fma.rn.f64 	%fd39, %fd33, %fd33, %fd38;
	fma.rn.f64 	%fd40, %fd37, %fd37, %fd39;
	setp.lt.f64 	%p6, %fd40, %fd31;
	selp.f64 	%fd41, %fd40, %fd31, %p6;
	selp.b32 	%r60, %r59, %r58, %p6;
	add.s32 	%r61, %r50, 2;
	ld.shared.f64 	%fd42, [%r53+16];
	sub.f64 	%fd43, %fd42, %fd1;
	ld.shared.f64 	%fd44, [%r55+16];
	sub.f64 	%fd45, %fd44, %fd2;
	ld.shared.f64 	%fd46, [%r57+16];
	sub.f64 	%fd47, %fd46, %fd3;
	mul.f64 	%fd48, %fd45, %fd45;
	fma.rn.f64 	%fd49, %fd43, %fd43, %fd48;
	fma.rn.f64 	%fd50, %fd47, %fd47, %fd49;
	setp.lt.f64 	%p7, %fd50, %fd41;
	selp.f64 	%fd51, %fd50, %fd41, %p7;
	selp.b32 	%r62, %r61, %r60, %p7;
	add.s32 	%r63, %r50, 3;
	ld.shared.f64 	%fd52, [%r53+24];
	sub.f64 	%fd53, %fd52, %fd1;
	ld.shared.f64 	%fd54, [%r55+24];
	sub.f64 	%fd55, %fd54, %fd2;
	ld.shared.f64 	%fd56, [%r57+24];
	sub.f64 	%fd57, %fd56, %fd3;
	mul.f64 	%fd58, %fd55, %fd55;
	fma.rn.f64 	%fd59, %fd53, %fd53, %fd58;
	fma.rn.f64 	%fd60, %fd57, %fd57, %fd59;
	setp.lt.f64 	%p8, %fd60, %fd51;
	selp.f64 	%fd61, %fd60, %fd51, %p8;
	selp.b32 	%r64, %r63, %r62, %p8;
	add.s32 	%r65, %r50, 4;
	ld.shared.f64 	%fd62, [%r53+32];
	sub.f64 	%fd63, %fd62, %fd1;
	ld.shared.f64 	%fd64, [%r55+32];
	sub.f64 	%fd65, %fd64, %fd2;
	ld.shared.f64 	%fd66, [%r57+32];
	sub.f64 	%fd67, %fd66, %fd3;
	mul.f64 	%fd68, %fd65, %fd65;
	fma.rn.f64 	%fd69, %fd63, %fd63, %fd68;
	fma.rn.f64 	%fd70, %fd67, %fd67, %fd69;
	setp.lt.f64 	%p9, %fd70, %fd61;
	selp.f64 	%fd71, %fd70, %fd61, %p9;
	selp.b32 	%r66, %r65, %r64, %p9;
	add.s32 	%r67, %r50, 5;
	ld.shared.f64 	%fd72, [%r53+40];
	sub.f64 	%fd73, %fd72, %fd1;
	ld.shared.f64 	%fd74, [%r55+40];
	sub.f64 	%fd75, %fd74, %fd2;
	ld.shared.f64 	%fd76, [%r57+40];
	sub.f64 	%fd77, %fd76, %fd3;
	mul.f64 	%fd78, %fd75, %fd75;
	fma.rn.f64 	%fd79, %fd73, %fd73, %fd78;
	fma.rn.f64 	%fd80, %fd77, %fd77, %fd79;
	setp.lt.f64 	%p10, %fd80, %fd71;
	selp.f64 	%fd81, %fd80, %fd71, %p10;
	selp.b32 	%r68, %r67, %r66, %p10;
	add.s32 	%r69, %r50, 6;
	ld.shared.f64 	%fd82, [%r53+48];
	sub.f64 	%fd83, %fd82, %fd1;
	ld.shared.f64 	%fd84, [%r55+48];
	sub.f64 	%fd85, %fd84, %fd2;
	ld.shared.f64 	%fd86, [%r57+48];
	sub.f64 	%fd87, %fd86, %fd3;
	mul.f64 	%fd88, %fd85, %fd85;
	fma.rn.f64 	%fd89, %fd83, %fd83, %fd88;
	fma.rn.f64 	%fd90, %fd87, %fd87, %fd89;
	setp.lt.f64 	%p11, %fd90, %fd81;
	selp.f64 	%fd91, %fd90, %fd81, %p11;
	selp.b32 	%r70, %r69, %r68, %p11;
	add.s32 	%r71, %r50, 7;
	ld.shared.f64 	%fd92, [%r53+56];
	sub.f64 	%fd93, %fd92, %fd1;
	ld.shared.f64 	%fd94, [%r55+56];
	sub.f64 	%fd95, %fd94, %fd2;
	ld.shared.f64 	%fd96, [%r57+56];
	sub.f64 	%fd97, %fd96, %fd3;
	mul.f64 	%fd98, %fd95, %fd95;
	fma.rn.f64 	%fd99, %fd93, %fd93, %fd98;
	fma.rn.f64 	%fd100, %fd97, %fd97, %fd99;
	setp.lt.f64 	%p12, %fd100, %fd91;
	selp.f64 	%fd178, %fd100, %fd91, %p12;
	selp.b32 	%r121, %r71, %r70, %p12;
	add.s32 	%r110, %r110, 8;
	and.b32  	%r116, %r7, 248;
	setp.ne.s32 	%p13, %r110, %r116;
	@%p13 bra 	$L__BB1_7;
$L__BB1_8:
	and.b32  	%r17, %r7, 7;
	setp.eq.s32 	%p14, %r17, 0;
	@%p14 bra 	$L__BB1_16;
	setp.lt.u32 	%p15, %r17, 4;
	@%p15 bra 	$L__BB1_11;
	add.s32 	%r73, %r116, %r108;
	shl.b32 	%r74, %r116, 3;
	mov.u32 	%r75, _ZZ22GDFTgroup_grids_kernelPiPKdS1_iiE6x_atom;
	add.s32 	%r76, %r75, %r74;
	ld.shared.f64 	%fd102, [%r76];
	sub.f64 	%fd103, %fd102, %fd1;
	mov.u32 	%r77, _ZZ22GDFTgroup_grids_kernelPiPKdS1_iiE6y_atom;
	add.s32 	%r78, %r77, %r74;
	ld.shared.f64 	%fd104, [%r78];
	sub.f64 	%fd105, %fd104, %fd2;
	mov.u32 	%r79, _ZZ22GDFTgroup_grids_kernelPiPKdS1_iiE6z_atom;
	add.s32 	%r80, %r79, %r74;
	ld.shared.f64 	%fd106, [%r80];
	sub.f64 	%fd107, %fd106, %fd3;
	mul.f64 	%fd108, %fd105, %fd105;
	fma.rn.f64 	%fd109, %fd103, %fd103, %fd108;
	fma.rn.f64 	%fd110, %fd107, %fd107, %fd109;
	setp.lt.f64 	%p16, %fd110, %fd178;
	selp.f64 	%fd111, %fd110, %fd178, %p16;
	selp.b32 	%r81, %r73, %r121, %p16;
	add.s32 	%r82, %r73, 1;
	ld.shared.f64 	%fd112, [%r76+8];
	sub.f64 	%fd113, %fd112, %fd1;
	ld.shared.f64 	%fd114, [%r78+8];
	sub.f64 	%fd115, %fd114, %fd2;
	ld.shared.f64 	%fd116, [%r80+8];
	sub.f64 	%fd117, %fd116, %fd3;
	mul.f64 	%fd118, %fd115, %fd115;
	fma.rn.f64 	%fd119, %fd113, %fd113, %fd118;
	fma.rn.f64 	%fd120, %fd117, %fd117, %fd119;
	setp.lt.f64 	%p17, %fd120, %fd111;
	selp.f64 	%fd121, %fd120, %fd111, %p17;
	selp.b32 	%r83, %r82, %r81, %p17;
	add.s32 	%r84, %r73, 2;
	ld.shared.f64 	%fd122, [%r76+16];
	sub.f64 	%fd123, %fd122, %fd1;
	ld.shared.f64 	%fd124, [%r78+16];
	sub.f64 	%fd125, %fd124, %fd2;
	ld.shared.f64 	%fd126, [%r80+16];
	sub.f64 	%fd127, %fd126, %fd3;
	mul.f64 	%fd128, %fd125, %fd125;
	fma.rn.f64 	%fd129, %fd123, %fd123, %fd128;
	fma.rn.f64 	%fd130, %fd127, %fd127, %fd129;
	setp.lt.f64 	%p18, %fd130, %fd121;
	selp.f64 	%fd131, %fd130, %fd121, %p18;
	selp.b32 	%r85, %r84, %r83, %p18;
	add.s32 	%r86, %r73, 3;
	ld.shared.f64 	%fd132, [%r76+24];
	sub.f64 	%fd133, %fd132, %fd1;
	ld.shared.f64 	%fd134, [%r78+24];
	sub.f64 	%fd135, %fd134, %fd2;
	ld.shared.f64 	%fd136, [%r80+24];
	sub.f64 	%fd137, %fd136, %fd3;
	mul.f64 	%fd138, %fd135, %fd135;
	fma.rn.f64 	%fd139, %fd133, %fd133, %fd138;
	fma.rn.f64 	%fd140, %fd137, %fd137, %fd139;
	setp.lt.f64 	%p19, %fd140, %fd131;
	selp.f64 	%fd178, %fd140, %fd131, %p19;
	selp.b32 	%r121, %r86, %r85, %p19;
	add.s32 	%r116, %r116, 4;
$L__BB1_11:
	and.b32  	%r23, %r7, 3;
	setp.eq.s32 	%p20, %r23, 0;
	@%p20 bra 	$L__BB1_16;
	setp.eq.s32 	%p21, %r23, 1;
	@%p21 bra 	$L__BB1_14;
	add.s32 	%r88, %r116, %r108;
	shl.b32 	%r89, %r116, 3;
	mov.u32 	%r90, _ZZ22GDFTgroup_grids_kernelPiPKdS1_iiE6x_atom;
	add.s32 	%r91, %r90, %r89;
	ld.shared.f64 	%fd142, [%r91];
	sub.f64 	%fd143, %fd142, %fd1;
	mov.u32 	%r92, _ZZ22GDFTgroup_grids_kernelPiPKdS1_iiE6y_atom;
	add.s32 	%r93, %r92, %r89;
	ld.shared.f64 	%fd144, [%r93];
	sub.f64 	%fd145, %fd144, %fd2;
	mov.u32 	%r94, _ZZ22GDFTgroup_grids_kernelPiPKdS1_iiE6z_atom;
	add.s32 	%r95, %r94, %r89;
	ld.shared.f64 	%fd146, [%r95];
	sub.f64 	%fd147, %fd146, %fd3;
	mul.f64 	%fd148, %fd145, %fd145;
	fma.rn.f64 	%fd149, %fd143, %fd143, %fd148;
	fma.rn.f64 	%fd150, %fd147, %fd147, %fd149;
	setp.lt.f64 	%p22, %fd150, %fd178;
	selp.f64 	%fd151, %fd150, %fd178, %p22;
	selp.b32 	%r96, %r88, %r121, %p22;
	add.s32 	%r97, %r88, 1;
	ld.shared.f64 	%fd152, [%r91+8];
	sub.f64 	%fd153, %fd152, %fd1;
	ld.shared.f64 	%fd154, [%r93+8];
	sub.f64 	%fd155, %fd154, %fd2;
	ld.shared.f64 	%fd156, [%r95+8];
	sub.f64 	%fd157, %fd156, %fd3;
	mul.f64 	%fd158, %fd155, %fd155;
	fma.rn.f64 	%fd159, %fd153, %fd153, %fd158;
	fma.rn.f64 	%fd160, %fd157, %fd157, %fd159;
	setp.lt.f64 	%p23, %fd160, %fd151;
	selp.f64 	%fd178, %fd160, %fd151, %p23;
	selp.b32 	%r121, %r97, %r96, %p23;
	add.s32 	%r116, %r116, 2;
$L__BB1_14:
	and.b32  	%r98, %r7, 1;
	setp.eq.b32 	%p24, %r98, 1;
	not.pred 	%p25, %p24;
	@%p25 bra 	$L__BB1_16;
	add.s32 	%r99, %r116, %r108;
	shl.b32 	%r100, %r116, 3;
	mov.u32 	%r101, _ZZ22GDFTgroup_grids_kernelPiPKdS1_iiE6x_atom;
	add.s32 	%r102, %r101, %r100;
	ld.shared.f64 	%fd161, [%r102];
	sub.f64 	%fd162, %fd161, %fd1;
	mov.u32 	%r103, _ZZ22GDFTgroup_grids_kernelPiPKdS1_iiE6y_atom;
	add.s32 	%r104, %r103, %r100;
	ld.shared.f64 	%fd163, [%r104];
	sub.f64 	%fd164, %fd163, %fd2;
	mov.u32 	%r105, _ZZ22GDFTgroup_grids_kernelPiPKdS1_iiE6z_atom;
	add.s32 	%r106, %r105, %r100;
	ld.shared.f64 	%fd165, [%r106];
	sub.f64 	%fd166, %fd165, %fd3;
	mul.f64 	%fd167, %fd164, %fd164;
	fma.rn.f64 	%fd168, %fd162, %fd162, %fd167;
	fma.rn.f64 	%fd169, %fd166, %fd166, %fd168;
	setp.lt.f64 	%p26, %fd169, %fd178;
	selp.f64 	%fd178, %fd169, %fd178, %p26;
	selp.b32 	%r121, %r99, %r121, %p26;
$L__BB1_16:
	add.s32 	%r108, %r108, %r1;
	setp.lt.s32 	%p27, %r108, %r34;
	sub.s32 	%r107, %r107, %r1;
	@%p27 bra 	$L__BB1_2;
$L__BB1_17:
	ld.param.u64 	%rd19, [_Z22GDFTgroup_grids_kernelPiPKdS1_ii_param_0];
	cvta.to.global.u64 	%rd16, %rd19;
	mul.wide.s32 	%rd17, %r3, 4;
	add.s64 	%rd18, %rd16, %rd17;
	st.global.u32 	[%rd18], %r121;
	ret;

}


// ===== COMPILED SASS (sm_100) =====

	.target	sm_100

	.elftype	@"ET_EXEC"


//--------------------- .note.nv.tkinfo           --------------------------
	.section	.note.nv.tkinfo,"",@"SHT_NOTE"
	.sectionflags	@"SHF_NOTE_NV_TKINFO"
	.tkinfo
        /*0018*/ 	.word	0x00000002
        /*0030*/ 	.string	""
        /*0030*/ 	.string	"ptxas"
        /*0030*/ 	.string	"Cuda compilation tools, release 13.0, V13.0.88"
        /*0030*/ 	.string	"Build cuda_13.0.r13.0/compiler.36424714_0"
        /*0030*/ 	.string	"-arch sm_100 -m 64 "



//--------------------- .note.nv.cuinfo           --------------------------
	.section	.note.nv.cuinfo,"",@"SHT_NOTE"
	.sectionflags	@"SHF_NOTE_NV_CUINFO"
        /*0018*/ 	.short	0x0002
        /*001a*/ 	.short	0x0064
        /*001c*/ 	.short	0x0082
	.zero		2


//--------------------- .nv.info                  --------------------------
	.section	.nv.info,"",@"SHT_CUDA_INFO"
	.align	4


	//----- nvinfo : EIATTR_REGCOUNT
	.align		4
        /*0000*/ 	.byte	0x04, 0x2f
        /*0002*/ 	.short	(.L_1 - .L_0)
	.align		4
.L_0:
        /*0004*/ 	.word	index@(_Z22GDFTgrid_weight_kernelPdS_S_S_Piii)
        /*0008*/ 	.word	0x00000078


	//----- nvinfo : EIATTR_FRAME_SIZE
	.align		4
.L_1:
        /*000c*/ 	.byte	0x04, 0x11
        /*000e*/ 	.short	(.L_3 - .L_2)
	.align		4
.L_2:
        /*0010*/ 	.word	index@($__internal_0_$__cuda_sm20_div_rn_f64_full)
        /*0014*/ 	.word	0x00000080


	//----- nvinfo : EIATTR_FRAME_SIZE
	.align		4
.L_3:
        /*0018*/ 	.byte	0x04, 0x11
        /*001a*/ 	.short	(.L_5 - .L_4)
	.align		4
.L_4:
        /*001c*/ 	.word	index@(_Z22GDFTgrid_weight_kernelPdS_S_S_Piii)
        /*0020*/ 	.word	0x00000080


	//----- nvinfo : EIATTR_REGCOUNT
	.align		4
.L_5:
        /*0024*/ 	.byte	0x04, 0x2f
        /*0026*/ 	.short	(.L_7 - .L_6)
	.align		4
.L_6:
        /*0028*/ 	.word	index@(_Z22GDFTgroup_grids_kernelPiPKdS1_ii)
        /*002c*/ 	.word	0x00000020


	//----- nvinfo : EIATTR_FRAME_SIZE
	.align		4
.L_7:
        /*0030*/ 	.byte	0x04, 0x11
        /*0032*/ 	.short	(.L_9 - .L_8)
	.align		4
.L_8:
        /*0034*/ 	.word	index@(_Z22GDFTgroup_grids_kernelPiPKdS1_ii)
        /*0038*/ 	.word	0x00000000


	//----- nvinfo : EIATTR_MIN_STACK_SIZE
	.align		4
.L_9:
        /*003c*/ 	.byte	0x04, 0x12
        /*003e*/ 	.short	(.L_11 - .L_10)
	.align		4
.L_10:
        /*0040*/ 	.word	index@(_Z22GDFTgroup_grids_kernelPiPKdS1_ii)
        /*0044*/ 	.word	0x00000000


	//----- nvinfo : EIATTR_MIN_STACK_SIZE
	.align		4
.L_11:
        /*0048*/ 	.byte	0x04, 0x12
        /*004a*/ 	.short	(.L_13 - .L_12)
	.align		4
.L_12:
        /*004c*/ 	.word	index@(_Z22GDFTgrid_weight_kernelPdS_S_S_Piii)
        /*0050*/ 	.word	0x00000080
.L_13:


//--------------------- .nv.compat                --------------------------
	.section	.nv.compat,"",@"SHT_CUDA_COMPAT_INFO"
	.align	4
        /*0000*/ 	.byte	0x02, 0x09, 0x00, 0x00, 0x02, 0x02, 0x01, 0x00, 0x02, 0x05, 0x05, 0x00, 0x03, 0x07, 0x01, 0x01
        /*0010*/ 	.byte	0x02, 0x03, 0x00, 0x00, 0x02, 0x06, 0x01, 0x00, 0x04, 0x0b, 0x08, 0x00, 0x01, 0x00, 0x00, 0x00
        /*0020*/ 	.byte	0x00, 0x00, 0x00, 0x00


//--------------------- .nv.info._Z22GDFTgroup_grids_kernelPiPKdS1_ii --------------------------
	.section	.nv.info._Z22GDFTgroup_grids_kernelPiPKdS1_ii,"",@"SHT_CUDA_INFO"
	.sectionflags	@""
	.align	4


	//----- nvinfo : EIATTR_CUDA_API_VERSION
	.align		4
        /*0000*/ 	.byte	0x04, 0x37
        /*0002*/ 	.short	(.L_15 - .L_14)
.L_14:
        /*0004*/ 	.word	0x00000082


	//----- nvinfo : EIATTR_KPARAM_INFO
	.align		4
.L_15:
        /*0008*/ 	.byte	0x04, 0x17
        /*000a*/ 	.short	(.L_17 - .L_16)
.L_16:
        /*000c*/ 	.word	0x00000000
        /*0010*/ 	.short	0x0004
        /*0012*/ 	.short	0x001c
        /*0014*/ 	.byte	0x00, 0xf0, 0x11, 0x00


	//----- nvinfo : EIATTR_KPARAM_INFO
	.align		4
.L_17:
        /*0018*/ 	.byte	0x04, 0x17
        /*001a*/ 	.short	(.L_19 - .L_18)
.L_18:
        /*001c*/ 	.word	0x00000000
        /*0020*/ 	.short	0x0003
        /*0022*/ 	.short	0x0018
        /*0024*/ 	.byte	0x00, 0xf0, 0x11, 0x00


	//----- nvinfo : EIATTR_KPARAM_INFO
	.align		4
.L_19:
        /*0028*/ 	.byte	0x04, 0x17
        /*002a*/ 	.short	(.L_21 - .L_20)
.L_20:
        /*002c*/ 	.word	0x00000000
        /*0030*/ 	.short	0x0002
        /*0032*/ 	.short	0x0010
        /*0034*/ 	.byte	0x00, 0xf5, 0x21, 0x00


	//----- nvinfo : EIATTR_KPARAM_INFO
	.align		4
.L_21:
        /*0038*/ 	.byte	0x04, 0x17
        /*003a*/ 	.short	(.L_23 - .L_22)
.L_22:
        /*003c*/ 	.word	0x00000000
        /*0040*/ 	.short	0x0001
        /*0042*/ 	.short	0x0008
        /*0044*/ 	.byte	0x00, 0xf5, 0x21, 0x00


	//----- nvinfo : EIATTR_KPARAM_INFO
	.align		4
.L_23:
        /*0048*/ 	.byte	0x04, 0x17
        /*004a*/ 	.short	(.L_25 - .L_24)
.L_24:
        /*004c*/ 	.word	0x00000000
        /*0050*/ 	.short	0x0000
        /*0052*/ 	.short	0x0000
        /*0054*/ 	.byte	0x00, 0xf5, 0x21, 0x00


	//----- nvinfo : EIATTR_SPARSE_MMA_MASK
	.align		4
.L_25:
        /*0058*/ 	.byte	0x03, 0x50
        /*005a*/ 	.short	0x0000


	//----- nvinfo : EIATTR_MAXREG_COUNT
	.align		4
        /*005c*/ 	.byte	0x03, 0x1b
        /*005e*/ 	.short	0x00ff


	//----- nvinfo : EIATTR_NUM_BARRIERS
	.align		4
        /*0060*/ 	.byte	0x02, 0x4c
        /*0062*/ 	.byte	0x01
	.zero		1


	//----- nvinfo : EIATTR_MERCURY_ISA_VERSION
	.align		4
        /*0064*/ 	.byte	0x03, 0x5f
        /*0066*/ 	.short	0x0101


	//----- nvinfo : EIATTR_VRC_CTA_INIT_COUNT
	.align		4
        /*0068*/ 	.byte	0x02, 0x4a
	.zero		1
	.zero		1


	//----- nvinfo : EIATTR_EXIT_INSTR_OFFSETS
	.align		4
        /*006c*/ 	.byte	0x04, 0x1c
        /*006e*/ 	.short	(.L_27 - .L_26)


	//   ....[0]....
.L_26:
        /*0070*/ 	.word	0x000012e0


	//----- nvinfo : EIATTR_CBANK_PARAM_SIZE
	.align		4
.L_27:
        /*0074*/ 	.byte	0x03, 0x19
        /*0076*/ 	.short	0x0020


	//----- nvinfo : EIATTR_PARAM_CBANK
	.align		4
        /*0078*/ 	.byte	0x04, 0x0a
        /*007a*/ 	.short	(.L_29 - .L_28)
	.align		4
.L_28:
        /*007c*/ 	.word	index@(.nv.constant0._Z22GDFTgroup_grids_kernelPiPKdS1_ii)
        /*0080*/ 	.short	0x0380
        /*0082*/ 	.short	0x0020


	//----- nvinfo : EIATTR_SW_WAR
	.align		4
.L_29:
        /*0084*/ 	.byte	0x04, 0x36
        /*0086*/ 	.short	(.L_31 - .L_30)
.L_30:
        /*0088*/ 	.word	0x00000008
.L_31:


//--------------------- .nv.info._Z22GDFTgrid_weight_kernelPdS_S_S_Piii --------------------------
	.section	.nv.info._Z22GDFTgrid_weight_kernelPdS_S_S_Piii,"",@"SHT_CUDA_INFO"
	.sectionflags	@""
	.align	4


	//----- nvinfo : EIATTR_CUDA_API_VERSION
	.align		4
        /*0000*/ 	.byte	0x04, 0x37
        /*0002*/ 	.short	(.L_33 - .L_32)
.L_32:
        /*0004*/ 	.word	0x00000082


	//----- nvinfo : EIATTR_KPARAM_INFO
	.align		4
.L_33:
        /*0008*/ 	.byte	0x04, 0x17
        /*000a*/ 	.short	(.L_35 - .L_34)
.L_34:
        /*000c*/ 	.word	0x00000000
        /*0010*/ 	.short	0x0006
        /*0012*/ 	.short	0x002c
        /*0014*/ 	.byte	0x00, 0xf0, 0x11, 0x00


	//----- nvinfo : EIATTR_KPARAM_INFO
	.align		4
.L_35:
        /*0018*/ 	.byte	0x04, 0x17
        /*001a*/ 	.short	(.L_37 - .L_36)
.L_36:
        /*001c*/ 	.word	0x00000000
        /*0020*/ 	.short	0x0005
        /*0022*/ 	.short	0x0028
        /*0024*/ 	.byte	0x00, 0xf0, 0x11, 0x00


	//----- nvinfo : EIATTR_KPARAM_INFO
	.align		4
.L_37:
        /*0028*/ 	.byte	0x04, 0x17
        /*002a*/ 	.short	(.L_39 - .L_38)
.L_38:
        /*002c*/ 	.word	0x00000000
        /*0030*/ 	.short	0x0004
        /*0032*/ 	.short	0x0020
        /*0034*/ 	.byte	0x00, 0xf5, 0x21, 0x00


	//----- nvinfo : EIATTR_KPARAM_INFO
	.align		4
.L_39:
        /*0038*/ 	.byte	0x04, 0x17
        /*003a*/ 	.short	(.L_41 - .L_40)
.L_40:
        /*003c*/ 	.word	0x00000000
        /*0040*/ 	.short	0x0003
        /*0042*/ 	.short	0x0018
        /*0044*/ 	.byte	0x00, 0xf5, 0x21, 0x00


	//----- nvinfo : EIATTR_KPARAM_INFO
	.align		4
.L_41:
        /*0048*/ 	.byte	0x04, 0x17
        /*004a*/ 	.short	(.L_43 - .L_42)
.L_42:
        /*004c*/ 	.word	0x00000000
        /*0050*/ 	.short	0x0002
        /*0052*/ 	.short	0x0010
        /*0054*/ 	.byte	0x00, 0xf5, 0x21, 0x00


	//----- nvinfo : EIATTR_KPARAM_INFO
	.align		4
.L_43:
        /*0058*/ 	.byte	0x04, 0x17
        /*005a*/ 	.short	(.L_45 - .L_44)
.L_44:
        /*005c*/ 	.word	0x00000000
        /*0060*/ 	.short	0x0001
        /*0062*/ 	.short	0x0008
        /*0064*/ 	.byte	0x00, 0xf5, 0x21, 0x00


	//----- nvinfo : EIATTR_KPARAM_INFO
	.align		4
.L_45:
        /*0068*/ 	.byte	0x04, 0x17
        /*006a*/ 	.short	(.L_47 - .L_46)
.L_46:
        /*006c*/ 	.word	0x00000000
        /*0070*/ 	.short	0x0000
        /*0072*/ 	.short	0x0000
        /*0074*/ 	.byte	0x00, 0xf5, 0x21, 0x00


	//----- nvinfo : EIATTR_SPARSE_MMA_MASK
	.align		4
.L_47:
        /*0078*/ 	.byte	0x03, 0x50
        /*007a*/ 	.short	0x0000


	//----- nvinfo : EIATTR_MAXREG_COUNT
	.align		4
        /*007c*/ 	.byte	0x03, 0x1b
        /*007e*/ 	.short	0x00ff


	//----- nvinfo : EIATTR_NUM_BARRIERS
	.align		4
        /*0080*/ 	.byte	0x02, 0x4c
        /*0082*/ 	.byte	0x01
	.zero		1


	//----- nvinfo : EIATTR_MERCURY_ISA_VERSION
	.align		4
        /*0084*/ 	.byte	0x03, 0x5f
        /*0086*/ 	.short	0x0101


	//----- nvinfo : EIATTR_VRC_CTA_INIT_COUNT
	.align		4
        /*0088*/ 	.byte	0x02, 0x4a
	.zero		1
	.zero		1


	//----- nvinfo : EIATTR_EXIT_INSTR_OFFSETS
	.align		4
        /*008c*/ 	.byte	0x04, 0x1c
        /*008e*/ 	.short	(.L_49 - .L_48)


	//   ....[0]....
.L_48:
        /*0090*/ 	.word	0x0001d720


	//   ....[1]....
        /*0094*/ 	.word	0x0001d900


	//----- nvinfo : EIATTR_CRS_STACK_SIZE
	.align		4
.L_49:
        /*0098*/ 	.byte	0x04, 0x1e
        /*009a*/ 	.short	(.L_51 - .L_50)
.L_50:
        /*009c*/ 	.word	0x00000000


	//----- nvinfo : EIATTR_CBANK_PARAM_SIZE
	.align		4
.L_51:
        /*00a0*/ 	.byte	0x03, 0x19
        /*00a2*/ 	.short	0x0030


	//----- nvinfo : EIATTR_PARAM_CBANK
	.align		4
        /*00a4*/ 	.byte	0x04, 0x0a
        /*00a6*/ 	.short	(.L_53 - .L_52)
	.align		4
.L_52:
        /*00a8*/ 	.word	index@(.nv.constant0._Z22GDFTgrid_weight_kernelPdS_S_S_Piii)
        /*00ac*/ 	.short	0x0380
        /*00ae*/ 	.short	0x0030


	//----- nvinfo : EIATTR_SW_WAR
	.align		4
.L_53:
        /*00b0*/ 	.byte	0x04, 0x36
        /*00b2*/ 	.short	(.L_55 - .L_54)
.L_54:
        /*00b4*/ 	.word	0x00000008
.L_55:


//--------------------- .nv.callgraph             --------------------------
	.section	.nv.callgraph,"",@"SHT_CUDA_CALLGRAPH"
	.align	4
	.sectionentsize	8
	.align		4
        /*0000*/ 	.word	0x00000000
	.align		4
        /*0004*/ 	.word	0xffffffff
	.align		4
        /*0008*/ 	.word	0x00000000
	.align		4
        /*000c*/ 	.word	0xfffffffe
	.align		4
        /*0010*/ 	.word	0x00000000
	.align		4
        /*0014*/ 	.word	0xfffffffd
	.align		4
        /*0018*/ 	.word	0x00000000
	.align		4
        /*001c*/ 	.word	0xfffffffc


//--------------------- .text._Z22GDFTgroup_grids_kernelPiPKdS1_ii --------------------------
	.section	.text._Z22GDFTgroup_grids_kernelPiPKdS1_ii,"ax",@progbits
	.align	128
        .global         _Z22GDFTgroup_grids_kernelPiPKdS1_ii
        .type           _Z22GDFTgroup_grids_kernelPiPKdS1_ii,@function
        .size           _Z22GDFTgroup_grids_kernelPiPKdS1_ii,(.L_x_45 - _Z22GDFTgroup_grids_kernelPiPKdS1_ii)
        .other          _Z22GDFTgroup_grids_kernelPiPKdS1_ii,@"STO_CUDA_ENTRY STV_DEFAULT"
_Z22GDFTgroup_grids_kernelPiPKdS1_ii:
.text._Z22GDFTgroup_grids_kernelPiPKdS1_ii:
[----:B------:R-:W-:Y:S01]  /*0000*/  LDC R1, c[0x0][0x37c] ;  /* 0x0000df00ff017b82 */ /* 0x000fe20000000800 */
[----:B------:R-:W0:Y:S07]  /*0010*/  S2R R0, SR_TID.X ;  /* 0x0000000000007919 */ /* 0x000e2e0000002100 */
[----:B------:R-:W1:Y:S01]  /*0020*/  LDC.64 R16, c[0x0][0x398] ;  /* 0x0000e600ff107b82 */ /* 0x000e620000000a00 */
[----:B------:R-:W0:Y:S01]  /*0030*/  LDCU UR16, c[0x0][0x360] ;  /* 0x00006c00ff1077ac */ /* 0x000e220008000800 */
[----:B------:R-:W0:Y:S01]  /*0040*/  S2R R3, SR_CTAID.X ;  /* 0x0000000000037919 */ /* 0x000e220000002500 */
[----:B------:R-:W2:Y:S05]  /*0050*/  LDCU.64 UR14, c[0x0][0x358] ;  /* 0x00006b00ff0e77ac */ /* 0x000eaa0008000a00 */
[----:B------:R-:W3:Y:S01]  /*0060*/  LDC.64 R20, c[0x0][0x390] ;  /* 0x0000e400ff147b82 */ /* 0x000ee20000000a00 */
[----:B-1----:R-:W-:Y:S01]  /*0070*/  ISETP.GE.AND P0, PT, R16, 0x1, PT ;  /* 0x000000011000780c */ /* 0x002fe20003f06270 */
[----:B0-----:R-:W-:-:S02]  /*0080*/  IMAD R2, R3, UR16, R0 ;  /* 0x0000001003027c24 */ /* 0x001fc4000f8e0200 */
[----:B------:R-:W-:Y:S02]  /*0090*/  IMAD.MOV.U32 R3, RZ, RZ, RZ ;  /* 0x000000ffff037224 */ /* 0x000fe400078e00ff */
[----:B---3--:R-:W-:-:S04]  /*00a0*/  IMAD.WIDE R20, R2, 0x8, R20 ;  /* 0x0000000802147825 */ /* 0x008fc800078e0214 */
[----:B------:R-:W-:-:S04]  /*00b0*/  IMAD.WIDE R18, R17, 0x8, R20 ;  /* 0x0000000811127825 */ /* 0x000fc800078e0214 */
[----:B------:R-:W-:Y:S01]  /*00c0*/  IMAD.WIDE R16, R17, 0x8, R18 ;  /* 0x0000000811107825 */ /* 0x000fe200078e0212 */
[----:B--2---:R-:W-:Y:S06]  /*00d0*/  @!P0 BRA `(.L_x_0) ;  /* 0x0000001000748947 */ /* 0x004fec0003800000 */
[----:B------:R-:W5:Y:S04]  /*00e0*/  LDG.E.64 R20, desc[UR14][R20.64] ;  /* 0x0000000e14147981 */ /* 0x000f68000c1e1b00 */
[----:B------:R-:W5:Y:S04]  /*00f0*/  LDG.E.64 R18, desc[UR14][R18.64] ;  /* 0x0000000e12127981 */ /* 0x000f68000c1e1b00 */
[----:B------:R-:W5:Y:S01]  /*0100*/  LDG.E.64 R16, desc[UR14][R16.64] ;  /* 0x0000000e10107981 */ /* 0x000f62000c1e1b00 */
[----:B------:R-:W-:Y:S01]  /*0110*/  IMAD.MOV.U32 R3, RZ, RZ, RZ ;  /* 0x000000ffff037224 */ /* 0x000fe200078e00ff */
[----:B------:R-:W0:Y:S01]  /*0120*/  LDCU UR11, c[0x0][0x398] ;  /* 0x00007300ff0b77ac */ /* 0x000e220008000800 */
[----:B------:R-:W-:-:S02]  /*0130*/  IMAD.MOV.U32 R24, RZ, RZ, 0x39a08cea ;  /* 0x39a08ceaff187424 */ /* 0x000fc400078e00ff */
[----:B------:R-:W-:Y:S01]  /*0140*/  IMAD.MOV.U32 R25, RZ, RZ, 0x46293e59 ;  /* 0x46293e59ff197424 */ /* 0x000fe200078e00ff */
[----:B------:R-:W-:-:S06]  /*0150*/  UMOV UR4, URZ ;  /* 0x000000ff00047c82 */ /* 0x000fcc0008000000 */
.L_x_6:
[----:B-1----:R-:W1:Y:S01]  /*0160*/  LDCU UR18, c[0x0][0x398] ;  /* 0x00007300ff1277ac */ /* 0x002e620008000800 */
[----:B------:R-:W-:-:S05]  /*0170*/  VIADD R7, R0, UR4 ;  /* 0x0000000400077c36 */ /* 0x000fca0008000000 */
[----:B-1----:R-:W-:Y:S01]  /*0180*/  ISETP.GE.AND P0, PT, R7, UR18, PT ;  /* 0x0000001207007c0c */ /* 0x002fe2000bf06270 */
[----:B------:R-:W-:-:S12]  /*0190*/  IMAD.U32 R9, RZ, RZ, UR18 ;  /* 0x00000012ff097e24 */ /* 0x000fd8000f8e00ff */
[----:B------:R-:W1:Y:S02]  /*01a0*/  @!P0 LDC.64 R4, c[0x0][0x388] ;  /* 0x0000e200ff048b82 */ /* 0x000e640000000a00 */
[----:B-1----:R-:W-:-:S04]  /*01b0*/  @!P0 IMAD.WIDE R4, R7, 0x8, R4 ;  /* 0x0000000807048825 */ /* 0x002fc800078e0204 */
[----:B------:R-:W-:-:S04]  /*01c0*/  IMAD.U32 R7, RZ, RZ, UR18 ;  /* 0x00000012ff077e24 */ /* 0x000fc8000f8e00ff */
[----:B------:R-:W-:Y:S02]  /*01d0*/  @!P0 IMAD.WIDE.U32 R6, R7, 0x8, R4 ;  /* 0x0000000807068825 */ /* 0x000fe400078e0004 */
[----:B------:R-:W2:Y:S02]  /*01e0*/  @!P0 LDG.E.64 R4, desc[UR14][R4.64] ;  /* 0x0000000e04048981 */ /* 0x000ea4000c1e1b00 */
[----:B------:R-:W-:Y:S02]  /*01f0*/  @!P0 IMAD.WIDE.U32 R8, R9, 0x8, R6 ;  /* 0x0000000809088825 */ /* 0x000fe400078e0006 */
[----:B------:R-:W3:Y:S04]  /*0200*/  @!P0 LDG.E.64 R6, desc[UR14][R6.64] ;  /* 0x0000000e06068981 */ /* 0x000ee8000c1e1b00 */
[----:B------:R-:W4:Y:S01]  /*0210*/  @!P0 LDG.E.64 R8, desc[UR14][R8.64] ;  /* 0x0000000e08088981 */ /* 0x000f22000c1e1b00 */
[----:B------:R-:W1:Y:S01]  /*0220*/  @!P0 S2R R15, SR_CgaCtaId ;  /* 0x00000000000f8919 */ /* 0x000e620000008800 */
[----:B------:R-:W-:-:S05]  /*0230*/  @!P0 MOV R10, 0x400 ;  /* 0x00000400000a8802 */ /* 0x000fca0000000f00 */
[C---:B------:R-:W-:Y:S02]  /*0240*/  @!P0 VIADD R12, R10.reuse, 0x400 ;  /* 0x000004000a0c8836 */ /* 0x040fe40000000000 */
[----:B------:R-:W-:Y:S01]  /*0250*/  @!P0 VIADD R14, R10, 0x800 ;  /* 0x000008000a0e8836 */ /* 0x000fe20000000000 */
[----:B------:R-:W-:Y:S01]  /*0260*/  UISETP.GE.AND UP0, UPT, UR4, UR18, UPT ;  /* 0x000000120400728c */ /* 0x000fe2000bf06270 */
[C---:B-1----:R-:W-:Y:S02]  /*0270*/  @!P0 LEA R11, R15.reuse, R10, 0x18 ;  /* 0x0000000a0f0b8211 */ /* 0x042fe400078ec0ff */
[C---:B------:R-:W-:Y:S02]  /*0280*/  @!P0 LEA R13, R15.reuse, R12, 0x18 ;  /* 0x0000000c0f0d8211 */ /* 0x040fe400078ec0ff */
[----:B------:R-:W-:Y:S01]  /*0290*/  @!P0 LEA R15, R15, R14, 0x18 ;  /* 0x0000000e0f0f8211 */ /* 0x000fe200078ec0ff */
[C---:B------:R-:W-:Y:S02]  /*02a0*/  @!P0 IMAD R11, R0.reuse, 0x8, R11 ;  /* 0x00000008000b8824 */ /* 0x040fe400078e020b */
[----:B------:R-:W-:-:S02]  /*02b0*/  @!P0 IMAD R13, R0, 0x8, R13 ;  /* 0x00000008000d8824 */ /* 0x000fc400078e020d */
[----:B------:R-:W-:Y:S01]  /*02c0*/  @!P0 IMAD R15, R0, 0x8, R15 ;  /* 0x00000008000f8824 */ /* 0x000fe200078e020f */
[----:B--2---:R1:W-:Y:S04]  /*02d0*/  @!P0 STS.64 [R11], R4 ;  /* 0x000000040b008388 */ /* 0x0043e80000000a00 */
[----:B---3--:R1:W-:Y:S04]  /*02e0*/  @!P0 STS.64 [R13], R6 ;  /* 0x000000060d008388 */ /* 0x0083e80000000a00 */
[----:B----4-:R1:W-:Y:S01]  /*02f0*/  @!P0 STS.64 [R15], R8 ;  /* 0x000000080f008388 */ /* 0x0103e20000000a00 */
[----:B------:R-:W-:Y:S06]  /*0300*/  BAR.SYNC.DEFER_BLOCKING 0x0 ;  /* 0x0000000000007b1d */ /* 0x000fec0000010000 */
[----:B------:R-:W-:Y:S05]  /*0310*/  BRA.U UP0, `(.L_x_1) ;  /* 0x0000000d00d47547 */ /* 0x000fea000b800000 */
[----:B0-----:R-:W-:Y:S01]  /*0320*/  UISETP.LT.AND UP0, UPT, UR11, 0x80, UPT ;  /* 0x000000800b00788c */ /* 0x001fe2000bf01270 */
[----:B------:R-:W-:-:S03]  /*0330*/  IMAD.MOV.U32 R22, RZ, RZ, RZ ;  /* 0x000000ffff167224 */ /* 0x000fc600078e00ff */
[----:B------:R-:W-:-:S04]  /*0340*/  USEL UR5, UR11, 0x80, UP0 ;  /* 0x000000800b057887 */ /* 0x000fc80008000000 */
[----:B------:R-:W-:-:S04]  /*0350*/  UISETP.LT.AND UP0, UPT, UR5, 0x1, UPT ;  /* 0x000000010500788c */ /* 0x000fc8000bf01270 */
[----:B------:R-:W-:Y:S02]  /*0360*/  USEL UR6, UR5, 0x1, !UP0 ;  /* 0x0000000105067887 */ /* 0x000fe4000c000000 */
[----:B------:R-:W-:-:S09]  /*0370*/  UISETP.GE.AND UP0, UPT, UR11, 0x8, UPT ;  /* 0x000000080b00788c */ /* 0x000fd2000bf06270 */
[----:B------:R-:W-:Y:S05]  /*0380*/  BRA.U !UP0, `(.L_x_2) ;  /* 0x0000000508bc7547 */ /* 0x000fea000b800000 */
[----:B------:R-:W0:Y:S01]  /*0390*/  S2UR UR7, SR_CgaCtaId ;  /* 0x00000000000779c3 */ /* 0x000e220000008800 */
[----:B------:R-:W-:Y:S01]  /*03a0*/  UMOV UR5, 0x400 ;  /* 0x0000040000057882 */ /* 0x000fe20000000000 */
[----:B------:R-:W-:Y:S02]  /*03b0*/  ULOP3.LUT UR17, UR6, 0xf8, URZ, 0xc0, !UPT ;  /* 0x000000f806117892 */ /* 0x000fe4000f8ec0ff */
[----:B------:R-:W-:Y:S02]  /*03c0*/  UIADD3 UR9, UPT, UPT, UR5, 0x400, URZ ;  /* 0x0000040005097890 */ /* 0x000fe4000fffe0ff */
[----:B------:R-:W-:Y:S02]  /*03d0*/  UIADD3 UR10, UPT, UPT, UR5, 0x800, URZ ;  /* 0x00000800050a7890 */ /* 0x000fe4000fffe0ff */
[----:B0-----:R-:W-:Y:S02]  /*03e0*/  ULEA UR8, UR7, UR5, 0x18 ;  /* 0x0000000507087291 */ /* 0x001fe4000f8ec0ff */
[----:B------:R-:W-:-:S02]  /*03f0*/  ULEA UR9, UR7, UR9, 0x18 ;  /* 0x0000000907097291 */ /* 0x000fc4000f8ec0ff */
[----:B------:R-:W-:Y:S01]  /*0400*/  ULEA UR10, UR7, UR10, 0x18 ;  /* 0x0000000a070a7291 */ /* 0x000fe2000f8ec0ff */
[----:B------:R-:W-:-:S11]  /*0410*/  UMOV UR5, URZ ;  /* 0x000000ff00057c82 */ /* 0x000fd60008000000 */
.L_x_3:
[----:B------:R-:W-:Y:S02]  /*0420*/  ULEA UR12, UR5, UR9, 0x3 ;  /* 0x00000009050c7291 */ /* 0x000fe4000f8e18ff */
[----:B------:R-:W-:Y:S02]  /*0430*/  ULEA UR7, UR5, UR8, 0x3 ;  /* 0x0000000805077291 */ /* 0x000fe4000f8e18ff */
[----:B------:R-:W-:-:S05]  /*0440*/  ULEA UR13, UR5, UR10, 0x3 ;  /* 0x0000000a050d7291 */ /* 0x000fca000f8e18ff */
[----:B-1----:R-:W0:Y:S04]  /*0450*/  LDS.128 R4, [UR12] ;  /* 0x0000000cff047984 */ /* 0x002e280008000c00 */
[----:B------:R-:W1:Y:S04]  /*0460*/  LDS.128 R8, [UR7] ;  /* 0x00000007ff087984 */ /* 0x000e680008000c00 */
[----:B------:R-:W2:Y:S01]  /*0470*/  LDS.128 R12, [UR13] ;  /* 0x0000000dff0c7984 */ /* 0x000ea20008000c00 */
[C---:B0----5:R-:W-:Y:S02]  /*0480*/  DADD R4, -R18.reuse, R4 ;  /* 0x0000000012047229 */ /* 0x061fe40000000104 */
[----:B------:R-:W-:-:S02]  /*0490*/  DADD R6, -R18, R6 ;  /* 0x0000000012067229 */ /* 0x000fc40000000106 */
[C---:B-1----:R-:W-:Y:S02]  /*04a0*/  DADD R8, -R20.reuse, R8 ;  /* 0x0000000014087229 */ /* 0x042fe40000000108 */
[----:B------:R-:W-:Y:S02]  /*04b0*/  DADD R10, -R20, R10 ;  /* 0x00000000140a7229 */ /* 0x000fe4000000010a */
[----:B------:R-:W-:Y:S02]  /*04c0*/  DMUL R4, R4, R4 ;  /* 0x0000000404047228 */ /* 0x000fe40000000000 */
[C---:B--2---:R-:W-:Y:S02]  /*04d0*/  DADD R22, -R16.reuse, R12 ;  /* 0x0000000010167229 */ /* 0x044fe4000000010c */
[----:B------:R-:W-:-:S04]  /*04e0*/  DADD R14, -R16, R14 ;  /* 0x00000000100e7229 */ /* 0x000fc8000000010e */
[----:B------:R-:W-:Y:S02]  /*04f0*/  DFMA R12, R8, R8, R4 ;  /* 0x00000008080c722b */ /* 0x000fe40000000004 */
[----:B------:R-:W-:Y:S01]  /*0500*/  DMUL R8, R6, R6 ;  /* 0x0000000606087228 */ /* 0x000fe20000000000 */
[----:B------:R-:W0:Y:S05]  /*0510*/  LDS.128 R4, [UR12+0x10] ;  /* 0x0000100cff047984 */ /* 0x000e2a0008000c00 */
[----:B------:R-:W-:Y:S02]  /*0520*/  DFMA R12, R22, R22, R12 ;  /* 0x00000016160c722b */ /* 0x000fe4000000000c */
[----:B------:R-:W-:-:S02]  /*0530*/  DFMA R22, R10, R10, R8 ;  /* 0x0000000a0a16722b */ /* 0x000fc40000000008 */
[----:B------:R-:W1:Y:S04]  /*0540*/  LDS.128 R8, [UR7+0x10] ;  /* 0x00001007ff087984 */ /* 0x000e680008000c00 */
[----:B------:R-:W-:Y:S02]  /*0550*/  DSETP.GEU.AND P4, PT, R12, R24, PT ;  /* 0x000000180c00722a */ /* 0x000fe40003f8e000 */
[----:B------:R-:W-:-:S04]  /*0560*/  DFMA R22, R14, R14, R22 ;  /* 0x0000000e0e16722b */ /* 0x000fc80000000016 */
[----:B------:R-:W-:Y:S02]  /*0570*/  FSEL R24, R12, R24, !P4 ;  /* 0x000000180c187208 */ /* 0x000fe40006000000 */
[----:B------:R-:W-:Y:S02]  /*0580*/  FSEL R25, R13, R25, !P4 ;  /* 0x000000190d197208 */ /* 0x000fe40006000000 */
[----:B------:R-:W2:Y:S04]  /*0590*/  LDS.128 R12, [UR13+0x10] ;  /* 0x0000100dff0c7984 */ /* 0x000ea80008000c00 */
[----:B------:R-:W-:Y:S02]  /*05a0*/  DSETP.GEU.AND P5, PT, R22, R24, PT ;  /* 0x000000181600722a */ /* 0x000fe40003fae000 */
[----:B0-----:R-:W-:-:S02]  /*05b0*/  DADD R4, -R18, R4 ;  /* 0x0000000012047229 */ /* 0x001fc40000000104 */
[----:B------:R-:W-:Y:S02]  /*05c0*/  DADD R6, -R18, R6 ;  /* 0x0000000012067229 */ /* 0x000fe40000000106 */
[----:B-1----:R-:W-:-:S04]  /*05d0*/  DADD R8, -R20, R8 ;  /* 0x0000000014087229 */ /* 0x002fc80000000108 */
[----:B------:R-:W-:Y:S02]  /*05e0*/  DMUL R4, R4, R4 ;  /* 0x0000000404047228 */ /* 0x000fe40000000000 */
[----:B------:R-:W-:Y:S01]  /*05f0*/  DADD R26, -R20, R10 ;  /* 0x00000000141a7229 */ /* 0x000fe2000000010a */
[----:B------:R-:W-:Y:S02]  /*0600*/  FSEL R10, R22, R24, !P5 ;  /* 0x00000018160a7208 */ /* 0x000fe40006800000 */
[----:B------:R-:W-:-:S03]  /*0610*/  FSEL R11, R23, R25, !P5 ;  /* 0x00000019170b7208 */ /* 0x000fc60006800000 */
[----:B------:R-:W-:Y:S02]  /*0620*/  DFMA R8, R8, R8, R4 ;  /* 0x000000080808722b */ /* 0x000fe40000000004 */
[----:B--2---:R-:W-:Y:S02]  /*0630*/  DADD R4, -R16, R12 ;  /* 0x0000000010047229 */ /* 0x004fe4000000010c */
[----:B------:R-:W-:Y:S02]  /*0640*/  DMUL R12, R6, R6 ;  /* 0x00000006060c7228 */ /* 0x000fe40000000000 */
[----:B------:R-:W-:-:S04]  /*0650*/  DADD R22, -R16, R14 ;  /* 0x0000000010167229 */ /* 0x000fc8000000010e */
[----:B------:R-:W-:Y:S02]  /*0660*/  DFMA R8, R4, R4, R8 ;  /* 0x000000040408722b */ /* 0x000fe40000000008 */
[----:B------:R-:W0:Y:S01]  /*0670*/  LDS.128 R4, [UR12+0x20] ;  /* 0x0000200cff047984 */ /* 0x000e220008000c00 */
[----:B------:R-:W-:-:S03]  /*0680*/  DFMA R24, R26, R26, R12 ;  /* 0x0000001a1a18722b */ /* 0x000fc6000000000c */
[----:B------:R-:W1:Y:S02]  /*0690*/  LDS.128 R12, [UR7+0x20] ;  /* 0x00002007ff0c7984 */ /* 0x000e640008000c00 */
[----:B------:R-:W-:-:S03]  /*06a0*/  DSETP.GEU.AND P3, PT, R8, R10, PT ;  /* 0x0000000a0800722a */ /* 0x000fc60003f6e000 */
[----:B------:R-:W-:-:S03]  /*06b0*/  DFMA R24, R22, R22, R24 ;  /* 0x000000161618722b */ /* 0x000fc60000000018 */
[----:B------:R-:W-:Y:S02]  /*06c0*/  FSEL R22, R8, R10, !P3 ;  /* 0x0000000a08167208 */ /* 0x000fe40005800000 */
[----:B------:R-:W-:Y:S02]  /*06d0*/  FSEL R23, R9, R11, !P3 ;  /* 0x0000000b09177208 */ /* 0x000fe40005800000 */
[----:B------:R-:W2:Y:S04]  /*06e0*/  LDS.128 R8, [UR13+0x20] ;  /* 0x0000200dff087984 */ /* 0x000ea80008000c00 */
[----:B------:R-:W-:-:S06]  /*06f0*/  DSETP.GEU.AND P2, PT, R24, R22, PT ;  /* 0x000000161800722a */ /* 0x000fcc0003f4e000 */
[----:B------:R-:W-:Y:S02]  /*0700*/  FSEL R24, R24, R22, !P2 ;  /* 0x0000001618187208 */ /* 0x000fe40005000000 */
[----:B------:R-:W-:Y:S01]  /*0710*/  FSEL R25, R25, R23, !P2 ;  /* 0x0000001719197208 */ /* 0x000fe20005000000 */
[----:B0-----:R-:W-:Y:S02]  /*0720*/  DADD R4, -R18, R4 ;  /* 0x0000000012047229 */ /* 0x001fe40000000104 */
[----:B-1----:R-:W-:-:S06]  /*0730*/  DADD R12, -R20, R12 ;  /* 0x00000000140c7229 */ /* 0x002fcc000000010c */
[----:B------:R-:W-:-:S08]  /*0740*/  DMUL R4, R4, R4 ;  /* 0x0000000404047228 */ /* 0x000fd00000000000 */
[----:B------:R-:W-:Y:S02]  /*0750*/  DFMA R12, R12, R12, R4 ;  /* 0x0000000c0c0c722b */ /* 0x000fe40000000004 */
[----:B------:R-:W-:Y:S02]  /*0760*/  DADD R4, -R18, R6 ;  /* 0x0000000012047229 */ /* 0x000fe40000000106 */
[----:B--2---:R-:W-:Y:S02]  /*0770*/  DADD R8, -R16, R8 ;  /* 0x0000000010087229 */ /* 0x004fe40000000108 */
[----:B------:R-:W-:Y:S02]  /*0780*/  DADD R6, -R20, R14 ;  /* 0x0000000014067229 */ /* 0x000fe4000000010e */
[----:B------:R-:W-:Y:S02]  /*0790*/  DADD R10, -R16, R10 ;  /* 0x00000000100a7229 */ /* 0x000fe4000000010a */
[----:B------:R-:W-:-:S02]  /*07a0*/  DMUL R4, R4, R4 ;  /* 0x0000000404047228 */ /* 0x000fc40000000000 */
[----:B------:R-:W-:Y:S01]  /*07b0*/  DFMA R8, R8, R8, R12 ;  /* 0x000000080808722b */ /* 0x000fe2000000000c */
[----:B------:R-:W0:Y:S05]  /*07c0*/  LDS.128 R12, [UR12+0x30] ;  /* 0x0000300cff0c7984 */ /* 0x000e2a0008000c00 */
[----:B------:R-:W-:Y:S02]  /*07d0*/  DFMA R22, R6, R6, R4 ;  /* 0x000000060616722b */ /* 0x000fe40000000004 */
[----:B------:R-:W1:Y:S01]  /*07e0*/  LDS.128 R4, [UR7+0x30] ;  /* 0x00003007ff047984 */ /* 0x000e620008000c00 */
[----:B------:R-:W-:Y:S01]  /*07f0*/  DSETP.GEU.AND P0, PT, R8, R24, PT ;  /* 0x000000180800722a */ /* 0x000fe20003f0e000 */
[----:B------:R-:W-:-:S02]  /*0800*/  UIADD3 UR7, UPT, UPT, UR5, UR4, URZ ;  /* 0x0000000405077290 */ /* 0x000fc4000fffe0ff */
[----:B------:R-:W-:Y:S02]  /*0810*/  UIADD3 UR5, UPT, UPT, UR5, 0x8, URZ ;  /* 0x0000000805057890 */ /* 0x000fe4000fffe0ff */
[----:B------:R-:W-:Y:S01]  /*0820*/  DFMA R22, R10, R10, R22 ;  /* 0x0000000a0a16722b */ /* 0x000fe20000000016 */
[----:B------:R-:W-:Y:S01]  /*0830*/  FSEL R24, R8, R24, !P0 ;  /* 0x0000001808187208 */ /* 0x000fe20004000000 */
[----:B------:R-:W-:Y:S01]  /*0840*/  UISETP.NE.AND UP0, UPT, UR5, UR17, UPT ;  /* 0x000000110500728c */ /* 0x000fe2000bf05270 */
[----:B------:R-:W-:Y:S02]  /*0850*/  FSEL R25, R9, R25, !P0 ;  /* 0x0000001909197208 */ /* 0x000fe40004000000 */
[----:B------:R-:W2:Y:S01]  /*0860*/  LDS.128 R8, [UR13+0x30] ;  /* 0x0000300dff087984 */ /* 0x000ea20008000c00 */
[----:B------:R-:W-:-:S03]  /*0870*/  SEL R3, R3, UR7, P4 ;  /* 0x0000000703037c07 */ /* 0x000fc6000a000000 */
[----:B------:R-:W-:Y:S02]  /*0880*/  DSETP.GEU.AND P1, PT, R22, R24, PT ;  /* 0x000000181600722a */ /* 0x000fe40003f2e000 */
[C---:B0-----:R-:W-:Y:S02]  /*0890*/  DADD R12, -R18.reuse, R12 ;  /* 0x00000000120c7229 */ /* 0x041fe4000000010c */
[----:B------:R-:W-:Y:S02]  /*08a0*/  DADD R14, -R18, R14 ;  /* 0x00000000120e7229 */ /* 0x000fe4000000010e */
[----:B-1----:R-:W-:-:S04]  /*08b0*/  DADD R4, -R20, R4 ;  /* 0x0000000014047229 */ /* 0x002fc80000000104 */
[----:B------:R-:W-:Y:S02]  /*08c0*/  DMUL R12, R12, R12 ;  /* 0x0000000c0c0c7228 */ /* 0x000fe40000000000 */
[----:B------:R-:W-:-:S06]  /*08d0*/  DADD R6, -R20, R6 ;  /* 0x0000000014067229 */ /* 0x000fcc0000000106 */
[----:B------:R-:W-:Y:S02]  /*08e0*/  DFMA R12, R4, R4, R12 ;  /* 0x00000004040c722b */ /* 0x000fe4000000000c */
[----:B--2---:R-:W-:Y:S02]  /*08f0*/  DADD R8, -R16, R8 ;  /* 0x0000000010087229 */ /* 0x004fe40000000108 */
[----:B------:R-:W-:Y:S02]  /*0900*/  DMUL R4, R14, R14 ;  /* 0x0000000e0e047228 */ /* 0x000fe40000000000 */
[----:B------:R-:W-:-:S04]  /*0910*/  DADD R10, -R16, R10 ;  /* 0x00000000100a7229 */ /* 0x000fc8000000010a */
[----:B------:R-:W-:Y:S02]  /*0920*/  DFMA R12, R8, R8, R12 ;  /* 0x00000008080c722b */ /* 0x000fe4000000000c */
[----:B------:R-:W-:Y:S01]  /*0930*/  DFMA R4, R6, R6, R4 ;  /* 0x000000060604722b */ /* 0x000fe20000000004 */
[----:B------:R-:W-:Y:S01]  /*0940*/  IMAD.U32 R8, RZ, RZ, UR7 ;  /* 0x00000007ff087e24 */ /* 0x000fe2000f8e00ff */
[----:B------:R-:W-:Y:S01]  /*0950*/  FSEL R6, R22, R24, !P1 ;  /* 0x0000001816067208 */ /* 0x000fe20004800000 */
[----:B------:R-:W-:Y:S01]  /*0960*/  IMAD.U32 R9, RZ, RZ, UR7 ;  /* 0x00000007ff097e24 */ /* 0x000fe2000f8e00ff */
[----:B------:R-:W-:Y:S01]  /*0970*/  FSEL R7, R23, R25, !P1 ;  /* 0x0000001917077208 */ /* 0x000fe20004800000 */
[C---:B------:R-:W-:Y:S01]  /*0980*/  @!P5 VIADD R3, R8.reuse, 0x1 ;  /* 0x000000010803d836 */ /* 0x040fe20000000000 */
[C---:B------:R-:W-:Y:S01]  /*0990*/  @!P3 IADD3 R3, PT, PT, R8.reuse, 0x2, RZ ;  /* 0x000000020803b810 */ /* 0x040fe20007ffe0ff */
[C---:B------:R-:W-:Y:S01]  /*09a0*/  @!P2 VIADD R3, R8.reuse, 0x3 ;  /* 0x000000030803a836 */ /* 0x040fe20000000000 */
[----:B------:R-:W-:Y:S01]  /*09b0*/  DFMA R4, R10, R10, R4 ;  /* 0x0000000a0a04722b */ /* 0x000fe20000000004 */
[----:B------:R-:W-:Y:S01]  /*09c0*/  @!P0 VIADD R3, R8, 0x4 ;  /* 0x0000000408038836 */ /* 0x000fe20000000000 */
[----:B------:R-:W-:Y:S01]  /*09d0*/  DSETP.GEU.AND P4, PT, R12, R6, PT ;  /* 0x000000060c00722a */ /* 0x000fe20003f8e000 */
[----:B------:R-:W-:-:S05]  /*09e0*/  @!P1 VIADD R3, R9, 0x5 ;  /* 0x0000000509039836 */ /* 0x000fca0000000000 */
[----:B------:R-:W-:Y:S02]  /*09f0*/  FSEL R6, R12, R6, !P4 ;  /* 0x000000060c067208 */ /* 0x000fe40006000000 */
[----:B------:R-:W-:-:S06]  /*0a00*/  FSEL R7, R13, R7, !P4 ;  /* 0x000000070d077208 */ /* 0x000fcc0006000000 */
[----:B------:R-:W-:Y:S01]  /*0a10*/  DSETP.GEU.AND P2, PT, R4, R6, PT ;  /* 0x000000060400722a */ /* 0x000fe20003f4e000 */
[----:B------:R-:W-:-:S05]  /*0a20*/  @!P4 VIADD R3, R8, 0x6 ;  /* 0x000000060803c836 */ /* 0x000fca0000000000 */
[----:B------:R-:W-:Y:S02]  /*0a30*/  FSEL R24, R4, R6, !P2 ;  /* 0x0000000604187208 */ /* 0x000fe40005000000 */
[----:B------:R-:W-:-:S06]  /*0a40*/  FSEL R25, R5, R7, !P2 ;  /* 0x0000000705197208 */ /* 0x000fcc0005000000 */
[----:B------:R-:W-:Y:S01]  /*0a50*/  @!P2 VIADD R3, R8, 0x7 ;  /* 0x000000070803a836 */ /* 0x000fe20000000000 */
[----:B------:R-:W-:Y:S06]  /*0a60*/  BRA.U UP0, `(.L_x_3) ;  /* 0xfffffff9006c7547 */ /* 0x000fec000b83ffff */
[----:B------:R-:W-:-:S07]  /*0a70*/  IMAD.U32 R22, RZ, RZ, UR17 ;  /* 0x00000011ff167e24 */ /* 0x000fce000f8e00ff */
.L_x_2:
[----:B------:R-:W-:-:S09]  /*0a80*/  ULOP3.LUT UP0, UR5, UR6, 0x7, URZ, 0xc0, !UPT ;  /* 0x0000000706057892 */ /* 0x000fd2000f80c0ff */
[----:B------:R-:W-:Y:S05]  /*0a90*/  BRA.U !UP0, `(.L_x_1) ;  /* 0x0000000508f47547 */ /* 0x000fea000b800000 */
[----:B------:R-:W-:Y:S02]  /*0aa0*/  UISETP.GE.U32.AND UP0, UPT, UR5, 0x4, UPT ;  /* 0x000000040500788c */ /* 0x000fe4000bf06070 */
[----:B------:R-:W-:-:S07]  /*0ab0*/  ULOP3.LUT UP1, UR7, UR6, 0x3, URZ, 0xc0, !UPT ;  /* 0x0000000306077892 */ /* 0x000fce000f82c0ff */
[----:B------:R-:W-:Y:S05]  /*0ac0*/  BRA.U !UP0, `(.L_x_4) ;  /* 0x0000000108e87547 */ /* 0x000fea000b800000 */
[----:B-1----:R-:W0:Y:S01]  /*0ad0*/  S2R R6, SR_CgaCtaId ;  /* 0x0000000000067919 */ /* 0x002e220000008800 */
[----:B------:R-:W-:-:S05]  /*0ae0*/  MOV R5, 0x400 ;  /* 0x0000040000057802 */ /* 0x000fca0000000f00 */
[----:B------:R-:W-:-:S05]  /*0af0*/  VIADD R7, R5, 0x400 ;  /* 0x0000040005077836 */ /* 0x000fca0000000000 */
[----:B0-----:R-:W-:-:S05]  /*0b00*/  LEA R7, R6, R7, 0x18 ;  /* 0x0000000706077211 */ /* 0x001fca00078ec0ff */
[----:B------:R-:W-:Y:S01]  /*0b10*/  IMAD R27, R22, 0x8, R7 ;  /* 0x00000008161b7824 */ /* 0x000fe200078e0207 */
[----:B------:R-:W-:-:S04]  /*0b20*/  LEA R7, R6, R5, 0x18 ;  /* 0x0000000506077211 */ /* 0x000fc800078ec0ff */
[----:B------:R-:W0:Y:S01]  /*0b30*/  LDS.128 R8, [R27] ;  /* 0x000000001b087984 */ /* 0x000e220000000c00 */
[----:B------:R-:W-:Y:S01]  /*0b40*/  IMAD R26, R22, 0x8, R7 ;  /* 0x00000008161a7824 */ /* 0x000fe200078e0207 */
[----:B------:R-:W-:-:S04]  /*0b50*/  IADD3 R7, PT, PT, R5, 0x800, RZ ;  /* 0x0000080005077810 */ /* 0x000fc80007ffe0ff */
[----:B------:R-:W1:Y:S01]  /*0b60*/  LDS.128 R12, [R26] ;  /* 0x000000001a0c7984 */ /* 0x000e620000000c00 */
[----:B------:R-:W-:-:S05]  /*0b70*/  LEA R7, R6, R7, 0x18 ;  /* 0x0000000706077211 */ /* 0x000fca00078ec0ff */
[----:B------:R-:W-:Y:S01]  /*0b80*/  IMAD R23, R22, 0x8, R7 ;  /* 0x0000000816177824 */ /* 0x000fe200078e0207 */
[C---:B0----5:R-:W-:Y:S02]  /*0b90*/  DADD R8, -R18.reuse, R8 ;  /* 0x0000000012087229 */ /* 0x061fe40000000108 */
[----:B------:R-:W-:Y:S02]  /*0ba0*/  DADD R10, -R18, R10 ;  /* 0x00000000120a7229 */ /* 0x000fe4000000010a */
[----:B-1----:R-:W-:-:S04]  /*0bb0*/  DADD R4, -R20, R12 ;  /* 0x0000000014047229 */ /* 0x002fc8000000010c */
[----:B------:R-:W-:Y:S02]  /*0bc0*/  DMUL R12, R8, R8 ;  /* 0x00000008080c7228 */ /* 0x000fe40000000000 */
[----:B------:R-:W-:-:S06]  /*0bd0*/  DADD R8, -R20, R14 ;  /* 0x0000000014087229 */ /* 0x000fcc000000010e */
[----:B------:R-:W-:Y:S01]  /*0be0*/  DFMA R12, R4, R4, R12 ;  /* 0x00000004040c722b */ /* 0x000fe2000000000c */
[----:B------:R-:W0:Y:S02]  /*0bf0*/  LDS.128 R4, [R23] ;  /* 0x0000000017047984 */ /* 0x000e240000000c00 */
[C---:B0-----:R-:W-:Y:S02]  /*0c00*/  DADD R4, -R16.reuse, R4 ;  /* 0x0000000010047229 */ /* 0x041fe40000000104 */
[----:B------:R-:W-:-:S06]  /*0c10*/  DADD R6, -R16, R6 ;  /* 0x0000000010067229 */ /* 0x000fcc0000000106 */
[----:B------:R-:W-:Y:S02]  /*0c20*/  DFMA R12, R4, R4, R12 ;  /* 0x00000004040c722b */ /* 0x000fe4000000000c */
[----:B------:R-:W-:-:S06]  /*0c30*/  DMUL R4, R10, R10 ;  /* 0x0000000a0a047228 */ /* 0x000fcc0000000000 */
[----:B------:R-:W-:Y:S02]  /*0c40*/  DSETP.GEU.AND P0, PT, R12, R24, PT ;  /* 0x000000180c00722a */ /* 0x000fe40003f0e000 */
[----:B------:R-:W-:Y:S01]  /*0c50*/  DFMA R4, R8, R8, R4 ;  /* 0x000000080804722b */ /* 0x000fe20000000004 */
[----:B------:R-:W0:Y:S03]  /*0c60*/  LDS.128 R8, [R26+0x10] ;  /* 0x000010001a087984 */ /* 0x000e260000000c00 */
[----:B------:R-:W-:Y:S02]  /*0c70*/  FSEL R24, R12, R24, !P0 ;  /* 0x000000180c187208 */ /* 0x000fe40004000000 */
[----:B------:R-:W-:Y:S02]  /*0c80*/  FSEL R25, R13, R25, !P0 ;  /* 0x000000190d197208 */ /* 0x000fe40004000000 */
[----:B------:R-:W1:Y:S01]  /*0c90*/  LDS.128 R12, [R27+0x10] ;  /* 0x000010001b0c7984 */ /* 0x000e620000000c00 */
[----:B------:R-:W-:-:S03]  /*0ca0*/  DFMA R28, R6, R6, R4 ;  /* 0x00000006061c722b */ /* 0x000fc60000000004 */
[----:B------:R-:W2:Y:S05]  /*0cb0*/  LDS.128 R4, [R23+0x10] ;  /* 0x0000100017047984 */ /* 0x000eaa0000000c00 */
[----:B------:R-:W-:Y:S02]  /*0cc0*/  DSETP.GEU.AND P1, PT, R28, R24, PT ;  /* 0x000000181c00722a */ /* 0x000fe40003f2e000 */
[C---:B0-----:R-:W-:Y:S02]  /*0cd0*/  DADD R8, -R20.reuse, R8 ;  /* 0x0000000014087229 */ /* 0x041fe40000000108 */
[----:B------:R-:W-:Y:S02]  /*0ce0*/  DADD R10, -R20, R10 ;  /* 0x00000000140a7229 */ /* 0x000fe4000000010a */
[----:B-1----:R-:W-:-:S02]  /*0cf0*/  DADD R12, -R18, R12 ;  /* 0x00000000120c7229 */ /* 0x002fc4000000010c */
[----:B------:R-:W-:Y:S02]  /*0d00*/  DADD R14, -R18, R14 ;  /* 0x00000000120e7229 */ /* 0x000fe4000000010e */
[C---:B--2---:R-:W-:Y:S02]  /*0d10*/  DADD R4, -R16.reuse, R4 ;  /* 0x0000000010047229 */ /* 0x044fe40000000104 */
[----:B------:R-:W-:Y:S02]  /*0d20*/  DADD R6, -R16, R6 ;  /* 0x0000000010067229 */ /* 0x000fe40000000106 */
[----:B------:R-:W-:Y:S02]  /*0d30*/  DMUL R12, R12, R12 ;  /* 0x0000000c0c0c7228 */ /* 0x000fe40000000000 */
[----:B------:R-:W-:-:S06]  /*0d40*/  DMUL R14, R14, R14 ;  /* 0x0000000e0e0e7228 */ /* 0x000fcc0000000000 */
[----:B------:R-:W-:Y:S02]  /*0d50*/  DFMA R12, R8, R8, R12 ;  /* 0x00000008080c722b */ /* 0x000fe4000000000c */
[----:B------:R-:W-:-:S06]  /*0d60*/  DFMA R14, R10, R10, R14 ;  /* 0x0000000a0a0e722b */ /* 0x000fcc000000000e */
[----:B------:R-:W-:Y:S01]  /*0d70*/  DFMA R12, R4, R4, R12 ;  /* 0x00000004040c722b */ /* 0x000fe2000000000c */
[----:B------:R-:W-:Y:S01]  /*0d80*/  FSEL R4, R28, R24, !P1 ;  /* 0x000000181c047208 */ /* 0x000fe20004800000 */
[----:B------:R-:W-:Y:S01]  /*0d90*/  DFMA R14, R6, R6, R14 ;  /* 0x00000006060e722b */ /* 0x000fe2000000000e */
[----:B------:R-:W-:Y:S01]  /*0da0*/  FSEL R5, R29, R25, !P1 ;  /* 0x000000191d057208 */ /* 0x000fe20004800000 */
[C---:B------:R-:W-:Y:S02]  /*0db0*/  VIADD R6, R22.reuse, UR4 ;  /* 0x0000000416067c36 */ /* 0x040fe40008000000 */
[----:B------:R-:W-:-:S03]  /*0dc0*/  VIADD R22, R22, 0x4 ;  /* 0x0000000416167836 */ /* 0x000fc60000000000 */
[----:B------:R-:W-:Y:S01]  /*0dd0*/  DSETP.GEU.AND P2, PT, R12, R4, PT ;  /* 0x000000040c00722a */ /* 0x000fe20003f4e000 */
[C---:B------:R-:W-:Y:S01]  /*0de0*/  SEL R3, R6.reuse, R3, !P0 ;  /* 0x0000000306037207 */ /* 0x040fe20004000000 */
[----:B------:R-:W-:-:S04]  /*0df0*/  @!P1 VIADD R3, R6, 0x1 ;  /* 0x0000000106039836 */ /* 0x000fc80000000000 */
[----:B------:R-:W-:Y:S02]  /*0e00*/  FSEL R4, R12, R4, !P2 ;  /* 0x000000040c047208 */ /* 0x000fe40005000000 */
[----:B------:R-:W-:-:S06]  /*0e10*/  FSEL R5, R13, R5, !P2 ;  /* 0x000000050d057208 */ /* 0x000fcc0005000000 */
[----:B------:R-:W-:Y:S01]  /*0e20*/  DSETP.GEU.AND P3, PT, R14, R4, PT ;  /* 0x000000040e00722a */ /* 0x000fe20003f6e000 */
[----:B------:R-:W-:-:S05]  /*0e30*/  @!P2 VIADD R3, R6, 0x2 ;  /* 0x000000020603a836 */ /* 0x000fca0000000000 */
[----:B------:R-:W-:Y:S02]  /*0e40*/  FSEL R24, R14, R4, !P3 ;  /* 0x000000040e187208 */ /* 0x000fe40005800000 */
[----:B------:R-:W-:-:S06]  /*0e50*/  FSEL R25, R15, R5, !P3 ;  /* 0x000000050f197208 */ /* 0x000fcc0005800000 */
[----:B------:R-:W-:-:S07]  /*0e60*/  @!P3 VIADD R3, R6, 0x3 ;  /* 0x000000030603b836 */ /* 0x000fce0000000000 */
.L_x_4:
[----:B------:R-:W-:Y:S05]  /*0e70*/  BRA.U !UP1, `(.L_x_1) ;  /* 0x0000000109fc7547 */ /* 0x000fea000b800000 */
[----:B------:R-:W-:Y:S02]  /*0e80*/  UISETP.NE.AND UP0, UPT, UR7, 0x1, UPT ;  /* 0x000000010700788c */ /* 0x000fe4000bf05270 */
[----:B------:R-:W-:-:S04]  /*0e90*/  ULOP3.LUT UR5, UR6, 0x1, URZ, 0xc0, !UPT ;  /* 0x0000000106057892 */ /* 0x000fc8000f8ec0ff */
[----:B------:R-:W-:-:S03]  /*0ea0*/  UISETP.NE.U32.AND UP1, UPT, UR5, 0x1, UPT ;  /* 0x000000010500788c */ /* 0x000fc6000bf25070 */
[----:B------:R-:W-:Y:S08]  /*0eb0*/  BRA.U !UP0, `(.L_x_5) ;  /* 0x00000001088c7547 */ /* 0x000ff0000b800000 */
[----:B-1----:R-:W0:Y:S01]  /*0ec0*/  S2R R9, SR_CgaCtaId ;  /* 0x0000000000097919 */ /* 0x002e220000008800 */
[----:B------:R-:W-:-:S05]  /*0ed0*/  MOV R8, 0x400 ;  /* 0x0000040000087802 */ /* 0x000fca0000000f00 */
[----:B------:R-:W-:-:S05]  /*0ee0*/  VIADD R4, R8, 0x400 ;  /* 0x0000040008047836 */ /* 0x000fca0000000000 */
[C---:B0-----:R-:W-:Y:S02]  /*0ef0*/  LEA R5, R9.reuse, R4, 0x18 ;  /* 0x0000000409057211 */ /* 0x041fe400078ec0ff */
[C---:B------:R-:W-:Y:S01]  /*0f00*/  LEA R11, R9.reuse, R8, 0x18 ;  /* 0x00000008090b7211 */ /* 0x040fe200078ec0ff */
[----:B------:R-:W-:Y:S02]  /*0f10*/  VIADD R8, R8, 0x800 ;  /* 0x0000080008087836 */ /* 0x000fe40000000000 */
[C---:B------:R-:W-:Y:S02]  /*0f20*/  IMAD R26, R22.reuse, 0x8, R5 ;  /* 0x00000008161a7824 */ /* 0x040fe400078e0205 */
[C---:B------:R-:W-:Y:S01]  /*0f30*/  IMAD R23, R22.reuse, 0x8, R11 ;  /* 0x0000000816177824 */ /* 0x040fe200078e020b */
[----:B------:R-:W-:Y:S02]  /*0f40*/  LEA R13, R9, R8, 0x18 ;  /* 0x00000008090d7211 */ /* 0x000fe400078ec0ff */
[----:B------:R-:W0:Y:S02]  /*0f50*/  LDS.128 R4, [R26] ;  /* 0x000000001a047984 */ /* 0x000e240000000c00 */
[----:B------:R-:W-:-:S02]  /*0f60*/  LEA R27, R22, R13, 0x3 ;  /* 0x0000000d161b7211 */ /* 0x000fc400078e18ff */
[----:B------:R-:W1:Y:S04]  /*0f70*/  LDS.128 R8, [R23] ;  /* 0x0000000017087984 */ /* 0x000e680000000c00 */
[----:B------:R-:W2:Y:S01]  /*0f80*/  LDS.128 R12, [R27] ;  /* 0x000000001b0c7984 */ /* 0x000ea20000000c00 */
[C---:B0----5:R-:W-:Y:S02]  /*0f90*/  DADD R4, -R18.reuse, R4 ;  /* 0x0000000012047229 */ /* 0x061fe40000000104 */
[----:B------:R-:W-:Y:S02]  /*0fa0*/  DADD R6, -R18, R6 ;  /* 0x0000000012067229 */ /* 0x000fe40000000106 */
[C---:B-1----:R-:W-:Y:S02]  /*0fb0*/  DADD R8, -R20.reuse, R8 ;  /* 0x0000000014087229 */ /* 0x042fe40000000108 */
[----:B------:R-:W-:-:S02]  /*0fc0*/  DADD R10, -R20, R10 ;  /* 0x00000000140a7229 */ /* 0x000fc4000000010a */
[----:B------:R-:W-:Y:S02]  /*0fd0*/  DMUL R4, R4, R4 ;  /* 0x0000000404047228 */ /* 0x000fe40000000000 */
[----:B--2---:R-:W-:Y:S02]  /*0fe0*/  DADD R12, -R16, R12 ;  /* 0x00000000100c7229 */ /* 0x004fe4000000010c */
[----:B------:R-:W-:Y:S02]  /*0ff0*/  DMUL R6, R6, R6 ;  /* 0x0000000606067228 */ /* 0x000fe40000000000 */
[----:B------:R-:W-:Y:S02]  /*1000*/  DADD R14, -R16, R14 ;  /* 0x00000000100e7229 */ /* 0x000fe4000000010e */
[----:B------:R-:W-:Y:S01]  /*1010*/  DFMA R4, R8, R8, R4 ;  /* 0x000000080804722b */ /* 0x000fe20000000004 */
[----:B------:R-:W-:-:S03]  /*1020*/  VIADD R8, R22, UR4 ;  /* 0x0000000416087c36 */ /* 0x000fc60008000000 */
[----:B------:R-:W-:Y:S01]  /*1030*/  DFMA R6, R10, R10, R6 ;  /* 0x0000000a0a06722b */ /* 0x000fe20000000006 */
[----:B------:R-:W-:-:S03]  /*1040*/  VIADD R22, R22, 0x2 ;  /* 0x0000000216167836 */ /* 0x000fc60000000000 */
[----:B------:R-:W-:-:S04]  /*1050*/  DFMA R4, R12, R12, R4 ;  /* 0x0000000c0c04722b */ /* 0x000fc80000000004 */
[----:B------:R-:W-:-:S04]  /*1060*/  DFMA R6, R14, R14, R6 ;  /* 0x0000000e0e06722b */ /* 0x000fc80000000006 */
[----:B------:R-:W-:-:S06]  /*1070*/  DSETP.GEU.AND P0, PT, R4, R24, PT ;  /* 0x000000180400722a */ /* 0x000fcc0003f0e000 */
[----:B------:R-:W-:Y:S02]  /*1080*/  FSEL R4, R4, R24, !P0 ;  /* 0x0000001804047208 */ /* 0x000fe40004000000 */
[----:B------:R-:W-:Y:S02]  /*1090*/  FSEL R5, R5, R25, !P0 ;  /* 0x0000001905057208 */ /* 0x000fe40004000000 */
[----:B------:R-:W-:-:S04]  /*10a0*/  SEL R3, R8, R3, !P0 ;  /* 0x0000000308037207 */ /* 0x000fc80004000000 */
[----:B------:R-:W-:-:S06]  /*10b0*/  DSETP.GEU.AND P1, PT, R6, R4, PT ;  /* 0x000000040600722a */ /* 0x000fcc0003f2e000 */
[----:B------:R-:W-:Y:S02]  /*10c0*/  FSEL R24, R6, R4, !P1 ;  /* 0x0000000406187208 */ /* 0x000fe40004800000 */
[----:B------:R-:W-:-:S06]  /*10d0*/  FSEL R25, R7, R5, !P1 ;  /* 0x0000000507197208 */ /* 0x000fcc0004800000 */
[----:B------:R-:W-:-:S07]  /*10e0*/  @!P1 VIADD R3, R8, 0x1 ;  /* 0x0000000108039836 */ /* 0x000fce0000000000 */
.L_x_5:
[----:B------:R-:W-:Y:S05]  /*10f0*/  BRA.U UP1, `(.L_x_1) ;  /* 0x00000001015c7547 */ /* 0x000fea000b800000 */
        /* <DEDUP_REMOVED lines=9> */
[----:B------:R-:W0:Y:S03]  /*1190*/  LDS.64 R4, [R11] ;  /* 0x000000000b047984 */ /* 0x000e260000000a00 */
[----:B------:R-:W-:Y:S01]  /*11a0*/  IMAD R12, R22, 0x8, R9 ;  /* 0x00000008160c7824 */ /* 0x000fe200078e0209 */
[----:B------:R-:W1:Y:S04]  /*11b0*/  LDS.64 R6, [R10] ;  /* 0x000000000a067984 */ /* 0x000e680000000a00 */
[----:B------:R-:W2:Y:S01]  /*11c0*/  LDS.64 R8, [R12] ;  /* 0x000000000c087984 */ /* 0x000ea20000000a00 */
[----:B0----5:R-:W-:-:S02]  /*11d0*/  DADD R4, -R18, R4 ;  /* 0x0000000012047229 */ /* 0x021fc40000000104 */
[----:B-1----:R-:W-:-:S06]  /*11e0*/  DADD R6, -R20, R6 ;  /* 0x0000000014067229 */ /* 0x002fcc0000000106 */
[----:B------:R-:W-:Y:S02]  /*11f0*/  DMUL R4, R4, R4 ;  /* 0x0000000404047228 */ /* 0x000fe40000000000 */
[----:B--2---:R-:W-:-:S06]  /*1200*/  DADD R8, -R16, R8 ;  /* 0x0000000010087229 */ /* 0x004fcc0000000108 */
[----:B------:R-:W-:-:S08]  /*1210*/  DFMA R4, R6, R6, R4 ;  /* 0x000000060604722b */ /* 0x000fd00000000004 */
[----:B------:R-:W-:-:S08]  /*1220*/  DFMA R4, R8, R8, R4 ;  /* 0x000000080804722b */ /* 0x000fd00000000004 */
[----:B------:R-:W-:-:S06]  /*1230*/  DSETP.GEU.AND P0, PT, R4, R24, PT ;  /* 0x000000180400722a */ /* 0x000fcc0003f0e000 */
[----:B------:R-:W-:Y:S02]  /*1240*/  FSEL R24, R4, R24, !P0 ;  /* 0x0000001804187208 */ /* 0x000fe40004000000 */
[----:B------:R-:W-:-:S06]  /*1250*/  FSEL R25, R5, R25, !P0 ;  /* 0x0000001905197208 */ /* 0x000fcc0004000000 */
[----:B------:R-:W-:-:S07]  /*1260*/  @!P0 VIADD R3, R22, UR4 ;  /* 0x0000000416038c36 */ /* 0x000fce0008000000 */
.L_x_1:
[----:B------:R-:W-:Y:S02]  /*1270*/  UIADD3 UR4, UPT, UPT, UR16, UR4, URZ ;  /* 0x0000000410047290 */ /* 0x000fe4000fffe0ff */
[----:B0-----:R-:W-:Y:S02]  /*1280*/  UIADD3 UR11, UPT, UPT, -UR16, UR11, URZ ;  /* 0x0000000b100b7290 */ /* 0x001fe4000fffe1ff */
[----:B------:R-:W-:-:S09]  /*1290*/  UISETP.GE.AND UP0, UPT, UR4, UR18, UPT ;  /* 0x000000120400728c */ /* 0x000fd2000bf06270 */
[----:B------:R-:W-:Y:S05]  /*12a0*/  BRA.U !UP0, `(.L_x_6) ;  /* 0xffffffed08ac7547 */ /* 0x000fea000b83ffff */
.L_x_0:
[----:B-1----:R-:W0:Y:S02]  /*12b0*/  LDC.64 R4, c[0x0][0x380] ;  /* 0x0000e000ff047b82 */ /* 0x002e240000000a00 */
[----:B0-----:R-:W-:-:S05]  /*12c0*/  IMAD.WIDE R4, R2, 0x4, R4 ;  /* 0x0000000402047825 */ /* 0x001fca00078e0204 */
[----:B------:R-:W-:Y:S01]  /*12d0*/  STG.E desc[UR14][R4.64], R3 ;  /* 0x0000000304007986 */ /* 0x000fe2000c10190e */
[----:B------:R-:W-:Y:S05]  /*12e0*/  EXIT ;  /* 0x000000000000794d */ /* 0x000fea0003800000 */
.L_x_7:
[----:B------:R-:W-:-:S00]  /*12f0*/  BRA `(.L_x_7) ;  /* 0xfffffffc00fc7947 */ /* 0x000fc0000383ffff */
[----:B------:R-:W-:-:S00]  /*1300*/  NOP ;  /* 0x0000000000007918 */ /* 0x000fc00000000000 */
[----:B------:R-:W-:-:S00]  /*1310*/  NOP ;  /* 0x0000000000007918 */ /* 0x000fc00000000000 */
[----:B------:R-:W-:-:S00]  /*1320*/  NOP ;  /* 0x0000000000007918 */ /* 0x000fc00000000000 */
[----:B------:R-:W-:-:S00]  /*1330*/  NOP ;  /* 0x0000000000007918 */ /* 0x000fc00000000000 */
[----:B------:R-:W-:-:S00]  /*1340*/  NOP ;  /* 0x0000000000007918 */ /* 0x000fc00000000000 */
[----:B------:R-:W-:-:S00]  /*1350*/  NOP ;  /* 0x0000000000007918 */ /* 0x000fc00000000000 */
[----:B------:R-:W-:-:S00]  /*1360*/  NOP ;  /* 0x0000000000007918 */ /* 0x000fc00000000000 */
[----:B------:R-:W-:-:S00]  /*1370*/  NOP ;  /* 0x0000000000007918 */ /* 0x000fc00000000000 */
.L_x_45:


//--------------------- .text._Z22GDFTgrid_weight_kernelPdS_S_S_Piii --------------------------
	.section	.text._Z22GDFTgrid_weight_kernelPdS_S_S_Piii,"ax",@progbits
	.align	128
        .global         _Z22GDFTgrid_weight_kernelPdS_S_S_Piii
        .type           _Z22GDFTgrid_weight_kernelPdS_S_S_Piii,@function
        .size           _Z22GDFTgrid_weight_kernelPdS_S_S_Piii,(.L_x_44 - _Z22GDFTgrid_weight_kernelPdS_S_S_Piii)
        .other          _Z22GDFTgrid_weight_kernelPdS_S_S_Piii,@"STO_CUDA_ENTRY STV_DEFAULT"
_Z22GDFTgrid_weight_kernelPdS_S_S_Piii:
.text._Z22GDFTgrid_weight_kernelPdS_S_S_Piii:
[----:B------:R-:W0:Y:S01]  /*0000*/  LDC R1, c[0x0][0x37c] ;  /* 0x0000df00ff017b82 */ /* 0x000e220000000800 */
[----:B------:R-:W1:Y:S01]  /*0010*/  S2R R12, SR_TID.X ;  /* 0x00000000000c7919 */ /* 0x000e620000002100 */
[----:B------:R-:W2:Y:S01]  /*0020*/  LDCU UR24, c[0x0][0x3a8] ;  /* 0x00007500ff1877ac */ /* 0x000ea20008000800 */
[----:B------:R-:W-:Y:S02]  /*0030*/  CS2R R14, SRZ ;  /* 0x00000000000e7805 */ /* 0x000fe4000001ff00 */
[----:B------:R-:W-:Y:S01]  /*0040*/  CS2R R70, SRZ ;  /* 0x0000000000467805 */ /* 0x000fe2000001ff00 */
[----:B------:R-:W1:Y:S01]  /*0050*/  S2R R11, SR_TID.Y ;  /* 0x00000000000b7919 */ /* 0x000e620000002200 */
[----:B------:R-:W3:Y:S01]  /*0060*/  LDCU UR4, c[0x0][0x3ac] ;  /* 0x00007580ff0477ac */ /* 0x000ee20008000800 */
[----:B------:R-:W-:Y:S01]  /*0070*/  CS2R R72, SRZ ;  /* 0x0000000000487805 */ /* 0x000fe2000001ff00 */
[----:B0-----:R-:W-:Y:S01]  /*0080*/  VIADD R1, R1, 0xffffff80 ;  /* 0xffffff8001017836 */ /* 0x001fe20000000000 */
[----:B------:R-:W0:Y:S01]  /*0090*/  S2R R3, SR_CTAID.X ;  /* 0x0000000000037919 */ /* 0x000e220000002500 */
[----:B------:R-:W4:Y:S01]  /*00a0*/  LDCU.64 UR18, c[0x0][0x358] ;  /* 0x00006b00ff1277ac */ /* 0x000f220008000a00 */
[----:B------:R-:W4:Y:S01]  /*00b0*/  LDCU UR10, c[0x0][0x3ac] ;  /* 0x00007580ff0a77ac */ /* 0x000f220008000800 */
[----:B---3--:R-:W-:-:S02]  /*00c0*/  IMAD.U32 R9, RZ, RZ, UR4 ;  /* 0x00000004ff097e24 */ /* 0x008fc4000f8e00ff */
[----:B-1----:R-:W-:-:S04]  /*00d0*/  IMAD R6, R11, 0x10, R12 ;  /* 0x000000100b067824 */ /* 0x002fc800078e020c */
[----:B0-----:R-:W-:-:S05]  /*00e0*/  IMAD R10, R3, 0x100, R6 ;  /* 0x00000100030a7824 */ /* 0x001fca00078e0206 */
[----:B--2---:R-:W-:-:S13]  /*00f0*/  ISETP.GE.AND P0, PT, R10, UR24, PT ;  /* 0x000000180a007c0c */ /* 0x004fda000bf06270 */
[----:B------:R-:W0:Y:S01]  /*0100*/  @!P0 LDC.64 R2, c[0x0][0x388] ;  /* 0x0000e200ff028b82 */ /* 0x000e220000000a00 */
[----:B------:R-:W-:-:S07]  /*0110*/  @!P0 IMAD R7, R10, 0x3, RZ ;  /* 0x000000030a078824 */ /* 0x000fce00078e02ff */
[----:B------:R-:W1:Y:S01]  /*0120*/  @!P0 LDC.64 R4, c[0x0][0x3a0] ;  /* 0x0000e800ff048b82 */ /* 0x000e620000000a00 */
[----:B0-----:R-:W-:-:S05]  /*0130*/  @!P0 IMAD.WIDE R2, R7, 0x8, R2 ;  /* 0x0000000807028825 */ /* 0x001fca00078e0202 */
[----:B----4-:R0:W5:Y:S01]  /*0140*/  @!P0 LDG.E.64 R14, desc[UR18][R2.64] ;  /* 0x00000012020e8981 */ /* 0x010162000c1e1b00 */
[----:B-1----:R-:W-:-:S03]  /*0150*/  @!P0 IMAD.WIDE R4, R10, 0x4, R4 ;  /* 0x000000040a048825 */ /* 0x002fc600078e0204 */
[----:B------:R0:W5:Y:S04]  /*0160*/  @!P0 LDG.E.64 R70, desc[UR18][R2.64+0x8] ;  /* 0x0000081202468981 */ /* 0x000168000c1e1b00 */
[----:B------:R0:W5:Y:S04]  /*0170*/  @!P0 LDG.E.64 R72, desc[UR18][R2.64+0x10] ;  /* 0x0000101202488981 */ /* 0x000168000c1e1b00 */
[----:B------:R0:W5:Y:S01]  /*0180*/  @!P0 LDG.E R9, desc[UR18][R4.64] ;  /* 0x0000001204098981 */ /* 0x000162000c1e1900 */
[----:B------:R-:W-:Y:S01]  /*0190*/  UISETP.GE.AND UP0, UPT, UR10, 0x1, UPT ;  /* 0x000000010a00788c */ /* 0x000fe2000bf06270 */
[----:B------:R-:W-:-:S02]  /*01a0*/  R2UR UR17, R1 ;  /* 0x00000000011172ca */ /* 0x000fc400000e0000 */
[----:B------:R-:W-:Y:S02]  /*01b0*/  CS2R R16, SRZ ;  /* 0x0000000000107805 */ /* 0x000fe4000001ff00 */
[----:B------:R-:W-:-:S04]  /*01c0*/  CS2R R18, SRZ ;  /* 0x0000000000127805 */ /* 0x000fc8000001ff00 */
[----:B0-----:R-:W-:Y:S07]  /*01d0*/  BRA.U !UP0, `(.L_x_8) ;  /* 0x000001d5084c7547 */ /* 0x001fee000b800000 */
[----:B------:R-:W0:Y:S01]  /*01e0*/  S2UR UR15, SR_CgaCtaId ;  /* 0x00000000000f79c3 */ /* 0x000e220000008800 */
[----:B------:R-:W1:Y:S01]  /*01f0*/  LDCU.64 UR8, c[0x0][0x390] ;  /* 0x00007200ff0877ac */ /* 0x000e620008000a00 */
[----:B------:R-:W-:Y:S02]  /*0200*/  CS2R R18, SRZ ;  /* 0x0000000000127805 */ /* 0x000fe4000001ff00 */
[----:B------:R-:W-:Y:S01]  /*0210*/  CS2R R16, SRZ ;  /* 0x0000000000107805 */ /* 0x000fe2000001ff00 */
[----:B------:R-:W-:Y:S02]  /*0220*/  UMOV UR4, 0x400 ;  /* 0x0000040000047882 */ /* 0x000fe40000000000 */
[----:B------:R-:W-:Y:S02]  /*0230*/  UIADD3 UR7, UPT, UPT, UR4, 0x300, URZ ;  /* 0x0000030004077890 */ /* 0x000fe4000fffe0ff */
[----:B------:R-:W-:Y:S02]  /*0240*/  UIADD3 UR6, UPT, UPT, UR4, 0x100, URZ ;  /* 0x0000010004067890 */ /* 0x000fe4000fffe0ff */
[----:B------:R-:W-:-:S02]  /*0250*/  UIADD3 UR12, UPT, UPT, UR4, 0xb00, URZ ;  /* 0x00000b00040c7890 */ /* 0x000fc4000fffe0ff */
[----:B------:R-:W-:Y:S02]  /*0260*/  UIADD3 UR13, UPT, UPT, UR4, 0x180, URZ ;  /* 0x00000180040d7890 */ /* 0x000fe4000fffe0ff */
[----:B------:R-:W-:Y:S02]  /*0270*/  UIADD3 UR14, UPT, UPT, UR4, 0x200, URZ ;  /* 0x00000200040e7890 */ /* 0x000fe4000fffe0ff */
[----:B------:R-:W-:Y:S02]  /*0280*/  UIADD3 UR5, UPT, UPT, UR4, 0x80, URZ ;  /* 0x0000008004057890 */ /* 0x000fe4000fffe0ff */
[----:B-1----:R-:W-:-:S04]  /*0290*/  UIMAD.WIDE UR8, UR10, 0x8, UR8 ;  /* 0x000000080a0878a5 */ /* 0x002fc8000f8e0208 */
[----:B------:R-:W-:Y:S02]  /*02a0*/  UIMAD.WIDE UR10, UR10, 0x8, UR8 ;  /* 0x000000080a0a78a5 */ /* 0x000fe4000f8e0208 */
[----:B0-----:R-:W-:Y:S02]  /*02b0*/  ULEA UR16, UR15, UR4, 0x18 ;  /* 0x000000040f107291 */ /* 0x001fe4000f8ec0ff */
[----:B------:R-:W-:Y:S02]  /*02c0*/  UIADD3 UR4, UPT, UPT, UR4, 0x280, URZ ;  /* 0x0000028004047890 */ /* 0x000fe4000fffe0ff */
[----:B------:R-:W-:Y:S02]  /*02d0*/  ULEA UR7, UR15, UR7, 0x18 ;  /* 0x000000070f077291 */ /* 0x000fe4000f8ec0ff */
[----:B------:R-:W-:Y:S01]  /*02e0*/  ULEA UR6, UR15, UR6, 0x18 ;  /* 0x000000060f067291 */ /* 0x000fe2000f8ec0ff */
[----:B------:R-:W-:Y:S01]  /*02f0*/  LEA R8, R11, UR16, 0x3 ;  /* 0x000000100b087c11 */ /* 0x000fe2000f8e18ff */
[----:B------:R-:W-:-:S02]  /*0300*/  ULEA UR12, UR15, UR12, 0x18 ;  /* 0x0000000c0f0c7291 */ /* 0x000fc4000f8ec0ff */
[----:B------:R-:W-:Y:S01]  /*0310*/  ULEA UR13, UR15, UR13, 0x18 ;  /* 0x0000000d0f0d7291 */ /* 0x000fe2000f8ec0ff */
[C---:B------:R-:W-:Y:S01]  /*0320*/  LEA R7, R6.reuse, UR7, 0x3 ;  /* 0x0000000706077c11 */ /* 0x040fe2000f8e18ff */
[----:B------:R-:W-:Y:S01]  /*0330*/  ULEA UR14, UR15, UR14, 0x18 ;  /* 0x0000000e0f0e7291 */ /* 0x000fe2000f8ec0ff */
[C---:B------:R-:W-:Y:S01]  /*0340*/  LEA R4, R11.reuse, UR6, 0x3 ;  /* 0x000000060b047c11 */ /* 0x040fe2000f8e18ff */
[----:B------:R-:W-:Y:S01]  /*0350*/  ULEA UR5, UR15, UR5, 0x18 ;  /* 0x000000050f057291 */ /* 0x000fe2000f8ec0ff */
[----:B------:R-:W-:Y:S01]  /*0360*/  LEA R6, R6, UR12, 0x3 ;  /* 0x0000000c06067c11 */ /* 0x000fe2000f8e18ff */
[----:B------:R-:W-:Y:S01]  /*0370*/  ULEA UR4, UR15, UR4, 0x18 ;  /* 0x000000040f047291 */ /* 0x000fe2000f8ec0ff */
[C---:B------:R-:W-:Y:S02]  /*0380*/  LEA R3, R12.reuse, UR13, 0x3 ;  /* 0x0000000d0c037c11 */ /* 0x040fe4000f8e18ff */
[C---:B------:R-:W-:Y:S02]  /*0390*/  LEA R2, R12.reuse, UR14, 0x3 ;  /* 0x0000000e0c027c11 */ /* 0x040fe4000f8e18ff */
[----:B------:R-:W-:Y:S01]  /*03a0*/  LEA R5, R11, UR5, 0x3 ;  /* 0x000000050b057c11 */ /* 0x000fe2000f8e18ff */
[----:B------:R-:W-:Y:S01]  /*03b0*/  UMOV UR5, URZ ;  /* 0x000000ff00057c82 */ /* 0x000fe20008000000 */
[----:B------:R-:W-:Y:S01]  /*03c0*/  LEA R0, R12, UR4, 0x3 ;  /* 0x000000040c007c11 */ /* 0x000fe2000f8e18ff */
[----:B------:R-:W-:-:S06]  /*03d0*/  UMOV UR4, URZ ;  /* 0x000000ff00047c82 */ /* 0x000fcc0008000000 */
.L_x_35:
[----:B------:R-:W0:Y:S01]  /*03e0*/  LDCU UR6, c[0x0][0x3ac] ;  /* 0x00007580ff0677ac */ /* 0x000e220008000800 */
[----:B------:R-:W-:Y:S02]  /*03f0*/  VIADD R49, R12, UR5 ;  /* 0x000000050c317c36 */ /* 0x000fe40008000000 */
[----:B------:R-:W-:Y:S01]  /*0400*/  IMAD.MOV.U32 R42, RZ, RZ, 0x8 ;  /* 0x00000008ff2a7424 */ /* 0x000fe200078e00ff */
[----:B-1----:R-:W1:Y:S01]  /*0410*/  LDCU UR20, c[0x0][0x3ac] ;  /* 0x00007580ff1477ac */ /* 0x002e620008000800 */
[----:B------:R-:W-:Y:S01]  /*0420*/  IMAD.MOV.U32 R48, RZ, RZ, 0x8 ;  /* 0x00000008ff307424 */ /* 0x000fe200078e00ff */
[----:B0-----:R-:W-:-:S04]  /*0430*/  ISETP.GE.AND P0, PT, R49, UR6, PT ;  /* 0x0000000631007c0c */ /* 0x001fc8000bf06270 */
[----:B------:R-:W-:-:S13]  /*0440*/  ISETP.NE.OR P0, PT, R11, RZ, P0 ;  /* 0x000000ff0b00720c */ /* 0x000fda0000705670 */
[----:B------:R-:W0:Y:S01]  /*0450*/  @!P0 LDC.64 R40, c[0x0][0x390] ;  /* 0x0000e400ff288b82 */ /* 0x000e220000000a00 */
[----:B------:R-:W-:-:S07]  /*0460*/  @!P0 IMAD.WIDE.U32 R42, R49, R42, UR8 ;  /* 0x00000008312a8e25 */ /* 0x000fce000f8e002a */
[----:B------:R-:W-:Y:S01]  /*0470*/  BAR.SYNC.DEFER_BLOCKING 0x0 ;  /* 0x0000000000007b1d */ /* 0x000fe20000010000 */
[----:B0-----:R-:W-:-:S05]  /*0480*/  @!P0 IMAD.WIDE.U32 R40, R49, 0x8, R40 ;  /* 0x0000000831288825 */ /* 0x001fca00078e0028 */
[----:B--2---:R-:W2:Y:S01]  /*0490*/  @!P0 LDG.E.64 R46, desc[UR18][R42.64] ;  /* 0x000000122a2e8981 */ /* 0x004ea2000c1e1b00 */
[----:B------:R-:W-:-:S03]  /*04a0*/  @!P0 IMAD.WIDE.U32 R48, R49, R48, UR10 ;  /* 0x0000000a31308e25 */ /* 0x000fc6000f8e0030 */
[----:B---3--:R0:W3:Y:S04]  /*04b0*/  @!P0 LDG.E.64 R44, desc[UR18][R40.64] ;  /* 0x00000012282c8981 */ /* 0x0080e8000c1e1b00 */
[----:B----4-:R-:W4:Y:S01]  /*04c0*/  @!P0 LDG.E.64 R48, desc[UR18][R48.64] ;  /* 0x0000001230308981 */ /* 0x010f22000c1e1b00 */
[----:B------:R-:W1:Y:S01]  /*04d0*/  @!P0 S2R R50, SR_CgaCtaId ;  /* 0x0000000000328919 */ /* 0x000e620000008800 */
[----:B------:R-:W-:Y:S01]  /*04e0*/  @!P0 MOV R13, 0x400 ;  /* 0x00000400000d8802 */ /* 0x000fe20000000f00 */
[----:B------:R-:W-:Y:S02]  /*04f0*/  IMAD.MOV.U32 R36, RZ, RZ, 0x0 ;  /* 0x00000000ff247424 */ /* 0x000fe400078e00ff */
[----:B------:R-:W-:Y:S02]  /*0500*/  IMAD.MOV.U32 R37, RZ, RZ, 0x40000000 ;  /* 0x40000000ff257424 */ /* 0x000fe400078e00ff */
[----:B------:R-:W-:-:S02]  /*0510*/  IMAD.MOV.U32 R38, RZ, RZ, 0x0 ;  /* 0x00000000ff267424 */ /* 0x000fc400078e00ff */
[----:B------:R-:W-:Y:S02]  /*0520*/  IMAD.MOV.U32 R39, RZ, RZ, 0x40000000 ;  /* 0x40000000ff277424 */ /* 0x000fe400078e00ff */
[C---:B------:R-:W-:Y:S02]  /*0530*/  @!P0 VIADD R51, R13.reuse, 0x80 ;  /* 0x000000800d338836 */ /* 0x040fe40000000000 */
[----:B------:R-:W-:Y:S01]  /*0540*/  @!P0 VIADD R53, R13, 0x100 ;  /* 0x000001000d358836 */ /* 0x000fe20000000000 */
[----:B------:R-:W-:Y:S04]  /*0550*/  STL.128 [R1], R36 ;  /* 0x0000002401007387 */ /* 0x000fe80000100c00 */
[----:B------:R-:W-:Y:S04]  /*0560*/  STL.128 [R1+0x10], R36 ;  /* 0x0000102401007387 */ /* 0x000fe80000100c00 */
[----:B------:R-:W-:Y:S04]  /*0570*/  STL.128 [R1+0x20], R36 ;  /* 0x0000202401007387 */ /* 0x000fe80000100c00 */
[----:B------:R-:W-:Y:S04]  /*0580*/  STL.128 [R1+0x30], R36 ;  /* 0x0000302401007387 */ /* 0x000fe80000100c00 */
[----:B------:R-:W-:Y:S04]  /*0590*/  STL.128 [R1+0x40], R36 ;  /* 0x0000402401007387 */ /* 0x000fe80000100c00 */
[----:B------:R-:W-:Y:S01]  /*05a0*/  STL.128 [R1+0x50], R36 ;  /* 0x0000502401007387 */ /* 0x000fe20000100c00 */
[----:B-1----:R-:W-:-:S03]  /*05b0*/  @!P0 LEA R13, R50, R13, 0x18 ;  /* 0x0000000d320d8211 */ /* 0x002fc600078ec0ff */
[----:B------:R-:W-:Y:S04]  /*05c0*/  STL.128 [R1+0x60], R36 ;  /* 0x0000602401007387 */ /* 0x000fe80000100c00 */
[----:B------:R-:W-:Y:S01]  /*05d0*/  STL.128 [R1+0x70], R36 ;  /* 0x0000702401007387 */ /* 0x000fe20000100c00 */
[C---:B------:R-:W-:Y:S02]  /*05e0*/  @!P0 LEA R51, R50.reuse, R51, 0x18 ;  /* 0x0000003332338211 */ /* 0x040fe400078ec0ff */
[----:B0-----:R-:W-:Y:S01]  /*05f0*/  @!P0 LEA R41, R50, R53, 0x18 ;  /* 0x0000003532298211 */ /* 0x001fe200078ec0ff */
[----:B------:R-:W-:Y:S01]  /*0600*/  UIMAD UR21, UR4, -0x10, UR6 ;  /* 0xfffffff0041578a4 */ /* 0x000fe2000f8e0206 */
[C---:B------:R-:W-:Y:S02]  /*0610*/  @!P0 IMAD R13, R12.reuse, 0x8, R13 ;  /* 0x000000080c0d8824 */ /* 0x040fe400078e020d */
[C---:B------:R-:W-:Y:S01]  /*0620*/  @!P0 IMAD R40, R12.reuse, 0x8, R51 ;  /* 0x000000080c288824 */ /* 0x040fe200078e0233 */
[----:B------:R-:W-:Y:S01]  /*0630*/  UISETP.LT.AND UP0, UPT, UR21, 0x10, UPT ;  /* 0x000000101500788c */ /* 0x000fe2000bf01270 */
[----:B------:R-:W-:-:S02]  /*0640*/  @!P0 IMAD R41, R12, 0x8, R41 ;  /* 0x000000080c298824 */ /* 0x000fc400078e0229 */
[----:B------:R-:W-:Y:S01]  /*0650*/  VIADD R42, R11, UR5 ;  /* 0x000000050b2a7c36 */ /* 0x000fe20008000000 */
[----:B------:R-:W-:Y:S01]  /*0660*/  USEL UR14, UR21, 0x10, UP0 ;  /* 0x00000010150e7887 */ /* 0x000fe20008000000 */
[----:B------:R-:W-:Y:S02]  /*0670*/  IMAD.MOV.U32 R106, RZ, RZ, 0x0 ;  /* 0x00000000ff6a7424 */ /* 0x000fe400078e00ff */
[----:B------:R-:W-:Y:S01]  /*0680*/  IMAD.MOV.U32 R107, RZ, RZ, 0x40000000 ;  /* 0x40000000ff6b7424 */ /* 0x000fe200078e00ff */
[----:B------:R-:W-:Y:S01]  /*0690*/  UISETP.LT.AND UP0, UPT, UR14, 0x1, UPT ;  /* 0x000000010e00788c */ /* 0x000fe2000bf01270 */
[----:B------:R-:W-:Y:S02]  /*06a0*/  IMAD.MOV.U32 R104, RZ, RZ, 0x0 ;  /* 0x00000000ff687424 */ /* 0x000fe400078e00ff */
[----:B------:R-:W-:Y:S02]  /*06b0*/  IMAD.MOV.U32 R105, RZ, RZ, 0x40000000 ;  /* 0x40000000ff697424 */ /* 0x000fe400078e00ff */
[----:B------:R-:W-:-:S02]  /*06c0*/  IMAD.MOV.U32 R102, RZ, RZ, 0x0 ;  /* 0x00000000ff667424 */ /* 0x000fc400078e00ff */
[----:B------:R-:W-:Y:S02]  /*06d0*/  IMAD.MOV.U32 R103, RZ, RZ, 0x40000000 ;  /* 0x40000000ff677424 */ /* 0x000fe400078e00ff */
[----:B------:R-:W-:Y:S02]  /*06e0*/  IMAD.MOV.U32 R100, RZ, RZ, 0x0 ;  /* 0x00000000ff647424 */ /* 0x000fe400078e00ff */
[----:B------:R-:W-:Y:S02]  /*06f0*/  IMAD.MOV.U32 R101, RZ, RZ, 0x40000000 ;  /* 0x40000000ff657424 */ /* 0x000fe400078e00ff */
        /* <DEDUP_REMOVED lines=23> */
[----:B------:R-:W-:Y:S01]  /*0870*/  IMAD.MOV.U32 R57, RZ, RZ, 0x40000000 ;  /* 0x40000000ff397424 */ /* 0x000fe200078e00ff */
[----:B------:R-:W-:Y:S02]  /*0880*/  UIADD3 UR16, UPT, UPT, -UR5, UR6, URZ ;  /* 0x0000000605107290 */ /* 0x000fe4000fffe1ff */
[----:B------:R-:W-:Y:S01]  /*0890*/  USEL UR14, UR14, 0x1, !UP0 ;  /* 0x000000010e0e7887 */ /* 0x000fe2000c000000 */
[----:B---3--:R0:W-:Y:S04]  /*08a0*/  @!P0 STS.64 [R13], R44 ;  /* 0x0000002c0d008388 */ /* 0x0081e80000000a00 */
[----:B--2---:R1:W-:Y:S04]  /*08b0*/  @!P0 STS.64 [R40], R46 ;  /* 0x0000002e28008388 */ /* 0x0043e80000000a00 */
[----:B----4-:R1:W-:Y:S01]  /*08c0*/  @!P0 STS.64 [R41], R48 ;  /* 0x0000003029008388 */ /* 0x0103e20000000a00 */
[----:B------:R-:W-:Y:S01]  /*08d0*/  ISETP.GE.AND P0, PT, R42, UR6, PT ;  /* 0x000000062a007c0c */ /* 0x000fe2000bf06270 */
[----:B------:R-:W-:-:S03]  /*08e0*/  UMOV UR6, URZ ;  /* 0x000000ff00067c82 */ /* 0x000fc60008000000 */
[----:B0-----:R-:W-:-:S09]  /*08f0*/  SEL R13, R42, RZ, !P0 ;  /* 0x000000ff2a0d7207 */ /* 0x001fd20004000000 */
.L_x_27:
[----:B01----:R-:W0:Y:S08]  /*0900*/  LDC.64 R40, c[0x0][0x390] ;  /* 0x0000e400ff287b82 */ /* 0x003e300000000a00 */
[----:B------:R-:W-:Y:S01]  /*0910*/  BAR.SYNC.DEFER_BLOCKING 0x0 ;  /* 0x0000000000007b1d */ /* 0x000fe20000010000 */
[----:B------:R-:W-:Y:S02]  /*0920*/  VIADD R36, R12, UR6 ;  /* 0x000000060c247c36 */ /* 0x000fe40008000000 */
[----:B------:R-:W-:-:S03]  /*0930*/  IMAD.MOV.U32 R39, RZ, RZ, 0x8 ;  /* 0x00000008ff277424 */ /* 0x000fc600078e00ff */
[C---:B------:R-:W-:Y:S01]  /*0940*/  ISETP.GE.AND P0, PT, R36.reuse, UR20, PT ;  /* 0x0000001424007c0c */ /* 0x040fe2000bf06270 */
[----:B------:R-:W-:Y:S01]  /*0950*/  IMAD.MOV.U32 R37, RZ, RZ, 0x8 ;  /* 0x00000008ff257424 */ /* 0x000fe200078e00ff */
[----:B------:R-:W1:Y:S02]  /*0960*/  LDC.64 R42, c[0x0][0x398] ;  /* 0x0000e600ff2a7b82 */ /* 0x000e640000000a00 */
[----:B------:R-:W-:-:S05]  /*0970*/  SEL R44, R36, RZ, !P0 ;  /* 0x000000ff242c7207 */ /* 0x000fca0004000000 */
[----:B------:R-:W-:-:S04]  /*0980*/  IMAD.WIDE.U32 R38, R44, R39, UR8 ;  /* 0x000000082c267e25 */ /* 0x000fc8000f8e0027 */
[C---:B0-----:R-:W-:Y:S02]  /*0990*/  IMAD.WIDE.U32 R40, R44.reuse, 0x8, R40 ;  /* 0x000000082c287825 */ /* 0x041fe400078e0028 */
[----:B--2---:R-:W2:Y:S04]  /*09a0*/  LDG.E.64 R38, desc[UR18][R38.64] ;  /* 0x0000001226267981 */ /* 0x004ea8000c1e1b00 */
[----:B------:R-:W-:Y:S04]  /*09b0*/  LDS.64 R54, [R8] ;  /* 0x0000000008367984 */ /* 0x000fe80000000a00 */
[----:B---3--:R-:W3:Y:S01]  /*09c0*/  LDG.E.64 R40, desc[UR18][R40.64] ;  /* 0x0000001228287981 */ /* 0x008ee2000c1e1b00 */
[----:B------:R-:W-:-:S03]  /*09d0*/  IMAD.WIDE.U32 R36, R44, R37, UR10 ;  /* 0x0000000a2c247e25 */ /* 0x000fc6000f8e0025 */
[----:B------:R-:W2:Y:S04]  /*09e0*/  LDS.64 R110, [R5] ;  /* 0x00000000056e7984 */ /* 0x000ea80000000a00 */
[----:B----4-:R-:W4:Y:S01]  /*09f0*/  LDG.E.64 R36, desc[UR18][R36.64] ;  /* 0x0000001224247981 */ /* 0x010f22000c1e1b00 */
[----:B------:R-:W-:-:S04]  /*0a00*/  IMAD R45, R13, UR20, R44 ;  /* 0x000000140d2d7c24 */ /* 0x000fc8000f8e022c */
[----:B-1----:R-:W-:Y:S02]  /*0a10*/  IMAD.WIDE.U32 R42, R45, 0x8, R42 ;  /* 0x000000082d2a7825 */ /* 0x002fe400078e002a */
[----:B------:R-:W4:Y:S04]  /*0a20*/  LDS.64 R44, [R4] ;  /* 0x00000000042c7984 */ /* 0x000f280000000a00 */
[----:B------:R-:W4:Y:S01]  /*0a30*/  LDG.E.64 R42, desc[UR18][R42.64] ;  /* 0x000000122a2a7981 */ /* 0x000f22000c1e1b00 */
[----:B------:R-:W-:-:S04]  /*0a40*/  UIADD3 UR22, UPT, UPT, -UR6, UR20, URZ ;  /* 0x0000001406167290 */ /* 0x000fc8000fffe1ff */
[----:B------:R-:W-:Y:S01]  /*0a50*/  UISETP.GT.AND UP0, UPT, UR22, URZ, UPT ;  /* 0x000000ff1600728c */ /* 0x000fe2000bf04270 */
[----:B--2---:R-:W-:Y:S02]  /*0a60*/  DADD R110, R110, -R38 ;  /* 0x000000006e6e7229 */ /* 0x004fe40000000826 */
[----:B---3--:R-:W-:-:S08]  /*0a70*/  DADD R54, R54, -R40 ;  /* 0x0000000036367229 */ /* 0x008fd00000000828 */
[----:B------:R-:W-:Y:S01]  /*0a80*/  DSETP.MAX.AND P0, P1, |R54|, |R110|, PT ;  /* 0x4000006e3600722a */ /* 0x000fe2000390f200 */
[----:B------:R-:W-:Y:S02]  /*0a90*/  IMAD.MOV.U32 R49, RZ, RZ, R111 ;  /* 0x000000ffff317224 */ /* 0x000fe400078e006f */
[----:B------:R-:W-:Y:S02]  /*0aa0*/  IMAD.MOV.U32 R46, RZ, RZ, R55 ;  /* 0x000000ffff2e7224 */ /* 0x000fe400078e0037 */
[----:B------:R-:W-:-:S03]  /*0ab0*/  IMAD.MOV.U32 R47, RZ, RZ, R110 ;  /* 0x000000ffff2f7224 */ /* 0x000fc600078e006e */
[----:B------:R-:W-:Y:S01]  /*0ac0*/  FSEL R51, |R46|, |R49|, P0 ;  /* 0x400000312e337208 */ /* 0x000fe20000000200 */
[----:B------:R-:W-:Y:S01]  /*0ad0*/  IMAD.MOV.U32 R46, RZ, RZ, R54 ;  /* 0x000000ffff2e7224 */ /* 0x000fe200078e0036 */
[----:B----4-:R-:W-:-:S04]  /*0ae0*/  DADD R44, R44, -R36 ;  /* 0x000000002c2c7229 */ /* 0x010fc80000000824 */
[----:B------:R-:W-:Y:S02]  /*0af0*/  @P1 LOP3.LUT R51, R49, 0x80000, RZ, 0xfc, !PT ;  /* 0x0008000031331812 */ /* 0x000fe400078efcff */
[----:B------:R-:W-:Y:S01]  /*0b00*/  SEL R48, R46, R47, P0 ;  /* 0x0000002f2e307207 */ /* 0x000fe20000000000 */
[----:B------:R-:W-:Y:S02]  /*0b10*/  DSETP.MIN.AND P0, P1, |R54|, |R110|, PT ;  /* 0x4000006e3600722a */ /* 0x000fe40003900200 */
[----:B------:R-:W-:-:S04]  /*0b20*/  IMAD.MOV.U32 R49, RZ, RZ, R51 ;  /* 0x000000ffff317224 */ /* 0x000fc800078e0033 */
[----:B------:R-:W-:Y:S01]  /*0b30*/  SEL R50, R46, R47, P0 ;  /* 0x0000002f2e327207 */ /* 0x000fe20000000000 */
[----:B------:R-:W-:Y:S01]  /*0b40*/  IMAD.MOV.U32 R46, RZ, RZ, R45 ;  /* 0x000000ffff2e7224 */ /* 0x000fe200078e002d */
[----:B------:R-:W-:Y:S01]  /*0b50*/  DSETP.MAX.AND P4, P5, |R44|, R48, PT ;  /* 0x000000302c00722a */ /* 0x000fe20003d8f200 */
[----:B------:R-:W-:Y:S02]  /*0b60*/  IMAD.MOV.U32 R51, RZ, RZ, R49 ;  /* 0x000000ffff337224 */ /* 0x000fe400078e0031 */
[----:B------:R-:W-:-:S03]  /*0b70*/  IMAD.MOV.U32 R47, RZ, RZ, R48 ;  /* 0x000000ffff2f7224 */ /* 0x000fc600078e0030 */
[----:B------:R-:W-:Y:S01]  /*0b80*/  FSEL R109, |R46|, R51, P4 ;  /* 0x000000332e6d7208 */ /* 0x000fe20002000200 */
[----:B------:R-:W-:Y:S01]  /*0b90*/  IMAD.MOV.U32 R46, RZ, RZ, R44 ;  /* 0x000000ffff2e7224 */ /* 0x000fe200078e002c */
[----:B------:R-:W-:Y:S01]  /*0ba0*/  DSETP.MIN.AND P2, P3, |R44|, R48, PT ;  /* 0x000000302c00722a */ /* 0x000fe20003b40200 */
[----:B------:R-:W-:-:S03]  /*0bb0*/  IMAD.MOV.U32 R108, RZ, RZ, R49 ;  /* 0x000000ffff6c7224 */ /* 0x000fc600078e0031 */
[----:B------:R-:W-:Y:S01]  /*0bc0*/  SEL R46, R46, R47, P4 ;  /* 0x0000002f2e2e7207 */ /* 0x000fe20002000000 */
[----:B------:R-:W-:Y:S01]  /*0bd0*/  IMAD.MOV.U32 R47, RZ, RZ, R45 ;  /* 0x000000ffff2f7224 */ /* 0x000fe200078e002d */
[----:B------:R-:W-:-:S04]  /*0be0*/  @P5 LOP3.LUT R109, R51, 0x80000, RZ, 0xfc, !PT ;  /* 0x00080000336d5812 */ /* 0x000fc800078efcff */
[----:B------:R-:W-:Y:S01]  /*0bf0*/  FSEL R53, |R47|, R108, P2 ;  /* 0x0000006c2f357208 */ /* 0x000fe20001000200 */
[----:B------:R-:W-:Y:S02]  /*0c00*/  IMAD.MOV.U32 R47, RZ, RZ, R109 ;  /* 0x000000ffff2f7224 */ /* 0x000fe400078e006d */
[----:B------:R-:W-:Y:S02]  /*0c10*/  IMAD.MOV.U32 R52, RZ, RZ, R48 ;  /* 0x000000ffff347224 */ /* 0x000fe400078e0030 */
[----:B------:R-:W-:Y:S01]  /*0c20*/  IMAD.MOV.U32 R49, RZ, RZ, R44 ;  /* 0x000000ffff317224 */ /* 0x000fe200078e002c */
[----:B------:R-:W-:Y:S01]  /*0c30*/  LOP3.LUT R48, R47, 0xffc00000, RZ, 0xc0, !PT ;  /* 0xffc000002f307812 */ /* 0x000fe200078ec0ff */
[----:B------:R-:W-:-:S03]  /*0c40*/  IMAD.MOV.U32 R51, RZ, RZ, R111 ;  /* 0x000000ffff337224 */ /* 0x000fc600078e006f */
[----:B------:R-:W-:Y:S02]  /*0c50*/  SEL R52, R49, R52, P2 ;  /* 0x0000003431347207 */ /* 0x000fe40001000000 */
[----:B------:R-:W-:Y:S01]  /*0c60*/  LOP3.LUT R49, R48, 0x7fd00000, RZ, 0x3c, !PT ;  /* 0x7fd0000030317812 */ /* 0x000fe200078e3cff */
[----:B------:R-:W-:Y:S01]  /*0c70*/  IMAD.MOV.U32 R48, RZ, RZ, R55 ;  /* 0x000000ffff307224 */ /* 0x000fe200078e0037 */
[----:B------:R-:W-:-:S04]  /*0c80*/  @P3 LOP3.LUT R53, R108, 0x80000, RZ, 0xfc, !PT ;  /* 0x000800006c353812 */ /* 0x000fc800078efcff */
[----:B------:R-:W-:Y:S01]  /*0c90*/  FSEL R109, |R48|, |R51|, P0 ;  /* 0x40000033306d7208 */ /* 0x000fe20000000200 */
[----:B------:R-:W-:Y:S01]  /*0ca0*/  IMAD.MOV.U32 R48, RZ, RZ, RZ ;  /* 0x000000ffff307224 */ /* 0x000fe200078e00ff */
[----:B------:R-:W-:-:S05]  /*0cb0*/  @P1 LOP3.LUT R109, R51, 0x80000, RZ, 0xfc, !PT ;  /* 0x00080000336d1812 */ /* 0x000fca00078efcff */
[----:B------:R-:W-:Y:S01]  /*0cc0*/  DMUL R52, R52, R48 ;  /* 0x0000003034347228 */ /* 0x000fe20000000000 */
[----:B------:R-:W-:-:S06]  /*0cd0*/  IMAD.MOV.U32 R51, RZ, RZ, R109 ;  /* 0x000000ffff337224 */ /* 0x000fcc00078e006d */
[----:B------:R-:W-:Y:S02]  /*0ce0*/  DMUL R50, R50, R48 ;  /* 0x0000003032327228 */ /* 0x000fe40000000000 */
[----:B------:R-:W-:Y:S02]  /*0cf0*/  DMUL R108, R52, R52 ;  /* 0x00000034346c7228 */ /* 0x000fe40000000000 */
[----:B------:R-:W-:-:S06]  /*0d00*/  DMUL R52, R46, R48 ;  /* 0x000000302e347228 */ /* 0x000fcc0000000000 */
[----:B------:R-:W-:-:S08]  /*0d10*/  DFMA R108, R50, R50, R108 ;  /* 0x00000032326c722b */ /* 0x000fd0000000006c */
[----:B------:R-:W-:-:S06]  /*0d20*/  DFMA R112, R52, R52, R108 ;  /* 0x000000343470722b */ /* 0x000fcc000000006c */
[----:B------:R-:W0:Y:S01]  /*0d30*/  MUFU.RSQ64H R51, R113 ;  /* 0x0000007100337308 */ /* 0x000e220000001c00 */
[----:B------:R-:W-:Y:S02]  /*0d40*/  IMAD.MOV.U32 R50, RZ, RZ, RZ ;  /* 0x000000ffff327224 */ /* 0x000fe400078e00ff */
[----:B------:R-:W-:Y:S02]  /*0d50*/  IMAD.MOV.U32 R108, RZ, RZ, 0x0 ;  /* 0x00000000ff6c7424 */ /* 0x000fe400078e00ff */
[----:B------:R-:W-:Y:S02]  /*0d60*/  IMAD.MOV.U32 R109, RZ, RZ, 0x3fd80000 ;  /* 0x3fd80000ff6d7424 */ /* 0x000fe400078e00ff */
[----:B0-----:R-:W-:-:S08]  /*0d70*/  DMUL R52, R50, R50 ;  /* 0x0000003232347228 */ /* 0x001fd00000000000 */
[----:B------:R-:W-:Y:S02]  /*0d80*/  DFMA R52, R112, -R52, 1 ;  /* 0x3ff000007034742b */ /* 0x000fe40000000834 */
[----:B------:R-:W-:-:S06]  /*0d90*/  DADD R110, |R54|, |R110| ;  /* 0x00000000366e7229 */ /* 0x000fcc000000066e */
[----:B------:R-:W-:Y:S02]  /*0da0*/  DMUL R54, R50, R52 ;  /* 0x0000003432367228 */ /* 0x000fe40000000000 */
[----:B------:R-:W-:Y:S02]  /*0db0*/  DFMA R52, R52, R108, 0.5 ;  /* 0x3fe000003434742b */ /* 0x000fe4000000006c */
[----:B------:R-:W-:-:S06]  /*0dc0*/  DADD R110, |R44|, R110 ;  /* 0x000000002c6e7229 */ /* 0x000fcc000000026e */
[----:B------:R-:W-:Y:S02]  /*0dd0*/  DFMA R52, R52, R54, R50 ;  /* 0x000000363434722b */ /* 0x000fe40000000032 */
[C---:B------:R-:W-:Y:S02]  /*0de0*/  DADD R44, R110.reuse, +INF ;  /* 0x7ff000006e2c7429 */ /* 0x040fe40000000000 */
[----:B------:R-:W-:-:S04]  /*0df0*/  DSETP.GT.AND P0, PT, R110, RZ, PT ;  /* 0x000000ff6e00722a */ /* 0x000fc80003f04000 */
[----:B------:R-:W-:Y:S01]  /*0e00*/  DMUL R52, R48, R52 ;  /* 0x0000003430347228 */ /* 0x000fe20000000000 */
[----:B------:R-:W-:Y:S01]  /*0e10*/  ISETP.NE.AND P2, PT, R11, RZ, PT ;  /* 0x000000ff0b00720c */ /* 0x000fe20003f45270 */
[----:B------:R-:W-:-:S08]  /*0e20*/  DSETP.NEU.AND P1, PT, R46, +INF , PT ;  /* 0x7ff000002e00742a */ /* 0x000fd00003f2d000 */
[----:B------:R-:W-:Y:S02]  /*0e30*/  FSEL R44, R52, R44, P0 ;  /* 0x0000002c342c7208 */ /* 0x000fe40000000000 */
[----:B------:R-:W-:Y:S02]  /*0e40*/  FSEL R45, R53, R45, P0 ;  /* 0x0000002d352d7208 */ /* 0x000fe40000000000 */
[----:B------:R-:W-:Y:S02]  /*0e50*/  FSEL R44, R44, RZ, P1 ;  /* 0x000000ff2c2c7208 */ /* 0x000fe40000800000 */
[----:B------:R-:W-:Y:S01]  /*0e60*/  FSEL R45, R45, RZ, P1 ;  /* 0x000000ff2d2d7208 */ /* 0x000fe20000800000 */
[----:B------:R0:W-:Y:S04]  /*0e70*/  STS.64 [R7], R42 ;  /* 0x0000002a07007388 */ /* 0x0001e80000000a00 */
[----:B------:R0:W-:Y:S04]  /*0e80*/  STS.64 [R6], R44 ;  /* 0x0000002c06007388 */ /* 0x0001e80000000a00 */
[----:B------:R0:W-:Y:S04]  /*0e90*/  @!P2 STS.64 [R3], R40 ;  /* 0x000000280300a388 */ /* 0x0001e80000000a00 */
[----:B------:R0:W-:Y:S04]  /*0ea0*/  @!P2 STS.64 [R2], R38 ;  /* 0x000000260200a388 */ /* 0x0001e80000000a00 */
[----:B------:R0:W-:Y:S01]  /*0eb0*/  @!P2 STS.64 [R0], R36 ;  /* 0x000000240000a388 */ /* 0x0001e20000000a00 */
[----:B------:R-:W-:Y:S06]  /*0ec0*/  BAR.SYNC.DEFER_BLOCKING 0x0 ;  /* 0x0000000000007b1d */ /* 0x000fec0000010000 */
[----:B------:R-:W-:Y:S05]  /*0ed0*/  BRA.U !UP0, `(.L_x_9) ;  /* 0x0000004d080c7547 */ /* 0x000fea000b800000 */
[----:B------:R-:W1:Y:S01]  /*0ee0*/  S2UR UR12, SR_CgaCtaId ;  /* 0x00000000000c79c3 */ /* 0x000e620000008800 */
[----:B------:R-:W-:Y:S01]  /*0ef0*/  UMOV UR7, 0x400 ;  /* 0x0000040000077882 */ /* 0x000fe20000000000 */
[----:B------:R-:W-:Y:S01]  /*0f00*/  UMOV UR13, 0x7fefffff ;  /* 0x7fefffff000d7882 */ /* 0x000fe20000000000 */
[----:B------:R-:W-:Y:S01]  /*0f10*/  UISETP.NE.AND UP0, UPT, UR22, 0x1, UPT ;  /* 0x000000011600788c */ /* 0x000fe2000bf05270 */
[----:B------:R-:W-:Y:S01]  /*0f20*/  UMOV UR15, UR13 ;  /* 0x0000000d000f7c82 */ /* 0x000fe20008000000 */
[----:B-1----:R-:W-:-:S03]  /*0f30*/  ULEA UR7, UR12, UR7, 0x18 ;  /* 0x000000070c077291 */ /* 0x002fc6000f8ec0ff */
[----:B------:R-:W-:-:S06]  /*0f40*/  UMOV UR12, 0xffffffff ;  /* 0xffffffff000c7882 */ /* 0x000fcc0000000000 */
[----:B0-----:R-:W0:Y:S04]  /*0f50*/  LDS.128 R36, [UR7+0x180] ;  /* 0x00018007ff247984 */ /* 0x001e280008000c00 */
[----:B------:R-:W1:Y:S04]  /*0f60*/  LDS.128 R40, [UR7+0x200] ;  /* 0x00020007ff287984 */ /* 0x000e680008000c00 */
[----:B------:R-:W2:Y:S01]  /*0f70*/  LDS.128 R44, [UR7+0x280] ;  /* 0x00028007ff2c7984 */ /* 0x000ea20008000c00 */
[----:B0----5:R-:W-:Y:S02]  /*0f80*/  DADD R36, -R36, R14 ;  /* 0x0000000024247229 */ /* 0x021fe4000000010e */
[----:B-1----:R-:W-:-:S02]  /*0f90*/  DADD R40, -R40, R70 ;  /* 0x0000000028287229 */ /* 0x002fc40000000146 */
[----:B--2---:R-:W-:-:S06]  /*0fa0*/  DADD R48, -R44, R72 ;  /* 0x000000002c307229 */ /* 0x004fcc0000000148 */
[----:B------:R-:W-:Y:S01]  /*0fb0*/  IMAD.MOV.U32 R44, RZ, RZ, R37 ;  /* 0x000000ffff2c7224 */ /* 0x000fe200078e0025 */
[----:B------:R-:W-:Y:S01]  /*0fc0*/  DSETP.MAX.AND P0, P1, |R36|, |R40|, PT ;  /* 0x400000282400722a */ /* 0x000fe2000390f200 */
[----:B------:R-:W-:Y:S02]  /*0fd0*/  IMAD.MOV.U32 R51, RZ, RZ, R41 ;  /* 0x000000ffff337224 */ /* 0x000fe400078e0029 */
[----:B------:R-:W-:-:S03]  /*0fe0*/  IMAD.MOV.U32 R45, RZ, RZ, R40 ;  /* 0x000000ffff2d7224 */ /* 0x000fc600078e0028 */
[----:B------:R-:W-:Y:S01]  /*0ff0*/  FSEL R53, |R44|, |R51|, P0 ;  /* 0x400000332c357208 */ /* 0x000fe20000000200 */
[----:B------:R-:W-:-:S05]  /*1000*/  IMAD.MOV.U32 R44, RZ, RZ, R36 ;  /* 0x000000ffff2c7224 */ /* 0x000fca00078e0024 */
[CC--:B------:R-:W-:Y:S02]  /*1010*/  SEL R50, R44.reuse, R45.reuse, P0 ;  /* 0x0000002d2c327207 */ /* 0x0c0fe40000000000 */
[----:B------:R-:W-:Y:S01]  /*1020*/  @P1 LOP3.LUT R53, R51, 0x80000, RZ, 0xfc, !PT ;  /* 0x0008000033351812 */ /* 0x000fe200078efcff */
[----:B------:R-:W-:Y:S02]  /*1030*/  DSETP.MIN.AND P0, P1, |R36|, |R40|, PT ;  /* 0x400000282400722a */ /* 0x000fe40003900200 */
[----:B------:R-:W-:Y:S02]  /*1040*/  IMAD.MOV.U32 R87, RZ, RZ, R50 ;  /* 0x000000ffff577224 */ /* 0x000fe400078e0032 */
[----:B------:R-:W-:Y:S02]  /*1050*/  IMAD.MOV.U32 R51, RZ, RZ, R53 ;  /* 0x000000ffff337224 */ /* 0x000fe400078e0035 */
[----:B------:R-:W-:Y:S01]  /*1060*/  SEL R52, R44, R45, P0 ;  /* 0x0000002d2c347207 */ /* 0x000fe20000000000 */
[----:B------:R-:W-:-:S02]  /*1070*/  IMAD.MOV.U32 R44, RZ, RZ, R48 ;  /* 0x000000ffff2c7224 */ /* 0x000fc400078e0030 */
[----:B------:R-:W-:Y:S01]  /*1080*/  IMAD.MOV.U32 R45, RZ, RZ, R50 ;  /* 0x000000ffff2d7224 */ /* 0x000fe200078e0032 */
[C-C-:B------:R-:W-:Y:S01]  /*1090*/  DSETP.MAX.AND P4, P5, |R48|.reuse, R50.reuse, PT ;  /* 0x000000323000722a */ /* 0x140fe20003d8f200 */
[----:B------:R-:W-:Y:S01]  /*10a0*/  IMAD.MOV.U32 R53, RZ, RZ, R49 ;  /* 0x000000ffff357224 */ /* 0x000fe200078e0031 */
[----:B------:R-:W-:Y:S01]  /*10b0*/  DSETP.MIN.AND P2, P3, |R48|, R50, PT ;  /* 0x000000323000722a */ /* 0x000fe20003b40200 */
[----:B------:R-:W-:Y:S02]  /*10c0*/  IMAD.MOV.U32 R54, RZ, RZ, R51 ;  /* 0x000000ffff367224 */ /* 0x000fe400078e0033 */
[----:B------:R-:W-:Y:S01]  /*10d0*/  IMAD.MOV.U32 R50, RZ, RZ, R48 ;  /* 0x000000ffff327224 */ /* 0x000fe200078e0030 */
[----:B------:R-:W-:Y:S01]  /*10e0*/  SEL R44, R44, R45, P4 ;  /* 0x0000002d2c2c7207 */ /* 0x000fe20002000000 */
[----:B------:R-:W-:Y:S01]  /*10f0*/  IMAD.MOV.U32 R45, RZ, RZ, R49 ;  /* 0x000000ffff2d7224 */ /* 0x000fe200078e0031 */
[----:B------:R-:W-:Y:S02]  /*1100*/  FSEL R53, |R53|, R54, P4 ;  /* 0x0000003635357208 */ /* 0x000fe40002000200 */
[----:B------:R-:W-:Y:S01]  /*1110*/  SEL R86, R50, R87, P2 ;  /* 0x0000005732567207 */ /* 0x000fe20001000000 */
[----:B------:R-:W-:Y:S01]  /*1120*/  IMAD.MOV.U32 R50, RZ, RZ, R37 ;  /* 0x000000ffff327224 */ /* 0x000fe200078e0025 */
[----:B------:R-:W-:Y:S01]  /*1130*/  FSEL R111, |R45|, R51, P2 ;  /* 0x000000332d6f7208 */ /* 0x000fe20001000200 */
[----:B------:R-:W-:Y:S01]  /*1140*/  DADD R36, |R36|, |R40| ;  /* 0x0000000024247229 */ /* 0x000fe20000000628 */
[----:B------:R-:W-:-:S02]  /*1150*/  @P5 LOP3.LUT R53, R54, 0x80000, RZ, 0xfc, !PT ;  /* 0x0008000036355812 */ /* 0x000fc400078efcff */
[----:B------:R-:W-:-:S03]  /*1160*/  @P3 LOP3.LUT R111, R51, 0x80000, RZ, 0xfc, !PT ;  /* 0x00080000336f3812 */ /* 0x000fc600078efcff */
[----:B------:R-:W-:Y:S02]  /*1170*/  IMAD.MOV.U32 R45, RZ, RZ, R53 ;  /* 0x000000ffff2d7224 */ /* 0x000fe400078e0035 */
[----:B------:R-:W-:Y:S01]  /*1180*/  IMAD.MOV.U32 R53, RZ, RZ, R41 ;  /* 0x000000ffff357224 */ /* 0x000fe200078e0029 */
[----:B------:R-:W-:Y:S01]  /*1190*/  DADD R36, |R48|, R36 ;  /* 0x0000000030247229 */ /* 0x000fe20000000224 */
[----:B------:R-:W-:Y:S01]  /*11a0*/  IMAD.MOV.U32 R87, RZ, RZ, R111 ;  /* 0x000000ffff577224 */ /* 0x000fe200078e006f */
[----:B------:R-:W-:Y:S02]  /*11b0*/  LOP3.LUT R54, R45, 0xffc00000, RZ, 0xc0, !PT ;  /* 0xffc000002d367812 */ /* 0x000fe400078ec0ff */
[----:B------:R-:W-:Y:S01]  /*11c0*/  FSEL R55, |R50|, |R53|, P0 ;  /* 0x4000003532377208 */ /* 0x000fe20000000200 */
[----:B------:R-:W-:Y:S01]  /*11d0*/  IMAD.MOV.U32 R50, RZ, RZ, RZ ;  /* 0x000000ffff327224 */ /* 0x000fe200078e00ff */
[----:B------:R-:W-:Y:S02]  /*11e0*/  LOP3.LUT R51, R54, 0x7fd00000, RZ, 0x3c, !PT ;  /* 0x7fd0000036337812 */ /* 0x000fe400078e3cff */
[----:B------:R-:W-:-:S04]  /*11f0*/  @P1 LOP3.LUT R55, R53, 0x80000, RZ, 0xfc, !PT ;  /* 0x0008000035371812 */ /* 0x000fc800078efcff */
[----:B------:R-:W-:Y:S01]  /*1200*/  DMUL R86, R86, R50 ;  /* 0x0000003256567228 */ /* 0x000fe20000000000 */
[----:B------:R-:W-:Y:S01]  /*1210*/  IMAD.MOV.U32 R53, RZ, RZ, R55 ;  /* 0x000000ffff357224 */ /* 0x000fe200078e0037 */
[----:B------:R-:W-:Y:S01]  /*1220*/  LOP3.LUT R55, R54, 0x100000, RZ, 0xfc, !PT ;  /* 0x0010000036377812 */ /* 0x000fe200078efcff */
[----:B------:R-:W-:-:S04]  /*1230*/  IMAD.MOV.U32 R54, RZ, RZ, RZ ;  /* 0x000000ffff367224 */ /* 0x000fc800078e00ff */
[----:B------:R-:W-:Y:S02]  /*1240*/  DMUL R52, R52, R50 ;  /* 0x0000003234347228 */ /* 0x000fe40000000000 */
[----:B------:R-:W-:Y:S02]  /*1250*/  DMUL R86, R86, R86 ;  /* 0x0000005656567228 */ /* 0x000fe40000000000 */
[----:B------:R-:W-:-:S06]  /*1260*/  DMUL R50, R44, R50 ;  /* 0x000000322c327228 */ /* 0x000fcc0000000000 */
[----:B------:R-:W-:Y:S01]  /*1270*/  DFMA R86, R52, R52, R86 ;  /* 0x000000343456722b */ /* 0x000fe20000000056 */
[----:B------:R-:W-:-:S07]  /*1280*/  IMAD.U32 R53, RZ, RZ, UR15 ;  /* 0x0000000fff357e24 */ /* 0x000fce000f8e00ff */
[----:B------:R-:W-:-:S08]  /*1290*/  DFMA R50, R50, R50, R86 ;  /* 0x000000323232722b */ /* 0x000fd00000000056 */
[----:B------:R-:W-:Y:S02]  /*12a0*/  DSETP.MIN.AND P0, P1, R50, UR12, PT ;  /* 0x0000000c32007e2a */ /* 0x000fe4000b900000 */
[----:B------:R-:W-:-:S05]  /*12b0*/  IMAD.MOV.U32 R52, RZ, RZ, R51 ;  /* 0x000000ffff347224 */ /* 0x000fca00078e0033 */
[----:B------:R-:W-:Y:S01]  /*12c0*/  FSEL R111, R52, UR15, P0 ;  /* 0x0000000f346f7c08 */ /* 0x000fe20008000000 */
[----:B------:R-:W-:Y:S01]  /*12d0*/  IMAD.MOV.U32 R52, RZ, RZ, R50 ;  /* 0x000000ffff347224 */ /* 0x000fe200078e0032 */
[----:B------:R-:W-:-:S04]  /*12e0*/  UMOV UR15, UR12 ;  /* 0x0000000c000f7c82 */ /* 0x000fc80008000000 */
[----:B------:R-:W-:Y:S01]  /*12f0*/  SEL R110, R52, UR15, P0 ;  /* 0x0000000f346e7c07 */ /* 0x000fe20008000000 */
[----:B------:R-:W-:Y:S01]  /*1300*/  IMAD.MOV.U32 R52, RZ, RZ, RZ ;  /* 0x000000ffff347224 */ /* 0x000fe200078e00ff */
[----:B------:R-:W-:Y:S01]  /*1310*/  @P1 LOP3.LUT R111, R53, 0x80000, RZ, 0xfc, !PT ;  /* 0x00080000356f1812 */ /* 0x000fe200078efcff */
[----:B------:R-:W-:Y:S01]  /*1320*/  DSETP.GT.AND P0, PT, R36, R44, PT ;  /* 0x0000002c2400722a */ /* 0x000fe20003f04000 */
[----:B------:R-:W-:Y:S02]  /*1330*/  ISETP.GE.U32.AND P1, PT, R45, 0x7ff00000, PT ;  /* 0x7ff000002d00780c */ /* 0x000fe40003f26070 */
[----:B------:R-:W0:Y:S02]  /*1340*/  MUFU.RSQ64H R53, R111 ;  /* 0x0000006f00357308 */ /* 0x000e240000001c00 */
[----:B0-----:R-:W-:-:S08]  /*1350*/  DMUL R86, R52, R52 ;  /* 0x0000003434567228 */ /* 0x001fd00000000000 */
[----:B------:R-:W-:-:S08]  /*1360*/  DFMA R112, R110, -R86, 1 ;  /* 0x3ff000006e70742b */ /* 0x000fd00000000856 */
[----:B------:R-:W-:Y:S02]  /*1370*/  DFMA R86, R112, R108, 0.5 ;  /* 0x3fe000007056742b */ /* 0x000fe4000000006c */
[----:B------:R-:W-:-:S08]  /*1380*/  DMUL R112, R52, R112 ;  /* 0x0000007034707228 */ /* 0x000fd00000000000 */
[----:B------:R-:W-:-:S08]  /*1390*/  DFMA R86, R86, R112, R52 ;  /* 0x000000705656722b */ /* 0x000fd00000000034 */
[----:B------:R-:W-:-:S08]  /*13a0*/  DMUL R86, R50, R86 ;  /* 0x0000005632567228 */ /* 0x000fd00000000000 */
[----:B------:R-:W-:-:S10]  /*13b0*/  DMUL R86, R86, R54 ;  /* 0x0000003656567228 */ /* 0x000fd40000000000 */
[----:B------:R-:W-:Y:S02]  /*13c0*/  FSEL R41, R86, R36, P0 ;  /* 0x0000002456297208 */ /* 0x000fe40000000000 */
[----:B------:R-:W-:Y:S02]  /*13d0*/  FSEL R37, R87, R37, P0 ;  /* 0x0000002557257208 */ /* 0x000fe40000000000 */
[----:B------:R-:W-:Y:S02]  /*13e0*/  FSEL R86, R41, R44, !P1 ;  /* 0x0000002c29567208 */ /* 0x000fe40004800000 */
[----:B------:R-:W-:Y:S01]  /*13f0*/  FSEL R87, R37, R45, !P1 ;  /* 0x0000002d25577208 */ /* 0x000fe20004800000 */
[----:B------:R-:W-:Y:S06]  /*1400*/  BRA.U !UP0, `(.L_x_9) ;  /* 0x0000004508c07547 */ /* 0x000fec000b800000 */
[----:B------:R-:W-:Y:S01]  /*1410*/  DADD R38, R14, -R38 ;  /* 0x000000000e267229 */ /* 0x000fe20000000826 */
[----:B------:R-:W-:Y:S01]  /*1420*/  UMOV UR15, UR13 ;  /* 0x0000000d000f7c82 */ /* 0x000fe20008000000 */
[----:B------:R-:W-:Y:S01]  /*1430*/  DADD R42, R70, -R42 ;  /* 0x00000000462a7229 */ /* 0x000fe2000000082a */
[----:B------:R-:W-:Y:S01]  /*1440*/  UISETP.GE.U32.AND UP0, UPT, UR22, 0x3, UPT ;  /* 0x000000031600788c */ /* 0x000fe2000bf06070 */
[----:B------:R-:W-:-:S06]  /*1450*/  DADD R46, R72, -R46 ;  /* 0x00000000482e7229 */ /* 0x000fcc000000082e */
[----:B------:R-:W-:Y:S01]  /*1460*/  DSETP.MAX.AND P0, P1, |R38|, |R42|, PT ;  /* 0x4000002a2600722a */ /* 0x000fe2000390f200 */
[----:B------:R-:W-:Y:S02]  /*1470*/  IMAD.MOV.U32 R20, RZ, RZ, R39 ;  /* 0x000000ffff147224 */ /* 0x000fe400078e0027 */
[----:B------:R-:W-:Y:S02]  /*1480*/  IMAD.MOV.U32 R37, RZ, RZ, R43 ;  /* 0x000000ffff257224 */ /* 0x000fe400078e002b */
[----:B------:R-:W-:Y:S02]  /*1490*/  IMAD.MOV.U32 R21, RZ, RZ, R42 ;  /* 0x000000ffff157224 */ /* 0x000fe400078e002a */
[----:B------:R-:W-:Y:S01]  /*14a0*/  IMAD.MOV.U32 R40, RZ, RZ, R47 ;  /* 0x000000ffff287224 */ /* 0x000fe200078e002f */
[----:B------:R-:W-:Y:S01]  /*14b0*/  FSEL R41, |R20|, |R37|, P0 ;  /* 0x4000002514297208 */ /* 0x000fe20000000200 */
[----:B------:R-:W-:Y:S02]  /*14c0*/  IMAD.MOV.U32 R20, RZ, RZ, R38 ;  /* 0x000000ffff147224 */ /* 0x000fe400078e0026 */
[----:B------:R-:W-:-:S03]  /*14d0*/  IMAD.MOV.U32 R50, RZ, RZ, R43 ;  /* 0x000000ffff327224 */ /* 0x000fc600078e002b */
[----:B------:R-:W-:Y:S02]  /*14e0*/  @P1 LOP3.LUT R41, R37, 0x80000, RZ, 0xfc, !PT ;  /* 0x0008000025291812 */ /* 0x000fe400078efcff */
[CC--:B------:R-:W-:Y:S01]  /*14f0*/  SEL R36, R20.reuse, R21.reuse, P0 ;  /* 0x0000001514247207 */ /* 0x0c0fe20000000000 */
[----:B------:R-:W-:Y:S02]  /*1500*/  DSETP.MIN.AND P0, P1, |R38|, |R42|, PT ;  /* 0x4000002a2600722a */ /* 0x000fe40003900200 */
[----:B------:R-:W-:Y:S02]  /*1510*/  IMAD.MOV.U32 R37, RZ, RZ, R41 ;  /* 0x000000ffff257224 */ /* 0x000fe400078e0029 */
[----:B------:R-:W-:Y:S02]  /*1520*/  IMAD.MOV.U32 R48, RZ, RZ, R36 ;  /* 0x000000ffff307224 */ /* 0x000fe400078e0024 */
[----:B------:R-:W-:Y:S01]  /*1530*/  SEL R44, R20, R21, P0 ;  /* 0x00000015142c7207 */ /* 0x000fe20000000000 */
[----:B------:R-:W-:Y:S01]  /*1540*/  IMAD.MOV.U32 R41, RZ, RZ, R37 ;  /* 0x000000ffff297224 */ /* 0x000fe200078e0025 */
[C-C-:B------:R-:W-:Y:S01]  /*1550*/  DSETP.MAX.AND P4, P5, |R46|.reuse, R36.reuse, PT ;  /* 0x000000242e00722a */ /* 0x140fe20003d8f200 */
[----:B------:R-:W-:Y:S01]  /*1560*/  IMAD.MOV.U32 R20, RZ, RZ, R46 ;  /* 0x000000ffff147224 */ /* 0x000fe200078e002e */
[----:B------:R-:W-:Y:S01]  /*1570*/  DSETP.MIN.AND P2, P3, |R46|, R36, PT ;  /* 0x000000242e00722a */ /* 0x000fe20003b40200 */
[----:B------:R-:W-:-:S03]  /*1580*/  IMAD.MOV.U32 R21, RZ, RZ, R36 ;  /* 0x000000ffff157224 */ /* 0x000fc600078e0024 */
[----:B------:R-:W-:Y:S01]  /*1590*/  FSEL R45, |R40|, R41, P4 ;  /* 0x00000029282d7208 */ /* 0x000fe20002000200 */
[----:B------:R-:W-:Y:S01]  /*15a0*/  IMAD.MOV.U32 R40, RZ, RZ, R37 ;  /* 0x000000ffff287224 */ /* 0x000fe200078e0025 */
[----:B------:R-:W-:Y:S01]  /*15b0*/  SEL R20, R20, R21, P4 ;  /* 0x0000001514147207 */ /* 0x000fe20002000000 */
[----:B------:R-:W-:Y:S02]  /*15c0*/  IMAD.MOV.U32 R21, RZ, RZ, R47 ;  /* 0x000000ffff157224 */ /* 0x000fe400078e002f */
[----:B------:R-:W-:-:S03]  /*15d0*/  IMAD.MOV.U32 R37, RZ, RZ, R46 ;  /* 0x000000ffff257224 */ /* 0x000fc600078e002e */
[----:B------:R-:W-:Y:S02]  /*15e0*/  @P5 LOP3.LUT R45, R41, 0x80000, RZ, 0xfc, !PT ;  /* 0x00080000292d5812 */ /* 0x000fe400078efcff */
[----:B------:R-:W-:Y:S02]  /*15f0*/  FSEL R49, |R21|, R40, P2 ;  /* 0x0000002815317208 */ /* 0x000fe40001000200 */
[----:B------:R-:W-:Y:S01]  /*1600*/  @P3 LOP3.LUT R49, R40, 0x80000, RZ, 0xfc, !PT ;  /* 0x0008000028313812 */ /* 0x000fe200078efcff */
[----:B------:R-:W-:Y:S01]  /*1610*/  IMAD.MOV.U32 R21, RZ, RZ, R45 ;  /* 0x000000ffff157224 */ /* 0x000fe200078e002d */
[----:B------:R-:W-:Y:S01]  /*1620*/  SEL R48, R37, R48, P2 ;  /* 0x0000003025307207 */ /* 0x000fe20001000000 */
[----:B------:R-:W-:Y:S02]  /*1630*/  IMAD.MOV.U32 R40, RZ, RZ, RZ ;  /* 0x000000ffff287224 */ /* 0x000fe400078e00ff */
[----:B------:R-:W-:Y:S01]  /*1640*/  IMAD.MOV.U32 R37, RZ, RZ, R39 ;  /* 0x000000ffff257224 */ /* 0x000fe200078e0027 */
[----:B------:R-:W-:Y:S01]  /*1650*/  LOP3.LUT R36, R21, 0xffc00000, RZ, 0xc0, !PT ;  /* 0xffc0000015247812 */ /* 0x000fe200078ec0ff */
[----:B------:R-:W-:-:S03]  /*1660*/  DADD R38, |R38|, |R42| ;  /* 0x0000000026267229 */ /* 0x000fc6000000062a */
[----:B------:R-:W-:Y:S02]  /*1670*/  LOP3.LUT R41, R36, 0x7fd00000, RZ, 0x3c, !PT ;  /* 0x7fd0000024297812 */ /* 0x000fe400078e3cff */
[----:B------:R-:W-:Y:S02]  /*1680*/  FSEL R45, |R37|, |R50|, P0 ;  /* 0x40000032252d7208 */ /* 0x000fe40000000200 */
[----:B------:R-:W-:Y:S01]  /*1690*/  @P1 LOP3.LUT R45, R50, 0x80000, RZ, 0xfc, !PT ;  /* 0x00080000322d1812 */ /* 0x000fe200078efcff */
[----:B------:R-:W-:Y:S02]  /*16a0*/  DADD R38, |R46|, R38 ;  /* 0x000000002e267229 */ /* 0x000fe40000000226 */
[----:B------:R-:W-:-:S03]  /*16b0*/  DMUL R48, R48, R40 ;  /* 0x0000002830307228 */ /* 0x000fc60000000000 */
[-C--:B------:R-:W-:Y:S02]  /*16c0*/  DMUL R44, R44, R40.reuse ;  /* 0x000000282c2c7228 */ /* 0x080fe40000000000 */
[----:B------:R-:W-:-:S03]  /*16d0*/  DMUL R40, R20, R40 ;  /* 0x0000002814287228 */ /* 0x000fc60000000000 */
[----:B------:R-:W-:-:S08]  /*16e0*/  DMUL R48, R48, R48 ;  /* 0x0000003030307228 */ /* 0x000fd00000000000 */
[----:B------:R-:W-:-:S08]  /*16f0*/  DFMA R48, R44, R44, R48 ;  /* 0x0000002c2c30722b */ /* 0x000fd00000000030 */
[----:B------:R-:W-:Y:S01]  /*1700*/  DFMA R40, R40, R40, R48 ;  /* 0x000000282828722b */ /* 0x000fe20000000030 */
[----:B------:R-:W-:-:S07]  /*1710*/  IMAD.U32 R48, RZ, RZ, UR15 ;  /* 0x0000000fff307e24 */ /* 0x000fce000f8e00ff */
[----:B------:R-:W-:Y:S02]  /*1720*/  DSETP.MIN.AND P0, P1, R40, UR12, PT ;  /* 0x0000000c28007e2a */ /* 0x000fe4000b900000 */
[----:B------:R-:W-:-:S05]  /*1730*/  IMAD.MOV.U32 R37, RZ, RZ, R41 ;  /* 0x000000ffff257224 */ /* 0x000fca00078e0029 */
[----:B------:R-:W-:Y:S01]  /*1740*/  FSEL R45, R37, UR15, P0 ;  /* 0x0000000f252d7c08 */ /* 0x000fe20008000000 */
[----:B------:R-:W-:Y:S01]  /*1750*/  IMAD.MOV.U32 R37, RZ, RZ, R40 ;  /* 0x000000ffff257224 */ /* 0x000fe200078e0028 */
[----:B------:R-:W-:-:S04]  /*1760*/  UMOV UR15, UR12 ;  /* 0x0000000c000f7c82 */ /* 0x000fc80008000000 */
[----:B------:R-:W-:Y:S01]  /*1770*/  SEL R44, R37, UR15, P0 ;  /* 0x0000000f252c7c07 */ /* 0x000fe20008000000 */
[----:B------:R-:W-:Y:S01]  /*1780*/  DSETP.GT.AND P0, PT, R38, R20, PT ;  /* 0x000000142600722a */ /* 0x000fe20003f04000 */
[----:B------:R-:W-:Y:S01]  /*1790*/  @P1 LOP3.LUT R45, R48, 0x80000, RZ, 0xfc, !PT ;  /* 0x00080000302d1812 */ /* 0x000fe200078efcff */
[----:B------:R-:W-:Y:S01]  /*17a0*/  IMAD.MOV.U32 R48, RZ, RZ, RZ ;  /* 0x000000ffff307224 */ /* 0x000fe200078e00ff */
[----:B------:R-:W-:Y:S01]  /*17b0*/  LOP3.LUT R37, R36, 0x100000, RZ, 0xfc, !PT ;  /* 0x0010000024257812 */ /* 0x000fe200078efcff */
[----:B------:R-:W-:Y:S01]  /*17c0*/  IMAD.MOV.U32 R36, RZ, RZ, RZ ;  /* 0x000000ffff247224 */ /* 0x000fe200078e00ff */
[----:B------:R-:W0:Y:S01]  /*17d0*/  MUFU.RSQ64H R49, R45 ;  /* 0x0000002d00317308 */ /* 0x000e220000001c00 */
[----:B------:R-:W-:Y:S02]  /*17e0*/  ISETP.GE.U32.AND P1, PT, R21, 0x7ff00000, PT ;  /* 0x7ff000001500780c */ /* 0x000fe40003f26070 */
        /* <DEDUP_REMOVED lines=12> */
[----:B------:R-:W0:Y:S01]  /*18b0*/  LDS.128 R36, [UR7+0x190] ;  /* 0x00019007ff247984 */ /* 0x000e220008000c00 */
[----:B------:R-:W-:Y:S01]  /*18c0*/  UMOV UR15, UR13 ;  /* 0x0000000d000f7c82 */ /* 0x000fe20008000000 */
[----:B------:R-:W-:Y:S02]  /*18d0*/  UISETP.NE.AND UP0, UPT, UR22, 0x3, UPT ;  /* 0x000000031600788c */ /* 0x000fe4000bf05270 */
[----:B------:R-:W1:Y:S04]  /*18e0*/  LDS.128 R40, [UR7+0x210] ;  /* 0x00021007ff287984 */ /* 0x000e680008000c00 */
[----:B------:R-:W2:Y:S01]  /*18f0*/  LDS.128 R44, [UR7+0x290] ;  /* 0x00029007ff2c7984 */ /* 0x000ea20008000c00 */
[----:B0-----:R-:W-:Y:S02]  /*1900*/  DADD R36, -R36, R14 ;  /* 0x0000000024247229 */ /* 0x001fe4000000010e */
        /* <DEDUP_REMOVED lines=786> */
[----:B------:R-:W-:-:S02]  /*4a30*/  FSEL R111, |R37|, R51, P2 ;  /* 0x00000033256f7208 */ /* 0x000fc40001000200 */
[----:B------:R-:W-:Y:S02]  /*4a40*/  @P5 LOP3.LUT R53, R54, 0x80000, RZ, 0xfc, !PT ;  /* 0x0008000036355812 */ /* 0x000fe400078efcff */
[----:B------:R-:W-:-:S03]  /*4a50*/  @P3 LOP3.LUT R111, R51, 0x80000, RZ, 0xfc, !PT ;  /* 0x00080000336f3812 */ /* 0x000fc600078efcff */
[----:B------:R-:W-:Y:S02]  /*4a60*/  IMAD.MOV.U32 R37, RZ, RZ, R53 ;  /* 0x000000ffff257224 */ /* 0x000fe400078e0035 */
[----:B------:R-:W-:Y:S01]  /*4a70*/  IMAD.MOV.U32 R53, RZ, RZ, R41 ;  /* 0x000000ffff357224 */ /* 0x000fe200078e0029 */
[----:B------:R-:W-:Y:S01]  /*4a80*/  DADD R40, |R44|, |R40| ;  /* 0x000000002c287229 */ /* 0x000fe20000000628 */
[----:B------:R-:W-:Y:S01]  /*4a90*/  IMAD.MOV.U32 R75, RZ, RZ, R111 ;  /* 0x000000ffff4b7224 */ /* 0x000fe200078e006f */
[----:B------:R-:W-:Y:S02]  /*4aa0*/  LOP3.LUT R54, R37, 0xffc00000, RZ, 0xc0, !PT ;  /* 0xffc0000025367812 */ /* 0x000fe400078ec0ff */
[----:B------:R-:W-:Y:S01]  /*4ab0*/  FSEL R55, |R50|, |R53|, P0 ;  /* 0x4000003532377208 */ /* 0x000fe20000000200 */
[----:B------:R-:W-:Y:S01]  /*4ac0*/  IMAD.MOV.U32 R50, RZ, RZ, RZ ;  /* 0x000000ffff327224 */ /* 0x000fe200078e00ff */
[----:B------:R-:W-:Y:S02]  /*4ad0*/  LOP3.LUT R51, R54, 0x7fd00000, RZ, 0x3c, !PT ;  /* 0x7fd0000036337812 */ /* 0x000fe400078e3cff */
[----:B------:R-:W-:Y:S01]  /*4ae0*/  @P1 LOP3.LUT R55, R53, 0x80000, RZ, 0xfc, !PT ;  /* 0x0008000035371812 */ /* 0x000fe200078efcff */
[----:B------:R-:W-:-:S03]  /*4af0*/  DADD R40, |R48|, R40 ;  /* 0x0000000030287229 */ /* 0x000fc60000000228 */
        /* <DEDUP_REMOVED lines=48> */
[C-C-:B------:R-:W-:Y:S02]  /*4e00*/  DSETP.MIN.AND P0, P1, |R46|.reuse, |R42|.reuse, PT ;  /* 0x4000002a2e00722a */ /* 0x140fe40003900200 */
[----:B------:R-:W-:Y:S01]  /*4e10*/  IMAD.MOV.U32 R37, RZ, RZ, R41 ;  /* 0x000000ffff257224 */ /* 0x000fe200078e0029 */
[----:B------:R-:W-:Y:S01]  /*4e20*/  DADD R42, |R46|, |R42| ;  /* 0x000000002e2a7229 */ /* 0x000fe2000000062a */
[----:B------:R-:W-:Y:S02]  /*4e30*/  IMAD.MOV.U32 R48, RZ, RZ, R36 ;  /* 0x000000ffff307224 */ /* 0x000fe400078e0024 */
[----:B------:R-:W-:Y:S01]  /*4e40*/  SEL R44, R32, R33, P0 ;  /* 0x00000021202c7207 */ /* 0x000fe20000000000 */
[----:B------:R-:W-:Y:S01]  /*4e50*/  IMAD.MOV.U32 R41, RZ, RZ, R37 ;  /* 0x000000ffff297224 */ /* 0x000fe200078e0025 */
[C-C-:B------:R-:W-:Y:S01]  /*4e60*/  DSETP.MAX.AND P4, P5, |R38|.reuse, R36.reuse, PT ;  /* 0x000000242600722a */ /* 0x140fe20003d8f200 */
[----:B------:R-:W-:Y:S01]  /*4e70*/  IMAD.MOV.U32 R32, RZ, RZ, R38 ;  /* 0x000000ffff207224 */ /* 0x000fe200078e0026 */
[C---:B------:R-:W-:Y:S01]  /*4e80*/  DSETP.MIN.AND P2, P3, |R38|.reuse, R36, PT ;  /* 0x000000242600722a */ /* 0x040fe20003b40200 */
[----:B------:R-:W-:Y:S01]  /*4e90*/  IMAD.MOV.U32 R33, RZ, RZ, R36 ;  /* 0x000000ffff217224 */ /* 0x000fe200078e0024 */
[----:B------:R-:W-:-:S02]  /*4ea0*/  DADD R42, |R38|, R42 ;  /* 0x00000000262a7229 */ /* 0x000fc4000000022a */
        /* <DEDUP_REMOVED lines=12> */
[----:B------:R-:W-:-:S04]  /*4f70*/  LOP3.LUT R36, R33, 0xffc00000, RZ, 0xc0, !PT ;  /* 0xffc0000021247812 */ /* 0x000fc800078ec0ff */
[----:B------:R-:W-:Y:S02]  /*4f80*/  LOP3.LUT R41, R36, 0x7fd00000, RZ, 0x3c, !PT ;  /* 0x7fd0000024297812 */ /* 0x000fe400078e3cff */
[----:B------:R-:W-:Y:S02]  /*4f90*/  FSEL R45, |R37|, |R50|, P0 ;  /* 0x40000032252d7208 */ /* 0x000fe40000000200 */
[----:B------:R-:W-:Y:S02]  /*4fa0*/  @P1 LOP3.LUT R45, R50, 0x80000, RZ, 0xfc, !PT ;  /* 0x00080000322d1812 */ /* 0x000fe400078efcff */
[----:B------:R-:W-:-:S04]  /*4fb0*/  DMUL R48, R48, R40 ;  /* 0x0000002830307228 */ /* 0x000fc80000000000 */
[-C--:B------:R-:W-:Y:S02]  /*4fc0*/  DMUL R44, R44, R40.reuse ;  /* 0x000000282c2c7228 */ /* 0x080fe40000000000 */
[----:B------:R-:W-:Y:S02]  /*4fd0*/  DMUL R40, R32, R40 ;  /* 0x0000002820287228 */ /* 0x000fe40000000000 */
        /* <DEDUP_REMOVED lines=30> */
[----:B------:R-:W-:-:S03]  /*51c0*/  UISETP.NE.AND UP0, UPT, UR22, 0xf, UPT ;  /* 0x0000000f1600788c */ /* 0x000fc6000bf05270 */
[----:B------:R-:W1:Y:S04]  /*51d0*/  LDS.128 R40, [UR7+0x270] ;  /* 0x00027007ff287984 */ /* 0x000e680008000c00 */
[----:B------:R-:W2:Y:S01]  /*51e0*/  LDS.128 R44, [UR7+0x2f0] ;  /* 0x0002f007ff2c7984 */ /* 0x000ea20008000c00 */
[----:B------:R-:W-:Y:S01]  /*51f0*/  UMOV UR7, UR13 ;  /* 0x0000000d00077c82 */ /* 0x000fe20008000000 */
[----:B0-----:R-:W-:Y:S02]  /*5200*/  DADD R36, -R36, R14 ;  /* 0x0000000024247229 */ /* 0x001fe4000000010e */
[----:B-1----:R-:W-:Y:S02]  /*5210*/  DADD R40, -R40, R70 ;  /* 0x0000000028287229 */ /* 0x002fe40000000146 */
        /* <DEDUP_REMOVED lines=18> */
[--C-:B------:R-:W-:Y:S02]  /*5340*/  IMAD.MOV.U32 R52, RZ, RZ, R49.reuse ;  /* 0x000000ffff347224 */ /* 0x100fe400078e0031 */
[----:B------:R-:W-:Y:S01]  /*5350*/  IMAD.MOV.U32 R110, RZ, RZ, R49 ;  /* 0x000000ffff6e7224 */ /* 0x000fe200078e0031 */
[----:B------:R-:W-:Y:S01]  /*5360*/  SEL R34, R34, R35, P4 ;  /* 0x0000002322227207 */ /* 0x000fe20002000000 */
[----:B------:R-:W-:Y:S01]  /*5370*/  IMAD.MOV.U32 R35, RZ, RZ, R45 ;  /* 0x000000ffff237224 */ /* 0x000fe200078e002d */
[----:B------:R-:W-:Y:S01]  /*5380*/  FSEL R51, |R51|, R52, P4 ;  /* 0x0000003433337208 */ /* 0x000fe20002000200 */
[----:B------:R-:W-:-:S03]  /*5390*/  IMAD.MOV.U32 R48, RZ, RZ, R44 ;  /* 0x000000ffff307224 */ /* 0x000fc600078e002c */
[----:B------:R-:W-:Y:S02]  /*53a0*/  FSEL R111, |R35|, R110, P2 ;  /* 0x0000006e236f7208 */ /* 0x000fe40001000200 */
[----:B------:R-:W-:Y:S02]  /*53b0*/  @P5 LOP3.LUT R51, R52, 0x80000, RZ, 0xfc, !PT ;  /* 0x0008000034335812 */ /* 0x000fe400078efcff */
[----:B------:R-:W-:Y:S01]  /*53c0*/  SEL R54, R48, R55, P2 ;  /* 0x0000003730367207 */ /* 0x000fe20001000000 */
[----:B------:R-:W-:Y:S01]  /*53d0*/  IMAD.MOV.U32 R48, RZ, RZ, R37 ;  /* 0x000000ffff307224 */ /* 0x000fe200078e0025 */
[----:B------:R-:W-:Y:S01]  /*53e0*/  @P3 LOP3.LUT R111, R110, 0x80000, RZ, 0xfc, !PT ;  /* 0x000800006e6f3812 */ /* 0x000fe200078efcff */
[----:B------:R-:W-:Y:S01]  /*53f0*/  IMAD.MOV.U32 R35, RZ, RZ, R51 ;  /* 0x000000ffff237224 */ /* 0x000fe200078e0033 */
[----:B------:R-:W-:Y:S01]  /*5400*/  DADD R36, |R36|, |R40| ;  /* 0x0000000024247229 */ /* 0x000fe20000000628 */
[----:B------:R-:W-:Y:S02]  /*5410*/  IMAD.MOV.U32 R51, RZ, RZ, R41 ;  /* 0x000000ffff337224 */ /* 0x000fe400078e0029 */
[----:B------:R-:W-:Y:S01]  /*5420*/  IMAD.MOV.U32 R55, RZ, RZ, R111 ;  /* 0x000000ffff377224 */ /* 0x000fe200078e006f */
[----:B------:R-:W-:-:S02]  /*5430*/  LOP3.LUT R52, R35, 0xffc00000, RZ, 0xc0, !PT ;  /* 0xffc0000023347812 */ /* 0x000fc400078ec0ff */
[----:B------:R-:W-:Y:S01]  /*5440*/  FSEL R53, |R48|, |R51|, P0 ;  /* 0x4000003330357208 */ /* 0x000fe20000000200 */
[----:B------:R-:W-:Y:S01]  /*5450*/  IMAD.MOV.U32 R48, RZ, RZ, RZ ;  /* 0x000000ffff307224 */ /* 0x000fe200078e00ff */
[----:B------:R-:W-:Y:S01]  /*5460*/  LOP3.LUT R49, R52, 0x7fd00000, RZ, 0x3c, !PT ;  /* 0x7fd0000034317812 */ /* 0x000fe200078e3cff */
[----:B------:R-:W-:Y:S01]  /*5470*/  DADD R36, |R44|, R36 ;  /* 0x000000002c247229 */ /* 0x000fe20000000224 */
        /* <DEDUP_REMOVED lines=36> */
[----:B------:R-:W-:Y:S02]  /*56c0*/  DADD R42, R70, -R42 ;  /* 0x00000000462a7229 */ /* 0x000fe4000000082a */
        /* <DEDUP_REMOVED lines=48> */
[----:B------:R-:W-:-:S05]  /*59d0*/  IMAD.MOV.U32 R41, RZ, RZ, R44 ;  /* 0x000000ffff297224 */ /* 0x000fca00078e002c */
        /* <DEDUP_REMOVED lines=18> */
[----:B------:R-:W-:-:S07]  /*5b00*/  FSEL R69, R39, R37, !P1 ;  /* 0x0000002527457208 */ /* 0x000fce0004800000 */
.L_x_9:
[----:B------:R-:W-:-:S04]  /*5b10*/  UISETP.LT.AND UP0, UPT, UR16, UR22, UPT ;  /* 0x000000161000728c */ /* 0x000fc8000bf01270 */
[----:B------:R-:W-:-:S04]  /*5b20*/  USEL UR7, UR16, UR22, UP0 ;  /* 0x0000001610077287 */ /* 0x000fc80008000000 */
[----:B------:R-:W-:-:S09]  /*5b30*/  UISETP.GE.AND UP0, UPT, UR7, 0x1, UPT ;  /* 0x000000010700788c */ /* 0x000fd2000bf06270 */
[----:B------:R-:W-:Y:S05]  /*5b40*/  BRA.U !UP0, `(.L_x_10) ;  /* 0x0000016d08507547 */ /* 0x000fea000b800000 */
[----:B------:R-:W1:Y:S01]  /*5b50*/  S2UR UR12, SR_CgaCtaId ;  /* 0x00000000000c79c3 */ /* 0x000e620000008800 */
[----:B------:R-:W-:Y:S01]  /*5b60*/  UMOV UR7, 0x400 ;  /* 0x0000040000077882 */ /* 0x000fe20000000000 */
[----:B------:R-:W-:Y:S01]  /*5b70*/  UMOV UR13, 0x7fefffff ;  /* 0x7fefffff000d7882 */ /* 0x000fe20000000000 */
[----:B------:R-:W-:Y:S01]  /*5b80*/  UISETP.NE.AND UP0, UPT, UR5, UR6, UPT ;  /* 0x000000060500728c */ /* 0x000fe2000bf05270 */
[----:B------:R-:W-:Y:S01]  /*5b90*/  UMOV UR15, UR13 ;  /* 0x0000000d000f7c82 */ /* 0x000fe20008000000 */
[----:B-1----:R-:W-:-:S03]  /*5ba0*/  ULEA UR7, UR12, UR7, 0x18 ;  /* 0x000000070c077291 */ /* 0x002fc6000f8ec0ff */
[----:B------:R-:W-:-:S06]  /*5bb0*/  UMOV UR12, 0xffffffff ;  /* 0xffffffff000c7882 */ /* 0x000fcc0000000000 */
[----:B0-----:R-:W0:Y:S04]  /*5bc0*/  LDS.128 R44, [UR7] ;  /* 0x00000007ff2c7984 */ /* 0x001e280008000c00 */
[----:B------:R-:W1:Y:S04]  /*5bd0*/  LDS.128 R40, [UR7+0x80] ;  /* 0x00008007ff287984 */ /* 0x000e680008000c00 */
[----:B------:R-:W2:Y:S01]  /*5be0*/  LDS.128 R36, [UR7+0x100] ;  /* 0x00010007ff247984 */ /* 0x000ea20008000c00 */
[----:B0----5:R-:W-:Y:S02]  /*5bf0*/  DADD R48, -R44, R14 ;  /* 0x000000002c307229 */ /* 0x021fe4000000010e */
[----:B-1----:R-:W-:-:S02]  /*5c00*/  DADD R50, -R40, R70 ;  /* 0x0000000028327229 */ /* 0x002fc40000000146 */
[----:B--2---:R-:W-:-:S06]  /*5c10*/  DADD R44, -R36, R72 ;  /* 0x00000000242c7229 */ /* 0x004fcc0000000148 */
[----:B------:R-:W-:Y:S01]  /*5c20*/  IMAD.MOV.U32 R36, RZ, RZ, R49 ;  /* 0x000000ffff247224 */ /* 0x000fe200078e0031 */
[----:B------:R-:W-:Y:S01]  /*5c30*/  DSETP.MAX.AND P0, P1, |R48|, |R50|, PT ;  /* 0x400000323000722a */ /* 0x000fe2000390f200 */
[--C-:B------:R-:W-:Y:S02]  /*5c40*/  IMAD.MOV.U32 R41, RZ, RZ, R51.reuse ;  /* 0x000000ffff297224 */ /* 0x100fe400078e0033 */
[----:B------:R-:W-:Y:S02]  /*5c50*/  IMAD.MOV.U32 R37, RZ, RZ, R50 ;  /* 0x000000ffff257224 */ /* 0x000fe400078e0032 */
[----:B------:R-:W-:Y:S01]  /*5c60*/  IMAD.MOV.U32 R110, RZ, RZ, R51 ;  /* 0x000000ffff6e7224 */ /* 0x000fe200078e0033 */
[----:B------:R-:W-:Y:S01]  /*5c70*/  FSEL R53, |R36|, |R41|, P0 ;  /* 0x4000002924357208 */ /* 0x000fe20000000200 */
[----:B------:R-:W-:-:S05]  /*5c80*/  IMAD.MOV.U32 R36, RZ, RZ, R48 ;  /* 0x000000ffff247224 */ /* 0x000fca00078e0030 */
[----:B------:R-:W-:Y:S02]  /*5c90*/  SEL R52, R36, R37, P0 ;  /* 0x0000002524347207 */ /* 0x000fe40000000000 */
[----:B------:R-:W-:Y:S01]  /*5ca0*/  @P1 LOP3.LUT R53, R41, 0x80000, RZ, 0xfc, !PT ;  /* 0x0008000029351812 */ /* 0x000fe200078efcff */
[----:B------:R-:W-:Y:S01]  /*5cb0*/  DSETP.MIN.AND P0, P1, |R48|, |R50|, PT ;  /* 0x400000323000722a */ /* 0x000fe20003900200 */
[----:B------:R-:W-:-:S03]  /*5cc0*/  IMAD.MOV.U32 R41, RZ, RZ, R45 ;  /* 0x000000ffff297224 */ /* 0x000fc600078e002d */
[----:B------:R-:W-:Y:S01]  /*5cd0*/  IMAD.MOV.U32 R54, RZ, RZ, R53 ;  /* 0x000000ffff367224 */ /* 0x000fe200078e0035 */
[C-C-:B------:R-:W-:Y:S01]  /*5ce0*/  DSETP.MAX.AND P4, P5, |R44|.reuse, R52.reuse, PT ;  /* 0x000000342c00722a */ /* 0x140fe20003d8f200 */
[----:B------:R-:W-:Y:S01]  /*5cf0*/  SEL R40, R36, R37, P0 ;  /* 0x0000002524287207 */ /* 0x000fe20000000000 */
[----:B------:R-:W-:Y:S01]  /*5d00*/  IMAD.MOV.U32 R36, RZ, RZ, R44 ;  /* 0x000000ffff247224 */ /* 0x000fe200078e002c */
[----:B------:R-:W-:Y:S01]  /*5d10*/  DSETP.MIN.AND P2, P3, |R44|, R52, PT ;  /* 0x000000342c00722a */ /* 0x000fe20003b40200 */
[----:B------:R-:W-:Y:S02]  /*5d20*/  IMAD.MOV.U32 R37, RZ, RZ, R52 ;  /* 0x000000ffff257224 */ /* 0x000fe400078e0034 */
[----:B------:R-:W-:-:S03]  /*5d30*/  FSEL R41, |R41|, R54, P4 ;  /* 0x0000003629297208 */ /* 0x000fc60002000200 */
[----:B------:R-:W-:Y:S01]  /*5d40*/  SEL R36, R36, R37, P4 ;  /* 0x0000002524247207 */ /* 0x000fe20002000000 */
[----:B------:R-:W-:-:S04]  /*5d50*/  IMAD.MOV.U32 R37, RZ, RZ, R45 ;  /* 0x000000ffff257224 */ /* 0x000fc800078e002d */
[----:B------:R-:W-:Y:S01]  /*5d60*/  @P5 LOP3.LUT R41, R54, 0x80000, RZ, 0xfc, !PT ;  /* 0x0008000036295812 */ /* 0x000fe200078efcff */
[----:B------:R-:W-:Y:S01]  /*5d70*/  IMAD.MOV.U32 R54, RZ, RZ, R52 ;  /* 0x000000ffff367224 */ /* 0x000fe200078e0034 */
[----:B------:R-:W-:Y:S01]  /*5d80*/  FSEL R55, |R37|, R53, P2 ;  /* 0x0000003525377208 */ /* 0x000fe20001000200 */
[----:B------:R-:W-:Y:S01]  /*5d90*/  IMAD.MOV.U32 R52, RZ, RZ, RZ ;  /* 0x000000ffff347224 */ /* 0x000fe200078e00ff */
[----:B------:R-:W-:Y:S01]  /*5da0*/  @P3 LOP3.LUT R55, R53, 0x80000, RZ, 0xfc, !PT ;  /* 0x0008000035373812 */ /* 0x000fe200078efcff */
[----:B------:R-:W-:Y:S02]  /*5db0*/  IMAD.MOV.U32 R37, RZ, RZ, R41 ;  /* 0x000000ffff257224 */ /* 0x000fe400078e0029 */
[----:B------:R-:W-:-:S03]  /*5dc0*/  IMAD.MOV.U32 R41, RZ, RZ, R44 ;  /* 0x000000ffff297224 */ /* 0x000fc600078e002c */
[----:B------:R-:W-:Y:S02]  /*5dd0*/  LOP3.LUT R114, R37, 0xffc00000, RZ, 0xc0, !PT ;  /* 0xffc0000025727812 */ /* 0x000fe400078ec0ff */
[----:B------:R-:W-:Y:S01]  /*5de0*/  SEL R54, R41, R54, P2 ;  /* 0x0000003629367207 */ /* 0x000fe20001000000 */
[----:B------:R-:W-:Y:S01]  /*5df0*/  IMAD.MOV.U32 R41, RZ, RZ, R49 ;  /* 0x000000ffff297224 */ /* 0x000fe200078e0031 */
[C---:B------:R-:W-:Y:S02]  /*5e00*/  LOP3.LUT R53, R114.reuse, 0x7fd00000, RZ, 0x3c, !PT ;  /* 0x7fd0000072357812 */ /* 0x040fe400078e3cff */
[----:B------:R-:W-:Y:S01]  /*5e10*/  LOP3.LUT R115, R114, 0x100000, RZ, 0xfc, !PT ;  /* 0x0010000072737812 */ /* 0x000fe200078efcff */
[----:B------:R-:W-:Y:S01]  /*5e20*/  IMAD.MOV.U32 R114, RZ, RZ, RZ ;  /* 0x000000ffff727224 */ /* 0x000fe200078e00ff */
[----:B------:R-:W-:Y:S02]  /*5e30*/  FSEL R41, |R41|, |R110|, P0 ;  /* 0x4000006e29297208 */ /* 0x000fe40000000200 */
[----:B------:R-:W-:Y:S01]  /*5e40*/  DMUL R54, R54, R52 ;  /* 0x0000003436367228 */ /* 0x000fe20000000000 */
[----:B------:R-:W-:-:S06]  /*5e50*/  @P1 LOP3.LUT R41, R110, 0x80000, RZ, 0xfc, !PT ;  /* 0x000800006e291812 */ /* 0x000fcc00078efcff */
[----:B------:R-:W-:Y:S02]  /*5e60*/  DMUL R40, R40, R52 ;  /* 0x0000003428287228 */ /* 0x000fe40000000000 */
[----:B------:R-:W-:Y:S02]  /*5e70*/  DMUL R54, R54, R54 ;  /* 0x0000003636367228 */ /* 0x000fe40000000000 */
[----:B------:R-:W-:-:S06]  /*5e80*/  DMUL R52, R36, R52 ;  /* 0x0000003424347228 */ /* 0x000fcc0000000000 */
        /* <DEDUP_REMOVED lines=9> */
[----:B------:R-:W-:Y:S01]  /*5f20*/  IMAD.MOV.U32 R52, RZ, RZ, RZ ;  /* 0x000000ffff347224 */ /* 0x000fe200078e00ff */
[----:B------:R-:W-:Y:S02]  /*5f30*/  @P1 LOP3.LUT R111, R53, 0x80000, RZ, 0xfc, !PT ;  /* 0x00080000356f1812 */ /* 0x000fe400078efcff */
[----:B------:R-:W-:Y:S02]  /*5f40*/  ISETP.GE.U32.AND P1, PT, R37, 0x7ff00000, PT ;  /* 0x7ff000002500780c */ /* 0x000fe40003f26070 */
[----:B------:R-:W0:Y:S02]  /*5f50*/  MUFU.RSQ64H R53, R111 ;  /* 0x0000006f00357308 */ /* 0x000e240000001c00 */
[----:B0-----:R-:W-:-:S08]  /*5f60*/  DMUL R54, R52, R52 ;  /* 0x0000003434367228 */ /* 0x001fd00000000000 */
[----:B------:R-:W-:Y:S01]  /*5f70*/  DFMA R112, R110, -R54, 1 ;  /* 0x3ff000006e70742b */ /* 0x000fe20000000836 */
[----:B------:R-:W-:Y:S02]  /*5f80*/  IMAD.MOV.U32 R110, RZ, RZ, 0x0 ;  /* 0x00000000ff6e7424 */ /* 0x000fe400078e00ff */
[----:B------:R-:W-:-:S05]  /*5f90*/  IMAD.MOV.U32 R111, RZ, RZ, 0x3fe00000 ;  /* 0x3fe00000ff6f7424 */ /* 0x000fca00078e00ff */
[----:B------:R-:W-:Y:S02]  /*5fa0*/  DFMA R54, R112, R108, 0.5 ;  /* 0x3fe000007036742b */ /* 0x000fe4000000006c */
[----:B------:R-:W-:-:S08]  /*5fb0*/  DMUL R112, R52, R112 ;  /* 0x0000007034707228 */ /* 0x000fd00000000000 */
[----:B------:R-:W-:Y:S02]  /*5fc0*/  DFMA R54, R54, R112, R52 ;  /* 0x000000703636722b */ /* 0x000fe40000000034 */
[----:B------:R-:W-:Y:S01]  /*5fd0*/  DADD R52, |R48|, |R50| ;  /* 0x0000000030347229 */ /* 0x000fe20000000632 */
[----:B------:R-:W0:Y:S05]  /*5fe0*/  LDS.128 R48, [UR7+0xb00] ;  /* 0x000b0007ff307984 */ /* 0x000e2a0008000c00 */
[----:B------:R-:W-:Y:S02]  /*5ff0*/  DMUL R54, R40, R54 ;  /* 0x0000003628367228 */ /* 0x000fe40000000000 */
[----:B------:R-:W-:-:S06]  /*6000*/  DADD R52, |R44|, R52 ;  /* 0x000000002c347229 */ /* 0x000fcc0000000234 */
[----:B------:R-:W-:Y:S02]  /*6010*/  DMUL R54, R54, R114 ;  /* 0x0000007236367228 */ /* 0x000fe40000000000 */
[----:B------:R-:W-:-:S08]  /*6020*/  DSETP.GT.AND P0, PT, R52, R36, PT ;  /* 0x000000243400722a */ /* 0x000fd00003f04000 */
[----:B------:R-:W-:Y:S02]  /*6030*/  FSEL R41, R54, R52, P0 ;  /* 0x0000003436297208 */ /* 0x000fe40000000000 */
[----:B------:R-:W-:Y:S02]  /*6040*/  FSEL R45, R55, R53, P0 ;  /* 0x00000035372d7208 */ /* 0x000fe40000000000 */
[----:B------:R-:W1:Y:S01]  /*6050*/  LDS.128 R52, [UR7+0x300] ;  /* 0x00030007ff347984 */ /* 0x000e620008000c00 */
[----:B------:R-:W-:Y:S02]  /*6060*/  FSEL R36, R41, R36, !P1 ;  /* 0x0000002429247208 */ /* 0x000fe40004800000 */
[----:B------:R-:W-:Y:S02]  /*6070*/  FSEL R37, R45, R37, !P1 ;  /* 0x000000252d257208 */ /* 0x000fe40004800000 */
[----:B------:R-:W-:Y:S01]  /*6080*/  PLOP3.LUT P0, PT, PT, PT, UP0, 0x80, 0x8 ;  /* 0x000000000008781c */ /* 0x000fe20003f0f008 */
[----:B------:R-:W-:-:S03]  /*6090*/  UISETP.NE.AND UP0, UPT, UR22, 0x1, UPT ;  /* 0x000000011600788c */ /* 0x000fc6000bf05270 */
[----:B------:R-:W-:-:S08]  /*60a0*/  DADD R40, R36, -R86 ;  /* 0x0000000024287229 */ /* 0x000fd00000000856 */
[----:B0-----:R-:W-:-:S10]  /*60b0*/  DMUL R40, R48, R40 ;  /* 0x0000002830287228 */ /* 0x001fd40000000000 */
[----:B------:R-:W-:Y:S02]  /*60c0*/  FSEL R40, R40, RZ, P0 ;  /* 0x000000ff28287208 */ /* 0x000fe40000000000 */
[----:B------:R-:W-:-:S06]  /*60d0*/  FSEL R41, R41, RZ, P0 ;  /* 0x000000ff29297208 */ /* 0x000fcc0000000000 */
[----:B------:R-:W-:-:S08]  /*60e0*/  DFMA R44, R40, R40, -1 ;  /* 0xbff00000282c742b */ /* 0x000fd00000000028 */
[----:B-1----:R-:W-:-:S08]  /*60f0*/  DFMA R44, R52, R44, R40 ;  /* 0x0000002c342c722b */ /* 0x002fd00000000028 */
[----:B------:R-:W-:-:S08]  /*6100*/  DFMA R40, -R44, R44, 3 ;  /* 0x400800002c28742b */ /* 0x000fd0000000012c */
[----:B------:R-:W-:-:S08]  /*6110*/  DMUL R40, R44, R40 ;  /* 0x000000282c287228 */ /* 0x000fd00000000000 */
[----:B------:R-:W-:-:S08]  /*6120*/  DMUL R40, R40, 0.5 ;  /* 0x3fe0000028287828 */ /* 0x000fd00000000000 */
[----:B------:R-:W-:-:S08]  /*6130*/  DFMA R44, -R40, R40, 3 ;  /* 0x40080000282c742b */ /* 0x000fd00000000128 */
[----:B------:R-:W-:-:S08]  /*6140*/  DMUL R44, R40, R44 ;  /* 0x0000002c282c7228 */ /* 0x000fd00000000000 */
[----:B------:R-:W-:-:S08]  /*6150*/  DMUL R44, R44, 0.5 ;  /* 0x3fe000002c2c7828 */ /* 0x000fd00000000000 */
[----:B------:R-:W-:-:S08]  /*6160*/  DFMA R40, -R44, R44, 3 ;  /* 0x400800002c28742b */ /* 0x000fd0000000012c */
[----:B------:R-:W-:-:S08]  /*6170*/  DMUL R40, R44, R40 ;  /* 0x000000282c287228 */ /* 0x000fd00000000000 */
[----:B------:R-:W-:-:S08]  /*6180*/  DFMA R40, R40, -R110, 1 ;  /* 0x3ff000002828742b */ /* 0x000fd0000000086e */
[----:B------:R-:W-:-:S08]  /*6190*/  DMUL R40, R40, 0.5 ;  /* 0x3fe0000028287828 */ /* 0x000fd00000000000 */
[----:B------:R-:W-:Y:S01]  /*61a0*/  DMUL R56, R56, R40 ;  /* 0x0000002838387228 */ /* 0x000fe20000000000 */
[----:B------:R-:W-:Y:S10]  /*61b0*/  BRA.U !UP0, `(.L_x_11) ;  /* 0x00000011082c7547 */ /* 0x000ff4000b800000 */
[----:B------:R-:W-:Y:S01]  /*61c0*/  DADD R40, R36, -R20 ;  /* 0x0000000024287229 */ /* 0x000fe20000000814 */
[----:B------:R-:W-:-:S07]  /*61d0*/  UISETP.GE.U32.AND UP1, UPT, UR22, 0x3, UPT ;  /* 0x000000031600788c */ /* 0x000fce000bf26070 */
[----:B------:R-:W-:-:S08]  /*61e0*/  DMUL R40, R40, R50 ;  /* 0x0000003228287228 */ /* 0x000fd00000000000 */
[----:B------:R-:W-:-:S08]  /*61f0*/  DFMA R44, R40, R40, -1 ;  /* 0xbff00000282c742b */ /* 0x000fd00000000028 */
[----:B------:R-:W-:-:S08]  /*6200*/  DFMA R44, R44, R54, R40 ;  /* 0x000000362c2c722b */ /* 0x000fd00000000028 */
        /* <DEDUP_REMOVED lines=12> */
[----:B------:R-:W0:Y:S01]  /*62d0*/  LDS.128 R48, [UR7+0xb10] ;  /* 0x000b1007ff307984 */ /* 0x000e220008000c00 */
[----:B------:R-:W-:Y:S01]  /*62e0*/  DADD R40, R36, -R84 ;  /* 0x0000000024287229 */ /* 0x000fe20000000854 */
[----:B------:R-:W-:Y:S02]  /*62f0*/  UISETP.NE.AND UP1, UPT, UR22, 0x3, UPT ;  /* 0x000000031600788c */ /* 0x000fe4000bf25270 */
[----:B------:R-:W1:Y:S05]  /*6300*/  LDS.128 R52, [UR7+0x310] ;  /* 0x00031007ff347984 */ /* 0x000e6a0008000c00 */
[----:B0-----:R-:W-:-:S08]  /*6310*/  DMUL R40, R48, R40 ;  /* 0x0000002830287228 */ /* 0x001fd00000000000 */
        /* <DEDUP_REMOVED lines=230> */
[----:B------:R-:W-:-:S08]  /*7180*/  DADD R36, R36, -R68 ;  /* 0x0000000024247229 */ /* 0x000fd00000000844 */
        /* <DEDUP_REMOVED lines=13> */
[----:B------:R-:W-:-:S11]  /*7260*/  DMUL R56, R56, R36 ;  /* 0x0000002438387228 */ /* 0x000fd60000000000 */
.L_x_11:
[----:B------:R1:W-:Y:S01]  /*7270*/  STL.64 [R1], R56 ;  /* 0x0000003801007387 */ /* 0x0003e20000100a00 */
[----:B------:R-:W-:-:S09]  /*7280*/  UISETP.NE.AND UP1, UPT, UR16, 0x1, UPT ;  /* 0x000000011000788c */ /* 0x000fd2000bf25270 */
[----:B------:R-:W-:Y:S05]  /*7290*/  BRA.U !UP1, `(.L_x_10) ;  /* 0x00000155097c7547 */ /* 0x000fea000b800000 */
        /* <DEDUP_REMOVED lines=10> */
[----:B------:R-:W-:-:S05]  /*7340*/  IMAD.MOV.U32 R36, RZ, RZ, R46 ;  /* 0x000000ffff247224 */ /* 0x000fca00078e002e */
[----:B------:R-:W-:Y:S01]  /*7350*/  @P2 LOP3.LUT R45, R39, 0x80000, RZ, 0xfc, !PT ;  /* 0x00080000272d2812 */ /* 0x000fe200078efcff */
[----:B------:R-:W-:Y:S01]  /*7360*/  IMAD.MOV.U32 R39, RZ, RZ, R41 ;  /* 0x000000ffff277224 */ /* 0x000fe200078e0029 */
[----:B------:R-:W-:Y:S01]  /*7370*/  SEL R36, R36, R37, P1 ;  /* 0x0000002524247207 */ /* 0x000fe20000800000 */
[----:B------:R-:W-:Y:S02]  /*7380*/  DSETP.MIN.AND P1, P2, |R46|, |R42|, PT ;  /* 0x4000002a2e00722a */ /* 0x000fe40003a20200 */
[----:B------:R-:W-:Y:S02]  /*7390*/  IMAD.MOV.U32 R37, RZ, RZ, R45 ;  /* 0x000000ffff257224 */ /* 0x000fe400078e002d */
[--C-:B------:R-:W-:Y:S02]  /*73a0*/  IMAD.MOV.U32 R45, RZ, RZ, R36.reuse ;  /* 0x000000ffff2d7224 */ /* 0x100fe400078e0024 */
[----:B------:R-:W-:Y:S02]  /*73b0*/  IMAD.MOV.U32 R49, RZ, RZ, R36 ;  /* 0x000000ffff317224 */ /* 0x000fe400078e0024 */
[C-C-:B------:R-:W-:Y:S01]  /*73c0*/  DSETP.MAX.AND P5, P6, |R40|.reuse, R36.reuse, PT ;  /* 0x000000242800722a */ /* 0x140fe20003eaf200 */
[----:B------:R-:W-:Y:S01]  /*73d0*/  IMAD.MOV.U32 R48, RZ, RZ, R37 ;  /* 0x000000ffff307224 */ /* 0x000fe200078e0025 */
[----:B------:R-:W-:Y:S01]  /*73e0*/  DSETP.MIN.AND P3, P4, |R40|, R36, PT ;  /* 0x000000242800722a */ /* 0x000fe20003c60200 */
[----:B------:R-:W-:-:S03]  /*73f0*/  IMAD.MOV.U32 R36, RZ, RZ, R41 ;  /* 0x000000ffff247224 */ /* 0x000fc600078e0029 */
[----:B------:R-:W-:Y:S01]  /*7400*/  SEL R44, R38, R45, P5 ;  /* 0x0000002d262c7207 */ /* 0x000fe20002800000 */
[----:B------:R-:W-:Y:S01]  /*7410*/  IMAD.MOV.U32 R38, RZ, RZ, R46 ;  /* 0x000000ffff267224 */ /* 0x000fe200078e002e */
[----:B------:R-:W-:Y:S01]  /*7420*/  FSEL R45, |R39|, R48, P5 ;  /* 0x00000030272d7208 */ /* 0x000fe20002800200 */
[----:B------:R-:W-:Y:S01]  /*7430*/  IMAD.MOV.U32 R39, RZ, RZ, R42 ;  /* 0x000000ffff277224 */ /* 0x000fe200078e002a */
[----:B------:R-:W-:Y:S01]  /*7440*/  FSEL R53, |R36|, R37, P3 ;  /* 0x0000002524357208 */ /* 0x000fe20001800200 */
[----:B------:R-:W-:-:S03]  /*7450*/  IMAD.MOV.U32 R36, RZ, RZ, R40 ;  /* 0x000000ffff247224 */ /* 0x000fc600078e0028 */
[----:B------:R-:W-:Y:S02]  /*7460*/  @P6 LOP3.LUT R45, R48, 0x80000, RZ, 0xfc, !PT ;  /* 0x00080000302d6812 */ /* 0x000fe400078efcff */
[----:B------:R-:W-:Y:S01]  /*7470*/  SEL R38, R38, R39, P1 ;  /* 0x0000002726267207 */ /* 0x000fe20000800000 */
[----:B------:R-:W-:Y:S01]  /*7480*/  IMAD.MOV.U32 R39, RZ, RZ, R43 ;  /* 0x000000ffff277224 */ /* 0x000fe200078e002b */
[----:B------:R-:W-:Y:S01]  /*7490*/  SEL R48, R36, R49, P3 ;  /* 0x0000003124307207 */ /* 0x000fe20001800000 */
[----:B------:R-:W-:Y:S01]  /*74a0*/  IMAD.MOV.U32 R36, RZ, RZ, R47 ;  /* 0x000000ffff247224 */ /* 0x000fe200078e002f */
[----:B------:R-:W-:Y:S01]  /*74b0*/  @P4 LOP3.LUT R53, R37, 0x80000, RZ, 0xfc, !PT ;  /* 0x0008000025354812 */ /* 0x000fe200078efcff */
[----:B------:R-:W-:Y:S01]  /*74c0*/  DADD R42, |R46|, |R42| ;  /* 0x000000002e2a7229 */ /* 0x000fe2000000062a */
[----:B------:R-:W-:Y:S02]  /*74d0*/  LOP3.LUT R50, R45, 0xffc00000, RZ, 0xc0, !PT ;  /* 0xffc000002d327812 */ /* 0x000fe400078ec0ff */
[----:B------:R-:W-:Y:S01]  /*74e0*/  FSEL R51, |R36|, |R39|, P1 ;  /* 0x4000002724337208 */ /* 0x000fe20000800200 */
[----:B------:R-:W-:Y:S01]  /*74f0*/  IMAD.MOV.U32 R49, RZ, RZ, R53 ;  /* 0x000000ffff317224 */ /* 0x000fe200078e0035 */
[----:B------:R-:W-:Y:S01]  /*7500*/  LOP3.LUT R37, R50, 0x7fd00000, RZ, 0x3c, !PT ;  /* 0x7fd0000032257812 */ /* 0x000fe200078e3cff */
[----:B------:R-:W-:Y:S01]  /*7510*/  IMAD.MOV.U32 R36, RZ, RZ, RZ ;  /* 0x000000ffff247224 */ /* 0x000fe200078e00ff */
[----:B------:R-:W-:Y:S01]  /*7520*/  @P2 LOP3.LUT R51, R39, 0x80000, RZ, 0xfc, !PT ;  /* 0x0008000027332812 */ /* 0x000fe200078efcff */
[----:B------:R-:W-:-:S02]  /*7530*/  DADD R46, |R40|, R42 ;  /* 0x00000000282e7229 */ /* 0x000fc4000000022a */
[----:B------:R-:W-:Y:S02]  /*7540*/  LDS.128 R40, [UR7+0x380] ;  /* 0x00038007ff287984 */ /* 0x000fe40008000c00 */
[----:B------:R-:W-:Y:S01]  /*7550*/  DMUL R48, R48, R36 ;  /* 0x0000002430307228 */ /* 0x000fe20000000000 */
[----:B------:R-:W-:Y:S01]  /*7560*/  IMAD.MOV.U32 R39, RZ, RZ, R51 ;  /* 0x000000ffff277224 */ /* 0x000fe200078e0033 */
[----:B------:R-:W-:Y:S01]  /*7570*/  LOP3.LUT R51, R50, 0x100000, RZ, 0xfc, !PT ;  /* 0x0010000032337812 */ /* 0x000fe200078efcff */
[----:B------:R-:W-:-:S04]  /*7580*/  IMAD.MOV.U32 R50, RZ, RZ, RZ ;  /* 0x000000ffff327224 */ /* 0x000fc800078e00ff */
        /* <DEDUP_REMOVED lines=21> */
[----:B------:R-:W-:Y:S02]  /*76e0*/  DFMA R54, R54, R38, R36 ;  /* 0x000000263636722b */ /* 0x000fe40000000024 */
[----:B------:R-:W0:Y:S06]  /*76f0*/  LDS.128 R36, [UR7+0xb80] ;  /* 0x000b8007ff247984 */ /* 0x000e2c0008000c00 */
[----:B------:R-:W-:-:S08]  /*7700*/  DMUL R54, R48, R54 ;  /* 0x0000003630367228 */ /* 0x000fd00000000000 */
[----:B------:R-:W-:-:S10]  /*7710*/  DMUL R54, R54, R50 ;  /* 0x0000003236367228 */ /* 0x000fd40000000000 */
[----:B------:R-:W-:Y:S02]  /*7720*/  FSEL R49, R54, R46, P1 ;  /* 0x0000002e36317208 */ /* 0x000fe40000800000 */
[----:B------:R-:W-:Y:S02]  /*7730*/  FSEL R47, R55, R47, P1 ;  /* 0x0000002f372f7208 */ /* 0x000fe40000800000 */
[----:B------:R-:W-:Y:S02]  /*7740*/  FSEL R44, R49, R44, !P2 ;  /* 0x0000002c312c7208 */ /* 0x000fe40005000000 */
[----:B------:R-:W-:-:S06]  /*7750*/  FSEL R45, R47, R45, !P2 ;  /* 0x0000002d2f2d7208 */ /* 0x000fcc0005000000 */
[----:B------:R-:W-:-:S08]  /*7760*/  DADD R46, R44, -R86 ;  /* 0x000000002c2e7229 */ /* 0x000fd00000000856 */
[----:B0-----:R-:W-:-:S08]  /*7770*/  DMUL R36, R36, R46 ;  /* 0x0000002e24247228 */ /* 0x001fd00000000000 */
        /* <DEDUP_REMOVED lines=16> */
[----:B------:R-:W-:-:S10]  /*7880*/  DMUL R36, R36, R38 ;  /* 0x0000002624247228 */ /* 0x000fd40000000000 */
[----:B------:R-:W-:Y:S02]  /*7890*/  FSEL R36, R36, RZ, P0 ;  /* 0x000000ff24247208 */ /* 0x000fe40000000000 */
[----:B------:R-:W-:-:S06]  /*78a0*/  FSEL R37, R37, RZ, P0 ;  /* 0x000000ff25257208 */ /* 0x000fcc0000000000 */
        /* <DEDUP_REMOVED lines=17> */
[----:B------:R-:W2:Y:S05]  /*79c0*/  LDS.128 R40, [UR7+0x390] ;  /* 0x00039007ff287984 */ /* 0x000eaa0008000c00 */
[----:B0-----:R-:W-:-:S08]  /*79d0*/  DMUL R36, R36, R46 ;  /* 0x0000002e24247228 */ /* 0x001fd00000000000 */
[----:B------:R-:W-:-:S08]  /*79e0*/  DFMA R46, R36, R36, -1 ;  /* 0xbff00000242e742b */ /* 0x000fd00000000024 */
[----:B--2---:R-:W-:-:S08]  /*79f0*/  DFMA R40, R40, R46, R36 ;  /* 0x0000002e2828722b */ /* 0x004fd00000000024 */
        /* <DEDUP_REMOVED lines=243> */
.L_x_12:
[----:B------:R2:W-:Y:S01]  /*8930*/  STL.64 [R1+0x8], R58 ;  /* 0x0000083a01007387 */ /* 0x0005e20000100a00 */
[----:B------:R-:W-:-:S09]  /*8940*/  UISETP.GE.AND UP1, UPT, UR16, 0x3, UPT ;  /* 0x000000031000788c */ /* 0x000fd2000bf26270 */
[----:B------:R-:W-:Y:S05]  /*8950*/  BRA.U !UP1, `(.L_x_10) ;  /* 0x0000013d09cc7547 */ /* 0x000fea000b800000 */
[----:B------:R-:W0:Y:S01]  /*8960*/  LDS.128 R44, [UR7+0x10] ;  /* 0x00001007ff2c7984 */ /* 0x000e220008000c00 */
[----:B------:R-:W-:-:S03]  /*8970*/  UMOV UR15, UR13 ;  /* 0x0000000d000f7c82 */ /* 0x000fc60008000000 */
[----:B------:R-:W3:Y:S04]  /*8980*/  LDS.128 R40, [UR7+0x90] ;  /* 0x00009007ff287984 */ /* 0x000ee80008000c00 */
[----:B------:R-:W4:Y:S01]  /*8990*/  LDS.128 R36, [UR7+0x110] ;  /* 0x00011007ff247984 */ /* 0x000f220008000c00 */
[----:B0-----:R-:W-:Y:S02]  /*89a0*/  DADD R44, -R44, R14 ;  /* 0x000000002c2c7229 */ /* 0x001fe4000000010e */
[----:B---3--:R-:W-:Y:S02]  /*89b0*/  DADD R48, -R40, R70 ;  /* 0x0000000028307229 */ /* 0x008fe40000000146 */
[----:B----4-:R-:W-:-:S06]  /*89c0*/  DADD R40, -R36, R72 ;  /* 0x0000000024287229 */ /* 0x010fcc0000000148 */
[----:B------:R-:W-:Y:S01]  /*89d0*/  IMAD.MOV.U32 R36, RZ, RZ, R45 ;  /* 0x000000ffff247224 */ /* 0x000fe200078e002d */
[----:B------:R-:W-:Y:S01]  /*89e0*/  DSETP.MAX.AND P1, P2, |R44|, |R48|, PT ;  /* 0x400000302c00722a */ /* 0x000fe20003a2f200 */
[----:B------:R-:W-:Y:S02]  /*89f0*/  IMAD.MOV.U32 R51, RZ, RZ, R49 ;  /* 0x000000ffff337224 */ /* 0x000fe400078e0031 */
[--C-:B------:R-:W-:Y:S02]  /*8a00*/  IMAD.MOV.U32 R37, RZ, RZ, R48.reuse ;  /* 0x000000ffff257224 */ /* 0x100fe400078e0030 */
[----:B------:R-:W-:Y:S01]  /*8a10*/  IMAD.MOV.U32 R52, RZ, RZ, R48 ;  /* 0x000000ffff347224 */ /* 0x000fe200078e0030 */
[----:B------:R-:W-:Y:S01]  /*8a20*/  FSEL R53, |R36|, |R51|, P1 ;  /* 0x4000003324357208 */ /* 0x000fe20000800200 */
[----:B------:R-:W-:-:S05]  /*8a30*/  IMAD.MOV.U32 R36, RZ, RZ, R44 ;  /* 0x000000ffff247224 */ /* 0x000fca00078e002c */
[----:B------:R-:W-:Y:S01]  /*8a40*/  SEL R50, R36, R37, P1 ;  /* 0x0000002524327207 */ /* 0x000fe20000800000 */
[----:B------:R-:W-:Y:S01]  /*8a50*/  IMAD.MOV.U32 R37, RZ, RZ, R41 ;  /* 0x000000ffff257224 */ /* 0x000fe200078e0029 */
[----:B------:R-:W-:Y:S01]  /*8a60*/  @P2 LOP3.LUT R53, R51, 0x80000, RZ, 0xfc, !PT ;  /* 0x0008000033352812 */ /* 0x000fe200078efcff */
[----:B------:R-:W-:Y:S01]  /*8a70*/  DSETP.MIN.AND P1, P2, |R44|, |R48|, PT ;  /* 0x400000302c00722a */ /* 0x000fe20003a20200 */
[----:B------:R-:W-:-:S03]  /*8a80*/  IMAD.MOV.U32 R36, RZ, RZ, R40 ;  /* 0x000000ffff247224 */ /* 0x000fc600078e0028 */
[----:B------:R-:W-:Y:S02]  /*8a90*/  IMAD.MOV.U32 R51, RZ, RZ, R53 ;  /* 0x000000ffff337224 */ /* 0x000fe400078e0035 */
[----:B------:R-:W-:Y:S02]  /*8aa0*/  IMAD.MOV.U32 R53, RZ, RZ, R50 ;  /* 0x000000ffff357224 */ /* 0x000fe400078e0032 */
[----:B------:R-:W-:Y:S02]  /*8ab0*/  IMAD.MOV.U32 R112, RZ, RZ, R51 ;  /* 0x000000ffff707224 */ /* 0x000fe400078e0033 */
[C-C-:B------:R-:W-:Y:S02]  /*8ac0*/  DSETP.MAX.AND P5, P6, |R40|.reuse, R50.reuse, PT ;  /* 0x000000322800722a */ /* 0x140fe40003eaf200 */
[----:B------:R-:W-:Y:S01]  /*8ad0*/  DSETP.MIN.AND P3, P4, |R40|, R50, PT ;  /* 0x000000322800722a */ /* 0x000fe20003c60200 */
[----:B------:R-:W-:-:S03]  /*8ae0*/  IMAD.MOV.U32 R50, RZ, RZ, R40 ;  /* 0x000000ffff327224 */ /* 0x000fc600078e0028 */
[----:B------:R-:W-:Y:S01]  /*8af0*/  FSEL R55, |R37|, R112, P5 ;  /* 0x0000007025377208 */ /* 0x000fe20002800200 */
[----:B------:R-:W-:Y:S01]  /*8b00*/  IMAD.MOV.U32 R37, RZ, RZ, R44 ;  /* 0x000000ffff257224 */ /* 0x000fe200078e002c */
[-C--:B------:R-:W-:Y:S02]  /*8b10*/  SEL R36, R36, R53.reuse, P5 ;  /* 0x0000003524247207 */ /* 0x080fe40002800000 */
[----:B------:R-:W-:Y:S02]  /*8b20*/  SEL R50, R50, R53, P3 ;  /* 0x0000003532327207 */ /* 0x000fe40001800000 */
[----:B------:R-:W-:Y:S01]  /*8b30*/  SEL R54, R37, R52, P1 ;  /* 0x0000003425367207 */ /* 0x000fe20000800000 */
[----:B------:R-:W-:Y:S01]  /*8b40*/  IMAD.MOV.U32 R37, RZ, RZ, R41 ;  /* 0x000000ffff257224 */ /* 0x000fe200078e0029 */
[----:B------:R-:W-:Y:S01]  /*8b50*/  @P6 LOP3.LUT R55, R112, 0x80000, RZ, 0xfc, !PT ;  /* 0x0008000070376812 */ /* 0x000fe200078efcff */
[----:B------:R-:W-:Y:S02]  /*8b60*/  IMAD.MOV.U32 R112, RZ, RZ, R49 ;  /* 0x000000ffff707224 */ /* 0x000fe400078e0031 */
[----:B------:R-:W-:Y:S01]  /*8b70*/  IMAD.MOV.U32 R52, RZ, RZ, RZ ;  /* 0x000000ffff347224 */ /* 0x000fe200078e00ff */
[----:B------:R-:W-:Y:S01]  /*8b80*/  FSEL R113, |R37|, R51, P3 ;  /* 0x0000003325717208 */ /* 0x000fe20001800200 */
[----:B------:R-:W-:Y:S01]  /*8b90*/  IMAD.MOV.U32 R37, RZ, RZ, R55 ;  /* 0x000000ffff257224 */ /* 0x000fe200078e0037 */
[----:B------:R-:W-:Y:S01]  /*8ba0*/  @P4 LOP3.LUT R113, R51, 0x80000, RZ, 0xfc, !PT ;  /* 0x0008000033714812 */ /* 0x000fe200078efcff */
[----:B------:R-:W-:Y:S01]  /*8bb0*/  IMAD.MOV.U32 R51, RZ, RZ, R45 ;  /* 0x000000ffff337224 */ /* 0x000fe200078e002d */
[----:B------:R-:W-:-:S02]  /*8bc0*/  DADD R44, |R44|, |R48| ;  /* 0x000000002c2c7229 */ /* 0x000fc40000000630 */
[----:B------:R-:W-:Y:S02]  /*8bd0*/  LOP3.LUT R114, R37, 0xffc00000, RZ, 0xc0, !PT ;  /* 0xffc0000025727812 */ /* 0x000fe400078ec0ff */
[----:B------:R-:W-:Y:S01]  /*8be0*/  FSEL R55, |R51|, |R112|, P1 ;  /* 0x4000007033377208 */ /* 0x000fe20000800200 */
[----:B------:R-:W-:Y:S01]  /*8bf0*/  IMAD.MOV.U32 R51, RZ, RZ, R113 ;  /* 0x000000ffff337224 */ /* 0x000fe200078e0071 */
[----:B------:R-:W-:Y:S02]  /*8c00*/  LOP3.LUT R53, R114, 0x7fd00000, RZ, 0x3c, !PT ;  /* 0x7fd0000072357812 */ /* 0x000fe400078e3cff */
[----:B------:R-:W-:Y:S01]  /*8c10*/  @P2 LOP3.LUT R55, R112, 0x80000, RZ, 0xfc, !PT ;  /* 0x0008000070372812 */ /* 0x000fe200078efcff */
[----:B------:R-:W-:Y:S01]  /*8c20*/  IMAD.MOV.U32 R112, RZ, RZ, RZ ;  /* 0x000000ffff707224 */ /* 0x000fe200078e00ff */
[----:B------:R-:W-:Y:S01]  /*8c30*/  LOP3.LUT R115, R114, 0x100000, RZ, 0xfc, !PT ;  /* 0x0010000072737812 */ /* 0x000fe200078efcff */
[----:B------:R-:W-:Y:S01]  /*8c40*/  IMAD.MOV.U32 R114, RZ, RZ, RZ ;  /* 0x000000ffff727224 */ /* 0x000fe200078e00ff */
[----:B------:R-:W-:-:S02]  /*8c50*/  DMUL R50, R50, R52 ;  /* 0x0000003432327228 */ /* 0x000fc40000000000 */
[-C--:B------:R-:W-:Y:S02]  /*8c60*/  DMUL R54, R54, R52.reuse ;  /* 0x0000003436367228 */ /* 0x080fe40000000000 */
[----:B------:R-:W-:Y:S02]  /*8c70*/  DMUL R52, R36, R52 ;  /* 0x0000003424347228 */ /* 0x000fe40000000000 */
[----:B------:R-:W-:Y:S02]  /*8c80*/  DADD R44, |R40|, R44 ;  /* 0x00000000282c7229 */ /* 0x000fe4000000022c */
        /* <DEDUP_REMOVED lines=11> */
[----:B------:R-:W-:Y:S02]  /*8d40*/  @P2 LOP3.LUT R117, R51, 0x80000, RZ, 0xfc, !PT ;  /* 0x0008000033752812 */ /* 0x000fe400078efcff */
        /* <DEDUP_REMOVED lines=9> */
[----:B------:R-:W-:Y:S02]  /*8de0*/  DMUL R114, R54, R114 ;  /* 0x0000007236727228 */ /* 0x000fe40000000000 */
[----:B------:R-:W3:Y:S08]  /*8df0*/  LDS.128 R52, [UR7+0x400] ;  /* 0x00040007ff347984 */ /* 0x000ef00008000c00 */
[----:B------:R-:W-:-:S02]  /*8e00*/  FSEL R41, R114, R44, P1 ;  /* 0x0000002c72297208 */ /* 0x000fc40000800000 */
[----:B------:R-:W-:Y:S02]  /*8e10*/  FSEL R45, R115, R45, P1 ;  /* 0x0000002d732d7208 */ /* 0x000fe40000800000 */
[----:B------:R-:W-:Y:S02]  /*8e20*/  FSEL R36, R41, R36, !P2 ;  /* 0x0000002429247208 */ /* 0x000fe40005000000 */
[----:B------:R-:W-:-:S06]  /*8e30*/  FSEL R37, R45, R37, !P2 ;  /* 0x000000252d257208 */ /* 0x000fcc0005000000 */
[----:B------:R-:W-:-:S08]  /*8e40*/  DADD R40, R36, -R86 ;  /* 0x0000000024287229 */ /* 0x000fd00000000856 */
[----:B0-----:R-:W-:-:S08]  /*8e50*/  DMUL R40, R48, R40 ;  /* 0x0000002830287228 */ /* 0x001fd00000000000 */
[----:B------:R-:W-:-:S08]  /*8e60*/  DFMA R44, R40, R40, -1 ;  /* 0xbff00000282c742b */ /* 0x000fd00000000028 */
[----:B---3--:R-:W-:-:S08]  /*8e70*/  DFMA R44, R52, R44, R40 ;  /* 0x0000002c342c722b */ /* 0x008fd00000000028 */
        /* <DEDUP_REMOVED lines=32> */
[----:B------:R-:W3:Y:S05]  /*9080*/  LDS.128 R52, [UR7+0x410] ;  /* 0x00041007ff347984 */ /* 0x000eea0008000c00 */
[----:B0-----:R-:W-:-:S10]  /*9090*/  DMUL R40, R48, R40 ;  /* 0x0000002830287228 */ /* 0x001fd40000000000 */
[----:B------:R-:W-:Y:S02]  /*90a0*/  FSEL R40, R40, RZ, P0 ;  /* 0x000000ff28287208 */ /* 0x000fe40000000000 */
[----:B------:R-:W-:-:S06]  /*90b0*/  FSEL R41, R41, RZ, P0 ;  /* 0x000000ff29297208 */ /* 0x000fcc0000000000 */
        /* <DEDUP_REMOVED lines=245> */
.L_x_13:
[----:B------:R3:W-:Y:S01]  /*a010*/  STL.64 [R1+0x10], R60 ;  /* 0x0000103c01007387 */ /* 0x0007e20000100a00 */
        /* <DEDUP_REMOVED lines=114> */
[----:B------:R-:W4:Y:S05]  /*a740*/  LDS.128 R40, [UR7+0x490] ;  /* 0x00049007ff287984 */ /* 0x000f2a0008000c00 */
[----:B0-----:R-:W-:-:S08]  /*a750*/  DMUL R36, R36, R46 ;  /* 0x0000002e24247228 */ /* 0x001fd00000000000 */
[----:B------:R-:W-:-:S08]  /*a760*/  DFMA R46, R36, R36, -1 ;  /* 0xbff00000242e742b */ /* 0x000fd00000000024 */
[----:B----4-:R-:W-:-:S08]  /*a770*/  DFMA R40, R40, R46, R36 ;  /* 0x0000002e2828722b */ /* 0x010fd00000000024 */
        /* <DEDUP_REMOVED lines=245> */
.L_x_14:
[----:B------:R4:W-:Y:S01]  /*b6d0*/  STL.64 [R1+0x18], R62 ;  /* 0x0000183e01007387 */ /* 0x0009e20000100a00 */
[----:B------:R-:W-:-:S09]  /*b6e0*/  UISETP.GE.AND UP1, UPT, UR16, 0x5, UPT ;  /* 0x000000051000788c */ /* 0x000fd2000bf26270 */
[----:B------:R-:W-:Y:S05]  /*b6f0*/  BRA.U !UP1, `(.L_x_10) ;  /* 0x0000011109647547 */ /* 0x000fea000b800000 */
[----:B------:R-:W0:Y:S01]  /*b700*/  LDS.128 R44, [UR7+0x20] ;  /* 0x00002007ff2c7984 */ /* 0x000e220008000c00 */
[----:B------:R-:W-:-:S03]  /*b710*/  UMOV UR15, UR13 ;  /* 0x0000000d000f7c82 */ /* 0x000fc60008000000 */
[----:B------:R-:W5:Y:S04]  /*b720*/  LDS.128 R40, [UR7+0xa0] ;  /* 0x0000a007ff287984 */ /* 0x000f680008000c00 */
[----:B------:R-:W1:Y:S01]  /*b730*/  LDS.128 R36, [UR7+0x120] ;  /* 0x00012007ff247984 */ /* 0x000e620008000c00 */
[----:B0-----:R-:W-:Y:S02]  /*b740*/  DADD R44, -R44, R14 ;  /* 0x000000002c2c7229 */ /* 0x001fe4000000010e */
[----:B-----5:R-:W-:Y:S02]  /*b750*/  DADD R48, -R40, R70 ;  /* 0x0000000028307229 */ /* 0x020fe40000000146 */
[----:B-1----:R-:W-:-:S06]  /*b760*/  DADD R40, -R36, R72 ;  /* 0x0000000024287229 */ /* 0x002fcc0000000148 */
        /* <DEDUP_REMOVED lines=66> */
[----:B------:R-:W1:Y:S08]  /*bb90*/  LDS.128 R52, [UR7+0x500] ;  /* 0x00050007ff347984 */ /* 0x000e700008000c00 */
[----:B------:R-:W-:-:S02]  /*bba0*/  FSEL R41, R114, R44, P1 ;  /* 0x0000002c72297208 */ /* 0x000fc40000800000 */
[----:B------:R-:W-:Y:S02]  /*bbb0*/  FSEL R45, R115, R45, P1 ;  /* 0x0000002d732d7208 */ /* 0x000fe40000800000 */
[----:B------:R-:W-:Y:S02]  /*bbc0*/  FSEL R36, R41, R36, !P2 ;  /* 0x0000002429247208 */ /* 0x000fe40005000000 */
[----:B------:R-:W-:-:S06]  /*bbd0*/  FSEL R37, R45, R37, !P2 ;  /* 0x000000252d257208 */ /* 0x000fcc0005000000 */
[----:B------:R-:W-:-:S08]  /*bbe0*/  DADD R40, R36, -R86 ;  /* 0x0000000024287229 */ /* 0x000fd00000000856 */
        /* <DEDUP_REMOVED lines=284> */
.L_x_15:
        /* <DEDUP_REMOVED lines=66> */
[----:B------:R-:W1:Y:S02]  /*d1d0*/  MUFU.RSQ64H R37, R53 ;  /* 0x0000003500257308 */ /* 0x000e640000001c00 */
[----:B-1----:R-:W-:-:S08]  /*d1e0*/  DMUL R38, R36, R36 ;  /* 0x0000002424267228 */ /* 0x002fd00000000000 */
[----:B------:R-:W-:-:S08]  /*d1f0*/  DFMA R38, R52, -R38, 1 ;  /* 0x3ff000003426742b */ /* 0x000fd00000000826 */
[----:B------:R-:W-:Y:S02]  /*d200*/  DFMA R54, R38, R108, 0.5 ;  /* 0x3fe000002636742b */ /* 0x000fe4000000006c */
[----:B------:R-:W-:-:S08]  /*d210*/  DMUL R38, R36, R38 ;  /* 0x0000002624267228 */ /* 0x000fd00000000000 */
[----:B------:R-:W-:Y:S02]  /*d220*/  DFMA R54, R54, R38, R36 ;  /* 0x000000263636722b */ /* 0x000fe40000000024 */
[----:B------:R-:W1:Y:S06]  /*d230*/  LDS.128 R36, [UR7+0xd80] ;  /* 0x000d8007ff247984 */ /* 0x000e6c0008000c00 */
[----:B------:R-:W-:-:S08]  /*d240*/  DMUL R54, R48, R54 ;  /* 0x0000003630367228 */ /* 0x000fd00000000000 */
[----:B------:R-:W-:-:S10]  /*d250*/  DMUL R54, R54, R50 ;  /* 0x0000003236367228 */ /* 0x000fd40000000000 */
[----:B------:R-:W-:Y:S02]  /*d260*/  FSEL R49, R54, R46, P1 ;  /* 0x0000002e36317208 */ /* 0x000fe40000800000 */
[----:B------:R-:W-:Y:S02]  /*d270*/  FSEL R47, R55, R47, P1 ;  /* 0x0000002f372f7208 */ /* 0x000fe40000800000 */
[----:B------:R-:W-:Y:S02]  /*d280*/  FSEL R44, R49, R44, !P2 ;  /* 0x0000002c312c7208 */ /* 0x000fe40005000000 */
[----:B------:R-:W-:-:S06]  /*d290*/  FSEL R45, R47, R45, !P2 ;  /* 0x0000002d2f2d7208 */ /* 0x000fcc0005000000 */
[----:B------:R-:W-:-:S08]  /*d2a0*/  DADD R46, R44, -R86 ;  /* 0x000000002c2e7229 */ /* 0x000fd00000000856 */
[----:B-1----:R-:W-:-:S08]  /*d2b0*/  DMUL R36, R36, R46 ;  /* 0x0000002e24247228 */ /* 0x002fd00000000000 */
        /* <DEDUP_REMOVED lines=31> */
[----:B------:R-:W1:Y:S01]  /*d4b0*/  LDS.128 R36, [UR7+0xd90] ;  /* 0x000d9007ff247984 */ /* 0x000e620008000c00 */
[----:B------:R-:W-:Y:S01]  /*d4c0*/  DADD R46, R44, -R84 ;  /* 0x000000002c2e7229 */ /* 0x000fe20000000854 */
[----:B------:R-:W-:Y:S02]  /*d4d0*/  UISETP.NE.AND UP1, UPT, UR22, 0x3, UPT ;  /* 0x000000031600788c */ /* 0x000fe4000bf25270 */
[----:B------:R-:W5:Y:S05]  /*d4e0*/  LDS.128 R40, [UR7+0x590] ;  /* 0x00059007ff287984 */ /* 0x000f6a0008000c00 */
[----:B-1----:R-:W-:-:S08]  /*d4f0*/  DMUL R36, R36, R46 ;  /* 0x0000002e24247228 */ /* 0x002fd00000000000 */
[----:B------:R-:W-:-:S08]  /*d500*/  DFMA R46, R36, R36, -1 ;  /* 0xbff00000242e742b */ /* 0x000fd00000000024 */
[----:B-----5:R-:W-:-:S08]  /*d510*/  DFMA R40, R40, R46, R36 ;  /* 0x0000002e2828722b */ /* 0x020fd00000000024 */
        /* <DEDUP_REMOVED lines=245> */
.L_x_16:
[----:B------:R1:W-:Y:S01]  /*e470*/  STL.64 [R1+0x28], R66 ;  /* 0x0000284201007387 */ /* 0x0003e20000100a00 */
[----:B------:R-:W-:-:S09]  /*e480*/  UISETP.GE.AND UP1, UPT, UR16, 0x7, UPT ;  /* 0x000000071000788c */ /* 0x000fd2000bf26270 */
[----:B------:R-:W-:Y:S05]  /*e490*/  BRA.U !UP1, `(.L_x_10) ;  /* 0x000000e109fc7547 */ /* 0x000fea000b800000 */
[----:B------:R-:W5:Y:S01]  /*e4a0*/  LDS.128 R44, [UR7+0x30] ;  /* 0x00003007ff2c7984 */ /* 0x000f620008000c00 */
[----:B------:R-:W-:-:S03]  /*e4b0*/  UMOV UR15, UR13 ;  /* 0x0000000d000f7c82 */ /* 0x000fc60008000000 */
[----:B------:R-:W0:Y:S04]  /*e4c0*/  LDS.128 R40, [UR7+0xb0] ;  /* 0x0000b007ff287984 */ /* 0x000e280008000c00 */
[----:B------:R-:W1:Y:S01]  /*e4d0*/  LDS.128 R36, [UR7+0x130] ;  /* 0x00013007ff247984 */ /* 0x000e620008000c00 */
[----:B-----5:R-:W-:Y:S02]  /*e4e0*/  DADD R44, -R44, R14 ;  /* 0x000000002c2c7229 */ /* 0x020fe4000000010e */
[----:B0-----:R-:W-:Y:S02]  /*e4f0*/  DADD R48, -R40, R70 ;  /* 0x0000000028307229 */ /* 0x001fe40000000146 */
        /* <DEDUP_REMOVED lines=357> */
.L_x_17:
        /* <DEDUP_REMOVED lines=364> */
.L_x_18:
        /* <DEDUP_REMOVED lines=366> */
.L_x_19:
        /* <DEDUP_REMOVED lines=364> */
.L_x_20:
        /* <DEDUP_REMOVED lines=366> */
.L_x_21:
        /* <DEDUP_REMOVED lines=364> */
.L_x_22:
        /* <DEDUP_REMOVED lines=366> */
.L_x_23:
        /* <DEDUP_REMOVED lines=364> */
.L_x_24:
        /* <DEDUP_REMOVED lines=366> */
.L_x_25:
        /* <DEDUP_REMOVED lines=95> */
[----:B------:R-:W-:-:S07]  /*1b7c0*/  UISETP.GE.AND UP0, UPT, UR22, 0x3, UPT ;  /* 0x000000031600788c */ /* 0x000fce000bf06270 */
        /* <DEDUP_REMOVED lines=267> */
.L_x_26:
[----:B------:R1:W-:Y:S02]  /*1c880*/  STL.64 [R1+0x78], R106 ;  /* 0x0000786a01007387 */ /* 0x0003e40000100a00 */
.L_x_10:
[----:B------:R-:W-:-:S04]  /*1c890*/  UIADD3 UR6, UPT, UPT, UR6, 0x10, URZ ;  /* 0x0000001006067890 */ /* 0x000fc8000fffe0ff */
[----:B------:R-:W-:-:S09]  /*1c8a0*/  UISETP.GE.AND UP0, UPT, UR6, UR20, UPT ;  /* 0x000000140600728c */ /* 0x000fd2000bf06270 */
[----:B------:R-:W-:Y:S05]  /*1c8b0*/  BRA.U !UP0, `(.L_x_27) ;  /* 0xfffffe4108107547 */ /* 0x000fea000b83ffff */
[----:B------:R-:W0:Y:S01]  /*1c8c0*/  LDCU UR24, c[0x0][0x3a8] ;  /* 0x00007500ff1877ac */ /* 0x000e220008000800 */
[----:B------:R-:W-:Y:S01]  /*1c8d0*/  BSSY.RECONVERGENT B0, `(.L_x_28) ;  /* 0x00000df000007945 */ /* 0x000fe20003800200 */
[----:B------:R-:W-:-:S06]  /*1c8e0*/  UISETP.GE.AND UP0, UPT, UR16, 0x1, UPT ;  /* 0x000000011000788c */ /* 0x000fcc000bf06270 */
[----:B------:R-:W-:-:S04]  /*1c8f0*/  PLOP3.LUT P0, PT, PT, PT, UP0, 0x80, 0x8 ;  /* 0x000000000008781c */ /* 0x000fc80003f0f008 */
[----:B0-----:R-:W-:-:S13]  /*1c900*/  ISETP.GE.OR P0, PT, R10, UR24, !P0 ;  /* 0x000000180a007c0c */ /* 0x001fda000c706670 */
[----:B------:R-:W-:Y:S05]  /*1c910*/  @P0 BRA `(.L_x_29) ;  /* 0x0000000c00680947 */ /* 0x000fea0003800000 */
[----:B------:R-:W-:Y:S02]  /*1c920*/  UISETP.GE.AND UP0, UPT, UR21, 0x4, UPT ;  /* 0x000000041500788c */ /* 0x000fe4000bf06270 */
[----:B------:R-:W-:Y:S01]  /*1c930*/  ULOP3.LUT UR25, UR14, 0x3, URZ, 0xc0, !UPT ;  /* 0x000000030e197892 */ /* 0x000fe2000f8ec0ff */
[----:B------:R-:W-:-:S06]  /*1c940*/  UMOV UR6, URZ ;  /* 0x000000ff00067c82 */ /* 0x000fcc0008000000 */
[----:B------:R-:W-:Y:S05]  /*1c950*/  BRA.U !UP0, `(.L_x_30) ;  /* 0x0000000908f07547 */ /* 0x000fea000b800000 */
[----:B------:R-:W-:Y:S01]  /*1c960*/  ULOP3.LUT UR6, UR14, 0x1c, URZ, 0xc0, !UPT ;  /* 0x0000001c0e067892 */ /* 0x000fe2000f8ec0ff */
[----:B------:R-:W-:-:S03]  /*1c970*/  UMOV UR7, URZ ;  /* 0x000000ff00077c82 */ /* 0x000fc60008000000 */
[----:B------:R-:W-:-:S09]  /*1c980*/  UISETP.GT.AND UP0, UPT, UR6, URZ, UPT ;  /* 0x000000ff0600728c */ /* 0x000fd2000bf04270 */
[----:B------:R-:W-:Y:S05]  /*1c990*/  BRA.U !UP0, `(.L_x_31) ;  /* 0x0000000908787547 */ /* 0x000fea000b800000 */
[----:B------:R-:W-:Y:S02]  /*1c9a0*/  UIADD3 UR12, UPT, UPT, UR6, -UR7, URZ ;  /* 0x80000007060c7290 */ /* 0x000fe4000fffe0ff */
[----:B------:R-:W-:Y:S02]  /*1c9b0*/  UPLOP3.LUT UP0, UPT, UPT, UPT, UPT, 0x80, 0x8 ;  /* 0x000000000008789c */ /* 0x000fe40003f0f070 */
[----:B------:R-:W-:-:S09]  /*1c9c0*/  UISETP.GT.AND UP1, UPT, UR12, 0xc, UPT ;  /* 0x0000000c0c00788c */ /* 0x000fd2000bf24270 */
[----:B------:R-:W-:Y:S05]  /*1c9d0*/  BRA.U !UP1, `(.L_x_32) ;  /* 0x0000000509907547 */ /* 0x000fea000b800000 */
[----:B------:R-:W-:Y:S02]  /*1c9e0*/  UIADD3 UR26, UPT, UPT, UR6, -0xc, URZ ;  /* 0xfffffff4061a7890 */ /* 0x000fe4000fffe0ff */
[----:B------:R-:W-:-:S11]  /*1c9f0*/  UPLOP3.LUT UP0, UPT, UPT, UPT, UPT, 0x40, 0x4 ;  /* 0x000000000004789c */ /* 0x000fd60003f0e870 */
.L_x_33:
[----:B------:R-:W-:-:S09]  /*1ca00*/  ULEA UR12, UR7, UR17, 0x3 ;  /* 0x00000011070c7291 */ /* 0x000fd2000f8e18ff */
[----:B------:R-:W3:Y:S01]  /*1ca10*/  LDL.128 R36, [UR12] ;  /* 0x0000000cff247983 */ /* 0x000ee20008100c00 */
[----:B------:R-:W-:-:S03]  /*1ca20*/  UIADD3 UR13, UPT, UPT, UR7, 0x4, URZ ;  /* 0x00000004070d7890 */ /* 0x000fc6000fffe0ff */
[----:B------:R-:W3:Y:S01]  /*1ca30*/  LDL.128 R40, [UR12+0x10] ;  /* 0x0000100cff287983 */ /* 0x000ee20008100c00 */
[----:B------:R-:W-:-:S09]  /*1ca40*/  ULEA UR12, UR13, UR17, 0x3 ;  /* 0x000000110d0c7291 */ /* 0x000fd2000f8e18ff */
[----:B------:R-:W3:Y:S01]  /*1ca50*/  LDL.128 R44, [UR12] ;  /* 0x0000000cff2c7983 */ /* 0x000ee20008100c00 */
[----:B------:R-:W-:-:S03]  /*1ca60*/  UIADD3 UR15, UPT, UPT, UR7, 0x8, URZ ;  /* 0x00000008070f7890 */ /* 0x000fc6000fffe0ff */
[----:B------:R-:W3:Y:S01]  /*1ca70*/  LDL.128 R48, [UR12+0x10] ;  /* 0x0000100cff307983 */ /* 0x000ee20008100c00 */
[----:B------:R-:W-:-:S09]  /*1ca80*/  ULEA UR12, UR15, UR17, 0x3 ;  /* 0x000000110f0c7291 */ /* 0x000fd2000f8e18ff */
[----:B------:R-:W3:Y:S01]  /*1ca90*/  LDL.128 R52, [UR12] ;  /* 0x0000000cff347983 */ /* 0x000ee20008100c00 */
[----:B------:R-:W-:-:S03]  /*1caa0*/  UIADD3 UR16, UPT, UPT, UR7, 0xc, URZ ;  /* 0x0000000c07107890 */ /* 0x000fc6000fffe0ff */
[----:B-12---:R-:W2:Y:S01]  /*1cab0*/  LDL.128 R56, [UR12+0x10] ;  /* 0x0000100cff387983 */ /* 0x006ea20008100c00 */
[----:B------:R-:W-:-:S09]  /*1cac0*/  ULEA UR12, UR16, UR17, 0x3 ;  /* 0x00000011100c7291 */ /* 0x000fd2000f8e18ff */
[----:B---34-:R-:W3:Y:S04]  /*1cad0*/  LDL.128 R60, [UR12] ;  /* 0x0000000cff3c7983 */ /* 0x018ee80008100c00 */
[----:B------:R-:W4:Y:S01]  /*1cae0*/  LDL.128 R64, [UR12+0x10] ;  /* 0x0000100cff407983 */ /* 0x000f220008100c00 */
[----:B------:R-:W-:Y:S02]  /*1caf0*/  UIADD3 UR12, UPT, UPT, UR7, UR5, URZ ;  /* 0x00000005070c7290 */ /* 0x000fe4000fffe0ff */
[----:B------:R-:W-:Y:S02]  /*1cb00*/  UIADD3 UR13, UPT, UPT, UR13, UR5, URZ ;  /* 0x000000050d0d7290 */ /* 0x000fe4000fffe0ff */
[----:B------:R-:W-:Y:S02]  /*1cb10*/  UIADD3 UR22, UPT, UPT, UR12, 0x1, URZ ;  /* 0x000000010c167890 */ /* 0x000fe4000fffe0ff */
[----:B-----5:R-:W-:Y:S01]  /*1cb20*/  ISETP.NE.AND P0, PT, R9, UR12, PT ;  /* 0x0000000c09007c0c */ /* 0x020fe2000bf05270 */
[----:B------:R-:W-:-:S02]  /*1cb30*/  UIADD3 UR23, UPT, UPT, UR12, 0x2, URZ ;  /* 0x000000020c177890 */ /* 0x000fc4000fffe0ff */
[----:B------:R-:W-:Y:S02]  /*1cb40*/  UIADD3 UR15, UPT, UPT, UR15, UR5, URZ ;  /* 0x000000050f0f7290 */ /* 0x000fe4000fffe0ff */
[----:B------:R-:W-:Y:S02]  /*1cb50*/  UIADD3 UR16, UPT, UPT, UR16, UR5, URZ ;  /* 0x0000000510107290 */ /* 0x000fe4000fffe0ff */
[----:B------:R-:W-:Y:S01]  /*1cb60*/  ISETP.NE.AND P1, PT, R9, UR23, PT ;  /* 0x0000001709007c0c */ /* 0x000fe2000bf25270 */
[----:B------:R-:W-:-:S04]  /*1cb70*/  UIADD3 UR7, UPT, UPT, UR7, 0x10, URZ ;  /* 0x0000001007077890 */ /* 0x000fc8000fffe0ff */
[----:B------:R-:W-:Y:S01]  /*1cb80*/  UISETP.GE.AND UP1, UPT, UR7, UR26, UPT ;  /* 0x0000001a0700728c */ /* 0x000fe2000bf26270 */
[----:B------:R-:W-:Y:S01]  /*1cb90*/  DADD R18, R36, R18 ;  /* 0x0000000024127229 */ /* 0x000fe20000000012 */
[----:B------:R-:W-:Y:S02]  /*1cba0*/  FSEL R13, R36, R16, !P0 ;  /* 0x00000010240d7208 */ /* 0x000fe40004000000 */
[----:B------:R-:W-:Y:S02]  /*1cbb0*/  FSEL R17, R37, R17, !P0 ;  /* 0x0000001125117208 */ /* 0x000fe40004000000 */
[----:B------:R-:W-:Y:S01]  /*1cbc0*/  ISETP.NE.AND P0, PT, R9, UR22, PT ;  /* 0x0000001609007c0c */ /* 0x000fe2000bf05270 */
[----:B------:R-:W-:Y:S02]  /*1cbd0*/  UIADD3 UR22, UPT, UPT, UR12, 0x3, URZ ;  /* 0x000000030c167890 */ /* 0x000fe4000fffe0ff */
[----:B------:R-:W-:Y:S01]  /*1cbe0*/  DADD R18, R38, R18 ;  /* 0x0000000026127229 */ /* 0x000fe20000000012 */
[----:B------:R-:W-:-:S02]  /*1cbf0*/  FSEL R13, R38, R13, !P0 ;  /* 0x0000000d260d7208 */ /* 0x000fc40004000000 */
[----:B------:R-:W-:Y:S02]  /*1cc00*/  FSEL R17, R39, R17, !P0 ;  /* 0x0000001127117208 */ /* 0x000fe40004000000 */
[----:B------:R-:W-:Y:S02]  /*1cc10*/  FSEL R13, R40, R13, !P1 ;  /* 0x0000000d280d7208 */ /* 0x000fe40004800000 */
[----:B------:R-:W-:Y:S01]  /*1cc20*/  FSEL R17, R41, R17, !P1 ;  /* 0x0000001129117208 */ /* 0x000fe20004800000 */
[----:B------:R-:W-:Y:S01]  /*1cc30*/  DADD R18, R18, R40 ;  /* 0x0000000012127229 */ /* 0x000fe20000000028 */
[----:B------:R-:W-:Y:S01]  /*1cc40*/  ISETP.NE.AND P0, PT, R9, UR22, PT ;  /* 0x0000001609007c0c */ /* 0x000fe2000bf05270 */
[----:B------:R-:W-:-:S03]  /*1cc50*/  UIADD3 UR22, UPT, UPT, UR12, 0x5, URZ ;  /* 0x000000050c167890 */ /* 0x000fc6000fffe0ff */
        /* <DEDUP_REMOVED lines=8> */
[C---:B------:R-:W-:Y:S01]  /*1cce0*/  ISETP.NE.AND P0, PT, R9.reuse, UR22, PT ;  /* 0x0000001609007c0c */ /* 0x040fe2000bf05270 */
[----:B------:R-:W-:Y:S01]  /*1ccf0*/  UIADD3 UR22, UPT, UPT, UR12, 0x7, URZ ;  /* 0x000000070c167890 */ /* 0x000fe2000fffe0ff */
[----:B------:R-:W-:Y:S01]  /*1cd00*/  ISETP.NE.AND P1, PT, R9, UR13, PT ;  /* 0x0000000d09007c0c */ /* 0x000fe2000bf25270 */
[----:B------:R-:W-:Y:S01]  /*1cd10*/  UIADD3 UR13, UPT, UPT, UR12, 0x9, URZ ;  /* 0x000000090c0d7890 */ /* 0x000fe2000fffe0ff */
[----:B------:R-:W-:Y:S02]  /*1cd20*/  FSEL R13, R46, R13, !P0 ;  /* 0x0000000d2e0d7208 */ /* 0x000fe40004000000 */
[----:B------:R-:W-:Y:S01]  /*1cd30*/  FSEL R17, R47, R17, !P0 ;  /* 0x000000112f117208 */ /* 0x000fe20004000000 */
[----:B------:R-:W-:Y:S01]  /*1cd40*/  DADD R18, R46, R18 ;  /* 0x000000002e127229 */ /* 0x000fe20000000012 */
[----:B------:R-:W-:-:S02]  /*1cd50*/  FSEL R13, R48, R13, !P1 ;  /* 0x0000000d300d7208 */ /* 0x000fc40004800000 */
[----:B------:R-:W-:Y:S02]  /*1cd60*/  FSEL R17, R49, R17, !P1 ;  /* 0x0000001131117208 */ /* 0x000fe40004800000 */
[----:B------:R-:W-:-:S03]  /*1cd70*/  ISETP.NE.AND P0, PT, R9, UR22, PT ;  /* 0x0000001609007c0c */ /* 0x000fc6000bf05270 */
[----:B------:R-:W-:Y:S01]  /*1cd80*/  DADD R18, R18, R48 ;  /* 0x0000000012127229 */ /* 0x000fe20000000030 */
[----:B------:R-:W-:Y:S02]  /*1cd90*/  FSEL R13, R50, R13, !P0 ;  /* 0x0000000d320d7208 */ /* 0x000fe40004000000 */
[----:B------:R-:W-:Y:S02]  /*1cda0*/  FSEL R17, R51, R17, !P0 ;  /* 0x0000001133117208 */ /* 0x000fe40004000000 */
[----:B------:R-:W-:Y:S01]  /*1cdb0*/  ISETP.NE.AND P0, PT, R9, UR15, PT ;  /* 0x0000000f09007c0c */ /* 0x000fe2000bf05270 */
[----:B------:R-:W-:Y:S02]  /*1cdc0*/  UIADD3 UR15, UPT, UPT, UR12, 0xa, URZ ;  /* 0x0000000a0c0f7890 */ /* 0x000fe4000fffe0ff */
[----:B------:R-:W-:Y:S01]  /*1cdd0*/  DADD R18, R50, R18 ;  /* 0x0000000032127229 */ /* 0x000fe20000000012 */
[----:B------:R-:W-:Y:S02]  /*1cde0*/  FSEL R13, R52, R13, !P0 ;  /* 0x0000000d340d7208 */ /* 0x000fe40004000000 */
[----:B------:R-:W-:-:S02]  /*1cdf0*/  FSEL R17, R53, R17, !P0 ;  /* 0x0000001135117208 */ /* 0x000fc40004000000 */
[C---:B------:R-:W-:Y:S01]  /*1ce00*/  ISETP.NE.AND P0, PT, R9.reuse, UR13, PT ;  /* 0x0000000d09007c0c */ /* 0x040fe2000bf05270 */
[----:B------:R-:W-:Y:S01]  /*1ce10*/  UIADD3 UR13, UPT, UPT, UR12, 0xb, URZ ;  /* 0x0000000b0c0d7890 */ /* 0x000fe2000fffe0ff */
[----:B------:R-:W-:Y:S01]  /*1ce20*/  ISETP.NE.AND P1, PT, R9, UR15, PT ;  /* 0x0000000f09007c0c */ /* 0x000fe2000bf25270 */
[----:B------:R-:W-:Y:S01]  /*1ce30*/  DADD R18, R18, R52 ;  /* 0x0000000012127229 */ /* 0x000fe20000000034 */
[----:B------:R-:W-:Y:S01]  /*1ce40*/  FSEL R13, R54, R13, !P0 ;  /* 0x0000000d360d7208 */ /* 0x000fe20004000000 */
[----:B------:R-:W-:Y:S01]  /*1ce50*/  UIADD3 UR15, UPT, UPT, UR12, 0xe, URZ ;  /* 0x0000000e0c0f7890 */ /* 0x000fe2000fffe0ff */
[----:B------:R-:W-:Y:S02]  /*1ce60*/  FSEL R17, R55, R17, !P0 ;  /* 0x0000001137117208 */ /* 0x000fe40004000000 */
[----:B--2---:R-:W-:Y:S02]  /*1ce70*/  FSEL R13, R56, R13, !P1 ;  /* 0x0000000d380d7208 */ /* 0x004fe40004800000 */
[----:B------:R-:W-:Y:S01]  /*1ce80*/  FSEL R17, R57, R17, !P1 ;  /* 0x0000001139117208 */ /* 0x000fe20004800000 */
[----:B------:R-:W-:Y:S01]  /*1ce90*/  DADD R18, R54, R18 ;  /* 0x0000000036127229 */ /* 0x000fe20000000012 */
[C---:B------:R-:W-:Y:S01]  /*1cea0*/  ISETP.NE.AND P0, PT, R9.reuse, UR13, PT ;  /* 0x0000000d09007c0c */ /* 0x040fe2000bf05270 */
[----:B------:R-:W-:Y:S01]  /*1ceb0*/  UIADD3 UR13, UPT, UPT, UR12, 0xd, URZ ;  /* 0x0000000d0c0d7890 */ /* 0x000fe2000fffe0ff */
[----:B------:R-:W-:Y:S01]  /*1cec0*/  ISETP.NE.AND P1, PT, R9, UR15, PT ;  /* 0x0000000f09007c0c */ /* 0x000fe2000bf25270 */
[----:B------:R-:W-:Y:S01]  /*1ced0*/  UIADD3 UR12, UPT, UPT, UR12, 0xf, URZ ;  /* 0x0000000f0c0c7890 */ /* 0x000fe2000fffe0ff */
[----:B------:R-:W-:-:S02]  /*1cee0*/  FSEL R13, R58, R13, !P0 ;  /* 0x0000000d3a0d7208 */ /* 0x000fc40004000000 */
[----:B------:R-:W-:Y:S01]  /*1cef0*/  FSEL R17, R59, R17, !P0 ;  /* 0x000000113b117208 */ /* 0x000fe20004000000 */
[----:B------:R-:W-:Y:S01]  /*1cf00*/  DADD R18, R18, R56 ;  /* 0x0000000012127229 */ /* 0x000fe20000000038 */
[----:B------:R-:W-:-:S04]  /*1cf10*/  ISETP.NE.AND P0, PT, R9, UR16, PT ;  /* 0x0000001009007c0c */ /* 0x000fc8000bf05270 */
[----:B---3--:R-:W-:Y:S02]  /*1cf20*/  FSEL R13, R60, R13, !P0 ;  /* 0x0000000d3c0d7208 */ /* 0x008fe40004000000 */
[----:B------:R-:W-:Y:S01]  /*1cf30*/  FSEL R17, R61, R17, !P0 ;  /* 0x000000113d117208 */ /* 0x000fe20004000000 */
[----:B------:R-:W-:Y:S01]  /*1cf40*/  DADD R18, R58, R18 ;  /* 0x000000003a127229 */ /* 0x000fe20000000012 */
[----:B------:R-:W-:-:S04]  /*1cf50*/  ISETP.NE.AND P0, PT, R9, UR13, PT ;  /* 0x0000000d09007c0c */ /* 0x000fc8000bf05270 */
[----:B------:R-:W-:Y:S02]  /*1cf60*/  FSEL R13, R62, R13, !P0 ;  /* 0x0000000d3e0d7208 */ /* 0x000fe40004000000 */
[----:B------:R-:W-:Y:S01]  /*1cf70*/  FSEL R17, R63, R17, !P0 ;  /* 0x000000113f117208 */ /* 0x000fe20004000000 */
[----:B------:R-:W-:Y:S01]  /*1cf80*/  DADD R18, R18, R60 ;  /* 0x0000000012127229 */ /* 0x000fe2000000003c */
[----:B------:R-:W-:Y:S02]  /*1cf90*/  ISETP.NE.AND P0, PT, R9, UR12, PT ;  /* 0x0000000c09007c0c */ /* 0x000fe4000bf05270 */
[----:B----4-:R-:W-:Y:S02]  /*1cfa0*/  FSEL R13, R64, R13, !P1 ;  /* 0x0000000d400d7208 */ /* 0x010fe40004800000 */
[----:B------:R-:W-:Y:S02]  /*1cfb0*/  FSEL R17, R65, R17, !P1 ;  /* 0x0000001141117208 */ /* 0x000fe40004800000 */
[----:B------:R-:W-:Y:S01]  /*1cfc0*/  FSEL R16, R66, R13, !P0 ;  /* 0x0000000d42107208 */ /* 0x000fe20004000000 */
[----:B------:R-:W-:Y:S01]  /*1cfd0*/  DADD R18, R62, R18 ;  /* 0x000000003e127229 */ /* 0x000fe20000000012 */
[----:B------:R-:W-:-:S07]  /*1cfe0*/  FSEL R17, R67, R17, !P0 ;  /* 0x0000001143117208 */ /* 0x000fce0004000000 */
[----:B------:R-:W-:-:S08]  /*1cff0*/  DADD R18, R18, R64 ;  /* 0x0000000012127229 */ /* 0x000fd00000000040 */
[----:B------:R-:W-:Y:S01]  /*1d000*/  DADD R18, R66, R18 ;  /* 0x0000000042127229 */ /* 0x000fe20000000012 */
[----:B------:R-:W-:Y:S10]  /*1d010*/  BRA.U !UP1, `(.L_x_33) ;  /* 0xfffffff909787547 */ /* 0x000ff4000b83ffff */
.L_x_32:
[----:B------:R-:W-:-:S04]  /*1d020*/  UIADD3 UR12, UPT, UPT, UR6, -UR7, URZ ;  /* 0x80000007060c7290 */ /* 0x000fc8000fffe0ff */
[----:B------:R-:W-:-:S09]  /*1d030*/  UISETP.GT.AND UP1, UPT, UR12, 0x4, UPT ;  /* 0x000000040c00788c */ /* 0x000fd2000bf24270 */
[----:B------:R-:W-:Y:S05]  /*1d040*/  BRA.U !UP1, `(.L_x_34) ;  /* 0x0000000109c47547 */ /* 0x000fea000b800000 */
[----:B------:R-:W-:-:S09]  /*1d050*/  ULEA UR12, UR7, UR17, 0x3 ;  /* 0x00000011070c7291 */ /* 0x000fd2000f8e18ff */
[----:B------:R-:W2:Y:S01]  /*1d060*/  LDL.128 R36, [UR12] ;  /* 0x0000000cff247983 */ /* 0x000ea20008100c00 */
[----:B------:R-:W-:-:S03]  /*1d070*/  UIADD3 UR13, UPT, UPT, UR7, 0x4, URZ ;  /* 0x00000004070d7890 */ /* 0x000fc6000fffe0ff */
[----:B------:R-:W3:Y:S01]  /*1d080*/  LDL.128 R40, [UR12+0x10] ;  /* 0x0000100cff287983 */ /* 0x000ee20008100c00 */
[----:B------:R-:W-:-:S09]  /*1d090*/  ULEA UR12, UR13, UR17, 0x3 ;  /* 0x000000110d0c7291 */ /* 0x000fd2000f8e18ff */
[----:B------:R-:W4:Y:S04]  /*1d0a0*/  LDL.128 R44, [UR12] ;  /* 0x0000000cff2c7983 */ /* 0x000f280008100c00 */
[----:B------:R-:W4:Y:S01]  /*1d0b0*/  LDL.128 R48, [UR12+0x10] ;  /* 0x0000100cff307983 */ /* 0x000f220008100c00 */
[----:B------:R-:W-:Y:S02]  /*1d0c0*/  UIADD3 UR12, UPT, UPT, UR7, UR5, URZ ;  /* 0x00000005070c7290 */ /* 0x000fe4000fffe0ff */
[----:B------:R-:W-:Y:S02]  /*1d0d0*/  UIADD3 UR13, UPT, UPT, UR13, UR5, URZ ;  /* 0x000000050d0d7290 */ /* 0x000fe4000fffe0ff */
[----:B------:R-:W-:Y:S02]  /*1d0e0*/  UIADD3 UR15, UPT, UPT, UR12, 0x1, URZ ;  /* 0x000000010c0f7890 */ /* 0x000fe4000fffe0ff */
[C---:B-----5:R-:W-:Y:S01]  /*1d0f0*/  ISETP.NE.AND P0, PT, R9.reuse, UR12, PT ;  /* 0x0000000c09007c0c */ /* 0x060fe2000bf05270 */
[----:B------:R-:W-:Y:S01]  /*1d100*/  UIADD3 UR16, UPT, UPT, UR12, 0x3, URZ ;  /* 0x000000030c107890 */ /* 0x000fe2000fffe0ff */
[----:B------:R-:W-:Y:S01]  /*1d110*/  ISETP.NE.AND P1, PT, R9, UR13, PT ;  /* 0x0000000d09007c0c */ /* 0x000fe2000bf25270 */
[----:B------:R-:W-:-:S02]  /*1d120*/  UIADD3 UR13, UPT, UPT, UR12, 0x6, URZ ;  /* 0x000000060c0d7890 */ /* 0x000fc4000fffe0ff */
[----:B------:R-:W-:Y:S02]  /*1d130*/  UPLOP3.LUT UP0, UPT, UPT, UPT, UPT, 0x40, 0x4 ;  /* 0x000000000004789c */ /* 0x000fe40003f0e870 */
[----:B------:R-:W-:Y:S01]  /*1d140*/  UIADD3 UR7, UPT, UPT, UR7, 0x8, URZ ;  /* 0x0000000807077890 */ /* 0x000fe2000fffe0ff */
[----:B--2---:R-:W-:Y:S01]  /*1d150*/  DADD R18, R18, R36 ;  /* 0x0000000012127229 */ /* 0x004fe20000000024 */
[----:B------:R-:W-:Y:S02]  /*1d160*/  FSEL R13, R36, R16, !P0 ;  /* 0x00000010240d7208 */ /* 0x000fe40004000000 */
[----:B------:R-:W-:Y:S02]  /*1d170*/  FSEL R17, R37, R17, !P0 ;  /* 0x0000001125117208 */ /* 0x000fe40004000000 */
[----:B------:R-:W-:Y:S01]  /*1d180*/  ISETP.NE.AND P0, PT, R9, UR15, PT ;  /* 0x0000000f09007c0c */ /* 0x000fe2000bf05270 */
[----:B------:R-:W-:Y:S02]  /*1d190*/  UIADD3 UR15, UPT, UPT, UR12, 0x2, URZ ;  /* 0x000000020c0f7890 */ /* 0x000fe4000fffe0ff */
[----:B------:R-:W-:Y:S01]  /*1d1a0*/  DADD R18, R38, R18 ;  /* 0x0000000026127229 */ /* 0x000fe20000000012 */
[----:B------:R-:W-:-:S02]  /*1d1b0*/  FSEL R13, R38, R13, !P0 ;  /* 0x0000000d260d7208 */ /* 0x000fc40004000000 */
[----:B------:R-:W-:Y:S02]  /*1d1c0*/  FSEL R17, R39, R17, !P0 ;  /* 0x0000001127117208 */ /* 0x000fe40004000000 */
[----:B------:R-:W-:Y:S01]  /*1d1d0*/  ISETP.NE.AND P0, PT, R9, UR15, PT ;  /* 0x0000000f09007c0c */ /* 0x000fe2000bf05270 */
[----:B------:R-:W-:Y:S02]  /*1d1e0*/  UIADD3 UR15, UPT, UPT, UR12, 0x5, URZ ;  /* 0x000000050c0f7890 */ /* 0x000fe4000fffe0ff */
[----:B---3--:R-:W-:Y:S01]  /*1d1f0*/  DADD R18, R18, R40 ;  /* 0x0000000012127229 */ /* 0x008fe20000000028 */
[----:B------:R-:W-:Y:S01]  /*1d200*/  FSEL R13, R40, R13, !P0 ;  /* 0x0000000d280d7208 */ /* 0x000fe20004000000 */
[----:B------:R-:W-:Y:S01]  /*1d210*/  UIADD3 UR12, UPT, UPT, UR12, 0x7, URZ ;  /* 0x000000070c0c7890 */ /* 0x000fe2000fffe0ff */
[----:B------:R-:W-:Y:S02]  /*1d220*/  FSEL R17, R41, R17, !P0 ;  /* 0x0000001129117208 */ /* 0x000fe40004000000 */
[----:B------:R-:W-:-:S03]  /*1d230*/  ISETP.NE.AND P0, PT, R9, UR16, PT ;  /* 0x0000001009007c0c */ /* 0x000fc6000bf05270 */
[----:B------:R-:W-:Y:S01]  /*1d240*/  DADD R18, R42, R18 ;  /* 0x000000002a127229 */ /* 0x000fe20000000012 */
[----:B------:R-:W-:Y:S02]  /*1d250*/  FSEL R13, R42, R13, !P0 ;  /* 0x0000000d2a0d7208 */ /* 0x000fe40004000000 */
[----:B------:R-:W-:Y:S02]  /*1d260*/  FSEL R17, R43, R17, !P0 ;  /* 0x000000112b117208 */ /* 0x000fe40004000000 */
[----:B----4-:R-:W-:Y:S02]  /*1d270*/  FSEL R13, R44, R13, !P1 ;  /* 0x0000000d2c0d7208 */ /* 0x010fe40004800000 */
[----:B------:R-:W-:Y:S01]  /*1d280*/  FSEL R17, R45, R17, !P1 ;  /* 0x000000112d117208 */ /* 0x000fe20004800000 */
[----:B------:R-:W-:Y:S01]  /*1d290*/  DADD R18, R18, R44 ;  /* 0x0000000012127229 */ /* 0x000fe2000000002c */
[----:B------:R-:W-:-:S04]  /*1d2a0*/  ISETP.NE.AND P0, PT, R9, UR15, PT ;  /* 0x0000000f09007c0c */ /* 0x000fc8000bf05270 */
[----:B------:R-:W-:Y:S02]  /*1d2b0*/  FSEL R13, R46, R13, !P0 ;  /* 0x0000000d2e0d7208 */ /* 0x000fe40004000000 */
        /* <DEDUP_REMOVED lines=9> */
[----:B------:R-:W-:-:S11]  /*1d350*/  DADD R18, R50, R18 ;  /* 0x0000000032127229 */ /* 0x000fd60000000012 */
.L_x_34:
[----:B------:R-:W-:-:S09]  /*1d360*/  UISETP.NE.OR UP0, UPT, UR7, UR6, UP0 ;  /* 0x000000060700728c */ /* 0x000fd20008705670 */
[----:B------:R-:W-:Y:S05]  /*1d370*/  BRA.U !UP0, `(.L_x_30) ;  /* 0x0000000108687547 */ /* 0x000fea000b800000 */
.L_x_31:
[----:B------:R-:W-:-:S09]  /*1d380*/  ULEA UR12, UR7, UR17, 0x3 ;  /* 0x00000011070c7291 */ /* 0x000fd2000f8e18ff */
[----:B------:R-:W2:Y:S04]  /*1d390*/  LDL.128 R36, [UR12] ;  /* 0x0000000cff247983 */ /* 0x000ea80008100c00 */
[----:B------:R-:W3:Y:S01]  /*1d3a0*/  LDL.128 R40, [UR12+0x10] ;  /* 0x0000100cff287983 */ /* 0x000ee20008100c00 */
[----:B------:R-:W-:Y:S02]  /*1d3b0*/  UIADD3 UR12, UPT, UPT, UR7, UR5, URZ ;  /* 0x00000005070c7290 */ /* 0x000fe4000fffe0ff */
[----:B------:R-:W-:Y:S02]  /*1d3c0*/  UIADD3 UR7, UPT, UPT, UR7, 0x4, URZ ;  /* 0x0000000407077890 */ /* 0x000fe4000fffe0ff */
[----:B------:R-:W-:Y:S02]  /*1d3d0*/  UIADD3 UR13, UPT, UPT, UR12, 0x1, URZ ;  /* 0x000000010c0d7890 */ /* 0x000fe4000fffe0ff */
[----:B-----5:R-:W-:Y:S01]  /*1d3e0*/  ISETP.NE.AND P0, PT, R9, UR12, PT ;  /* 0x0000000c09007c0c */ /* 0x020fe2000bf05270 */
[----:B------:R-:W-:-:S02]  /*1d3f0*/  UIADD3 UR15, UPT, UPT, UR12, 0x2, URZ ;  /* 0x000000020c0f7890 */ /* 0x000fc4000fffe0ff */
[----:B------:R-:W-:Y:S02]  /*1d400*/  UISETP.NE.AND UP0, UPT, UR7, UR6, UPT ;  /* 0x000000060700728c */ /* 0x000fe4000bf05270 */
[----:B------:R-:W-:Y:S02]  /*1d410*/  UIADD3 UR12, UPT, UPT, UR12, 0x3, URZ ;  /* 0x000000030c0c7890 */ /* 0x000fe4000fffe0ff */
[----:B------:R-:W-:Y:S01]  /*1d420*/  ISETP.NE.AND P1, PT, R9, UR15, PT ;  /* 0x0000000f09007c0c */ /* 0x000fe2000bf25270 */
[----:B--2---:R-:W-:Y:S01]  /*1d430*/  DADD R18, R36, R18 ;  /* 0x0000000024127229 */ /* 0x004fe20000000012 */
[----:B------:R-:W-:Y:S02]  /*1d440*/  FSEL R13, R36, R16, !P0 ;  /* 0x00000010240d7208 */ /* 0x000fe40004000000 */
[----:B------:R-:W-:Y:S02]  /*1d450*/  FSEL R17, R37, R17, !P0 ;  /* 0x0000001125117208 */ /* 0x000fe40004000000 */
[----:B------:R-:W-:-:S03]  /*1d460*/  ISETP.NE.AND P0, PT, R9, UR13, PT ;  /* 0x0000000d09007c0c */ /* 0x000fc6000bf05270 */
[----:B------:R-:W-:Y:S01]  /*1d470*/  DADD R18, R38, R18 ;  /* 0x0000000026127229 */ /* 0x000fe20000000012 */
[----:B------:R-:W-:Y:S02]  /*1d480*/  FSEL R13, R38, R13, !P0 ;  /* 0x0000000d260d7208 */ /* 0x000fe40004000000 */
[----:B------:R-:W-:Y:S02]  /*1d490*/  FSEL R17, R39, R17, !P0 ;  /* 0x0000001127117208 */ /* 0x000fe40004000000 */
[----:B------:R-:W-:Y:S02]  /*1d4a0*/  ISETP.NE.AND P0, PT, R9, UR12, PT ;  /* 0x0000000c09007c0c */ /* 0x000fe4000bf05270 */
[----:B---3--:R-:W-:Y:S01]  /*1d4b0*/  FSEL R13, R40, R13, !P1 ;  /* 0x0000000d280d7208 */ /* 0x008fe20004800000 */
[----:B------:R-:W-:Y:S01]  /*1d4c0*/  DADD R18, R18, R40 ;  /* 0x0000000012127229 */ /* 0x000fe20000000028 */
[----:B------:R-:W-:Y:S02]  /*1d4d0*/  FSEL R17, R41, R17, !P1 ;  /* 0x0000001129117208 */ /* 0x000fe40004800000 */
[----:B------:R-:W-:-:S02]  /*1d4e0*/  FSEL R16, R42, R13, !P0 ;  /* 0x0000000d2a107208 */ /* 0x000fc40004000000 */
[----:B------:R-:W-:-:S03]  /*1d4f0*/  FSEL R17, R43, R17, !P0 ;  /* 0x000000112b117208 */ /* 0x000fc60004000000 */
[----:B------:R-:W-:Y:S01]  /*1d500*/  DADD R18, R42, R18 ;  /* 0x000000002a127229 */ /* 0x000fe20000000012 */
[----:B------:R-:W-:Y:S10]  /*1d510*/  BRA.U UP0, `(.L_x_31) ;  /* 0xfffffffd00987547 */ /* 0x000ff4000b83ffff */
.L_x_30:
[----:B------:R-:W-:-:S09]  /*1d520*/  UISETP.NE.AND UP0, UPT, UR25, URZ, UPT ;  /* 0x000000ff1900728c */ /* 0x000fd2000bf05270 */
[----:B------:R-:W-:Y:S05]  /*1d530*/  BRA.U !UP0, `(.L_x_29) ;  /* 0x0000000108607547 */ /* 0x000fea000b800000 */
[----:B------:R-:W-:-:S09]  /*1d540*/  ULEA UR7, UR6, UR17, 0x3 ;  /* 0x0000001106077291 */ /* 0x000fd2000f8e18ff */
[----:B------:R-:W2:Y:S01]  /*1d550*/  LDL.128 R36, [UR7] ;  /* 0x00000007ff247983 */ /* 0x000ea20008100c00 */
[----:B------:R-:W-:Y:S02]  /*1d560*/  UISETP.NE.AND UP0, UPT, UR25, 0x1, UPT ;  /* 0x000000011900788c */ /* 0x000fe4000bf05270 */
[----:B------:R-:W-:-:S06]  /*1d570*/  UIADD3 UR6, UPT, UPT, UR6, UR5, URZ ;  /* 0x0000000506067290 */ /* 0x000fcc000fffe0ff */
[----:B-----5:R-:W-:Y:S01]  /*1d580*/  ISETP.NE.AND P0, PT, R9, UR6, PT ;  /* 0x0000000609007c0c */ /* 0x020fe2000bf05270 */
[----:B--2---:R-:W-:-:S03]  /*1d590*/  DADD R18, R18, R36 ;  /* 0x0000000012127229 */ /* 0x004fc60000000024 */
[----:B------:R-:W-:Y:S02]  /*1d5a0*/  FSEL R16, R36, R16, !P0 ;  /* 0x0000001024107208 */ /* 0x000fe40004000000 */
[----:B------:R-:W-:Y:S01]  /*1d5b0*/  FSEL R17, R37, R17, !P0 ;  /* 0x0000001125117208 */ /* 0x000fe20004000000 */
[----:B------:R-:W-:Y:S06]  /*1d5c0*/  BRA.U !UP0, `(.L_x_29) ;  /* 0x00000001083c7547 */ /* 0x000fec000b800000 */
[----:B------:R-:W-:-:S06]  /*1d5d0*/  UISETP.NE.AND UP0, UPT, UR25, 0x2, UPT ;  /* 0x000000021900788c */ /* 0x000fcc000bf05270 */
[----:B------:R-:W-:-:S13]  /*1d5e0*/  PLOP3.LUT P1, PT, PT, PT, UP0, 0x80, 0x8 ;  /* 0x000000000008781c */ /* 0x000fda0003f2f008 */
[----:B------:R-:W2:Y:S01]  /*1d5f0*/  @P1 LDL.64 R36, [UR7+0x10] ;  /* 0x00001007ff241983 */ /* 0x000ea20008100a00 */
[----:B------:R-:W-:Y:S01]  /*1d600*/  UIADD3 UR7, UPT, UPT, UR6, 0x1, URZ ;  /* 0x0000000106077890 */ /* 0x000fe2000fffe0ff */
[----:B------:R-:W-:Y:S01]  /*1d610*/  DADD R18, R18, R38 ;  /* 0x0000000012127229 */ /* 0x000fe20000000026 */
[----:B------:R-:W-:-:S04]  /*1d620*/  @UP0 UIADD3 UR6, UPT, UPT, UR6, 0x2, URZ ;  /* 0x0000000206060890 */ /* 0x000fc8000fffe0ff */
[----:B------:R-:W-:-:S04]  /*1d630*/  ISETP.NE.AND P0, PT, R9, UR7, PT ;  /* 0x0000000709007c0c */ /* 0x000fc8000bf05270 */
[----:B------:R-:W-:Y:S02]  /*1d640*/  FSEL R16, R38, R16, !P0 ;  /* 0x0000001026107208 */ /* 0x000fe40004000000 */
[----:B------:R-:W-:Y:S02]  /*1d650*/  FSEL R17, R39, R17, !P0 ;  /* 0x0000001127117208 */ /* 0x000fe40004000000 */
[----:B------:R-:W-:Y:S01]  /*1d660*/  @P1 ISETP.NE.AND P0, PT, R9, UR6, PT ;  /* 0x0000000609001c0c */ /* 0x000fe2000bf05270 */
[----:B--2---:R-:W-:-:S03]  /*1d670*/  @P1 DADD R18, R18, R36 ;  /* 0x0000000012121229 */ /* 0x004fc60000000024 */
[----:B------:R-:W-:Y:S02]  /*1d680*/  @P1 FSEL R13, R36, R16, !P0 ;  /* 0x00000010240d1208 */ /* 0x000fe40004000000 */
[----:B------:R-:W-:-:S03]  /*1d690*/  @P1 FSEL R36, R37, R17, !P0 ;  /* 0x0000001125241208 */ /* 0x000fc60004000000 */
[----:B------:R-:W-:Y:S02]  /*1d6a0*/  @P1 IMAD.MOV.U32 R16, RZ, RZ, R13 ;  /* 0x000000ffff101224 */ /* 0x000fe400078e000d */
[----:B------:R-:W-:-:S07]  /*1d6b0*/  @P1 IMAD.MOV.U32 R17, RZ, RZ, R36 ;  /* 0x000000ffff111224 */ /* 0x000fce00078e0024 */
.L_x_29:
[----:B------:R-:W-:Y:S05]  /*1d6c0*/  BSYNC.RECONVERGENT B0 ;  /* 0x0000000000007941 */ /* 0x000fea0003800200 */
.L_x_28:
[----:B------:R-:W-:Y:S02]  /*1d6d0*/  UIADD3 UR5, UPT, UPT, UR5, 0x10, URZ ;  /* 0x0000001005057890 */ /* 0x000fe4000fffe0ff */
[----:B------:R-:W-:Y:S02]  /*1d6e0*/  UIADD3 UR4, UPT, UPT, UR4, 0x1, URZ ;  /* 0x0000000104047890 */ /* 0x000fe4000fffe0ff */
[----:B------:R-:W-:-:S09]  /*1d6f0*/  UISETP.GE.AND UP0, UPT, UR5, UR20, UPT ;  /* 0x000000140500728c */ /* 0x000fd2000bf06270 */
[----:B------:R-:W-:Y:S05]  /*1d700*/  BRA.U !UP0, `(.L_x_35) ;  /* 0xfffffe2d08347547 */ /* 0x000fea000b83ffff */
.L_x_8:
[----:B------:R-:W-:-:S13]  /*1d710*/  ISETP.GE.AND P0, PT, R10, UR24, PT ;  /* 0x000000180a007c0c */ /* 0x000fda000bf06270 */
[----:B------:R-:W-:Y:S05]  /*1d720*/  @P0 EXIT ;  /* 0x000000000000094d */ /* 0x000fea0003800000 */
[----:B------:R-:W0:Y:S01]  /*1d730*/  MUFU.RCP64H R3, R19 ;  /* 0x0000001300037308 */ /* 0x000e220000001800 */
[----:B------:R-:W-:Y:S01]  /*1d740*/  IMAD.MOV.U32 R2, RZ, RZ, 0x1 ;  /* 0x00000001ff027424 */ /* 0x000fe200078e00ff */
[----:B------:R-:W-:Y:S01]  /*1d750*/  FSETP.GEU.AND P1, PT, |R17|, 6.5827683646048100446e-37, PT ;  /* 0x036000001100780b */ /* 0x000fe20003f2e200 */
[----:B------:R-:W-:Y:S04]  /*1d760*/  BSSY.RECONVERGENT B0, `(.L_x_36) ;  /* 0x0000014000007945 */ /* 0x000fe80003800200 */
[----:B0-----:R-:W-:-:S08]  /*1d770*/  DFMA R4, R2, -R18, 1 ;  /* 0x3ff000000204742b */ /* 0x001fd00000000812 */
[----:B------:R-:W-:-:S08]  /*1d780*/  DFMA R4, R4, R4, R4 ;  /* 0x000000040404722b */ /* 0x000fd00000000004 */
[----:B------:R-:W-:-:S08]  /*1d790*/  DFMA R4, R2, R4, R2 ;  /* 0x000000040204722b */ /* 0x000fd00000000002 */
[----:B------:R-:W-:-:S08]  /*1d7a0*/  DFMA R2, R4, -R18, 1 ;  /* 0x3ff000000402742b */ /* 0x000fd00000000812 */
[----:B------:R-:W-:-:S08]  /*1d7b0*/  DFMA R2, R4, R2, R4 ;  /* 0x000000020402722b */ /* 0x000fd00000000004 */
[----:B------:R-:W-:-:S08]  /*1d7c0*/  DMUL R4, R2, R16 ;  /* 0x0000001002047228 */ /* 0x000fd00000000000 */
[----:B------:R-:W-:-:S08]  /*1d7d0*/  DFMA R6, R4, -R18, R16 ;  /* 0x800000120406722b */ /* 0x000fd00000000010 */
[----:B------:R-:W-:-:S10]  /*1d7e0*/  DFMA R2, R2, R6, R4 ;  /* 0x000000060202722b */ /* 0x000fd40000000004 */
[----:B------:R-:W-:-:S05]  /*1d7f0*/  FFMA R0, RZ, R19, R3 ;  /* 0x00000013ff007223 */ /* 0x000fca0000000003 */
[----:B------:R-:W-:-:S13]  /*1d800*/  FSETP.GT.AND P0, PT, |R0|, 1.469367938527859385e-39, PT ;  /* 0x001000000000780b */ /* 0x000fda0003f04200 */
[----:B------:R-:W-:Y:S05]  /*1d810*/  @P0 BRA P1, `(.L_x_37) ;  /* 0x0000000000200947 */ /* 0x000fea0000800000 */
[----:B-----5:R-:W-:Y:S02]  /*1d820*/  IMAD.MOV.U32 R14, RZ, RZ, R16 ;  /* 0x000000ffff0e7224 */ /* 0x020fe400078e0010 */
[----:B------:R-:W-:Y:S02]  /*1d830*/  IMAD.MOV.U32 R15, RZ, RZ, R17 ;  /* 0x000000ffff0f7224 */ /* 0x000fe400078e0011 */
[----:B------:R-:W-:Y:S01]  /*1d840*/  IMAD.MOV.U32 R16, RZ, RZ, R18 ;  /* 0x000000ffff107224 */ /* 0x000fe200078e0012 */
[----:B------:R-:W-:Y:S01]  /*1d850*/  MOV R18, 0x1d880 ;  /* 0x0001d88000127802 */ /* 0x000fe20000000f00 */
[----:B------:R-:W-:-:S07]  /*1d860*/  IMAD.MOV.U32 R17, RZ, RZ, R19 ;  /* 0x000000ffff117224 */ /* 0x000fce00078e0013 */
[----:B-1234-:R-:W-:Y:S05]  /*1d870*/  CALL.REL.NOINC `($__internal_0_$__cuda_sm20_div_rn_f64_full) ;  /* 0x0000000000247944 */ /* 0x01efea0003c00000 */
[----:B------:R-:W-:Y:S02]  /*1d880*/  IMAD.MOV.U32 R2, RZ, RZ, R6 ;  /* 0x000000ffff027224 */ /* 0x000fe400078e0006 */
[----:B------:R-:W-:-:S07]  /*1d890*/  IMAD.MOV.U32 R3, RZ, RZ, R7 ;  /* 0x000000ffff037224 */ /* 0x000fce00078e0007 */
.L_x_37:
[----:B------:R-:W-:Y:S05]  /*1d8a0*/  BSYNC.RECONVERGENT B0 ;  /* 0x0000000000007941 */ /* 0x000fea0003800200 */
.L_x_36:
[----:B------:R-:W0:Y:S02]  /*1d8b0*/  LDC.64 R4, c[0x0][0x380] ;  /* 0x0000e000ff047b82 */ /* 0x000e240000000a00 */
[----:B0-----:R-:W-:-:S05]  /*1d8c0*/  IMAD.WIDE R10, R10, 0x8, R4 ;  /* 0x000000080a0a7825 */ /* 0x001fca00078e0204 */
[----:B------:R-:W2:Y:S02]  /*1d8d0*/  LDG.E.64 R4, desc[UR18][R10.64] ;  /* 0x000000120a047981 */ /* 0x000ea4000c1e1b00 */
[----:B--2---:R-:W-:-:S07]  /*1d8e0*/  DMUL R4, R4, R2 ;  /* 0x0000000204047228 */ /* 0x004fce0000000000 */
[----:B------:R-:W-:Y:S01]  /*1d8f0*/  STG.E.64 desc[UR18][R10.64], R4 ;  /* 0x000000040a007986 */ /* 0x000fe2000c101b12 */
[----:B------:R-:W-:Y:S05]  /*1d900*/  EXIT ;  /* 0x000000000000794d */ /* 0x000fea0003800000 */
        .weak           $__internal_0_$__cuda_sm20_div_rn_f64_full
        .type           $__internal_0_$__cuda_sm20_div_rn_f64_full,@function
        .size           $__internal_0_$__cuda_sm20_div_rn_f64_full,(.L_x_44 - $__internal_0_$__cuda_sm20_div_rn_f64_full)
$__internal_0_$__cuda_sm20_div_rn_f64_full:
[C---:B------:R-:W-:Y:S01]  /*1d910*/  FSETP.GEU.AND P0, PT, |R17|.reuse, 1.469367938527859385e-39, PT ;  /* 0x001000001100780b */ /* 0x040fe20003f0e200 */
[----:B------:R-:W-:Y:S01]  /*1d920*/  IMAD.MOV.U32 R4, RZ, RZ, 0x1 ;  /* 0x00000001ff047424 */ /* 0x000fe200078e00ff */
[----:B------:R-:W-:Y:S01]  /*1d930*/  LOP3.LUT R2, R17, 0x800fffff, RZ, 0xc0, !PT ;  /* 0x800fffff11027812 */ /* 0x000fe200078ec0ff */
[----:B------:R-:W-:Y:S01]  /*1d940*/  IMAD.MOV.U32 R19, RZ, RZ, 0x1ca00000 ;  /* 0x1ca00000ff137424 */ /* 0x000fe200078e00ff */
[C---:B------:R-:W-:Y:S01]  /*1d950*/  FSETP.GEU.AND P2, PT, |R15|.reuse, 1.469367938527859385e-39, PT ;  /* 0x001000000f00780b */ /* 0x040fe20003f4e200 */
[----:B------:R-:W-:Y:S01]  /*1d960*/  BSSY.RECONVERGENT B1, `(.L_x_38) ;  /* 0x0000053000017945 */ /* 0x000fe20003800200 */
[----:B------:R-:W-:Y:S01]  /*1d970*/  LOP3.LUT R3, R2, 0x3ff00000, RZ, 0xfc, !PT ;  /* 0x3ff0000002037812 */ /* 0x000fe200078efcff */
[----:B------:R-:W-:Y:S01]  /*1d980*/  IMAD.MOV.U32 R2, RZ, RZ, R16 ;  /* 0x000000ffff027224 */ /* 0x000fe200078e0010 */
[----:B------:R-:W-:Y:S02]  /*1d990*/  LOP3.LUT R21, R15, 0x7ff00000, RZ, 0xc0, !PT ;  /* 0x7ff000000f157812 */ /* 0x000fe400078ec0ff */
[----:B------:R-:W-:-:S03]  /*1d9a0*/  LOP3.LUT R20, R17, 0x7ff00000, RZ, 0xc0, !PT ;  /* 0x7ff0000011147812 */ /* 0x000fc600078ec0ff */
[----:B------:R-:W-:Y:S01]  /*1d9b0*/  @!P0 DMUL R2, R16, 8.98846567431157953865e+307 ;  /* 0x7fe0000010028828 */ /* 0x000fe20000000000 */
[----:B------:R-:W-:Y:S01]  /*1d9c0*/  ISETP.GE.U32.AND P1, PT, R21, R20, PT ;  /* 0x000000141500720c */ /* 0x000fe20003f26070 */
[----:B------:R-:W-:Y:S02]  /*1d9d0*/  IMAD.MOV.U32 R11, RZ, RZ, R21 ;  /* 0x000000ffff0b7224 */ /* 0x000fe400078e0015 */
[----:B------:R-:W-:Y:S02]  /*1d9e0*/  @!P2 LOP3.LUT R0, R17, 0x7ff00000, RZ, 0xc0, !PT ;  /* 0x7ff000001100a812 */ /* 0x000fe400078ec0ff */
[----:B------:R-:W0:Y:S02]  /*1d9f0*/  MUFU.RCP64H R5, R3 ;  /* 0x0000000300057308 */ /* 0x000e240000001800 */
[----:B------:R-:W-:Y:S01]  /*1da00*/  @!P2 ISETP.GE.U32.AND P3, PT, R21, R0, PT ;  /* 0x000000001500a20c */ /* 0x000fe20003f66070 */
[----:B------:R-:W-:Y:S01]  /*1da10*/  IMAD.MOV.U32 R0, RZ, RZ, R20 ;  /* 0x000000ffff007224 */ /* 0x000fe200078e0014 */
[----:B------:R-:W-:-:S05]  /*1da20*/  @!P0 LOP3.LUT R0, R3, 0x7ff00000, RZ, 0xc0, !PT ;  /* 0x7ff0000003008812 */ /* 0x000fca00078ec0ff */
[----:B------:R-:W-:Y:S01]  /*1da30*/  VIADD R22, R0, 0xffffffff ;  /* 0xffffffff00167836 */ /* 0x000fe20000000000 */
[----:B0-----:R-:W-:-:S08]  /*1da40*/  DFMA R6, R4, -R2, 1 ;  /* 0x3ff000000406742b */ /* 0x001fd00000000802 */
[----:B------:R-:W-:-:S08]  /*1da50*/  DFMA R6, R6, R6, R6 ;  /* 0x000000060606722b */ /* 0x000fd00000000006 */
[----:B------:R-:W-:Y:S01]  /*1da60*/  DFMA R8, R4, R6, R4 ;  /* 0x000000060408722b */ /* 0x000fe20000000004 */
[C---:B------:R-:W-:Y:S01]  /*1da70*/  @!P2 SEL R7, R19.reuse, 0x63400000, !P3 ;  /* 0x634000001307a807 */ /* 0x040fe20005800000 */
[----:B------:R-:W-:Y:S01]  /*1da80*/  IMAD.MOV.U32 R4, RZ, RZ, R14 ;  /* 0x000000ffff047224 */ /* 0x000fe200078e000e */
[----:B------:R-:W-:Y:S01]  /*1da90*/  SEL R5, R19, 0x63400000, !P1 ;  /* 0x6340000013057807 */ /* 0x000fe20004800000 */
[----:B------:R-:W-:Y:S01]  /*1daa0*/  @!P2 IMAD.MOV.U32 R6, RZ, RZ, RZ ;  /* 0x000000ffff06a224 */ /* 0x000fe200078e00ff */
[--C-:B------:R-:W-:Y:S02]  /*1dab0*/  @!P2 LOP3.LUT R7, R7, 0x80000000, R15.reuse, 0xf8, !PT ;  /* 0x800000000707a812 */ /* 0x100fe400078ef80f */
[----:B------:R-:W-:Y:S01]  /*1dac0*/  LOP3.LUT R5, R5, 0x800fffff, R15, 0xf8, !PT ;  /* 0x800fffff05057812 */ /* 0x000fe200078ef80f */
[----:B------:R-:W-:Y:S01]  /*1dad0*/  DFMA R12, R8, -R2, 1 ;  /* 0x3ff00000080c742b */ /* 0x000fe20000000802 */
[----:B------:R-:W-:-:S06]  /*1dae0*/  @!P2 LOP3.LUT R7, R7, 0x100000, RZ, 0xfc, !PT ;  /* 0x001000000707a812 */ /* 0x000fcc00078efcff */
[----:B------:R-:W-:Y:S02]  /*1daf0*/  @!P2 DFMA R4, R4, 2, -R6 ;  /* 0x400000000404a82b */ /* 0x000fe40000000806 */
[----:B------:R-:W-:-:S08]  /*1db00*/  DFMA R12, R8, R12, R8 ;  /* 0x0000000c080c722b */ /* 0x000fd00000000008 */
[----:B------:R-:W-:Y:S01]  /*1db10*/  @!P2 LOP3.LUT R11, R5, 0x7ff00000, RZ, 0xc0, !PT ;  /* 0x7ff00000050ba812 */ /* 0x000fe200078ec0ff */
[----:B------:R-:W-:-:S04]  /*1db20*/  DMUL R6, R12, R4 ;  /* 0x000000040c067228 */ /* 0x000fc80000000000 */
[----:B------:R-:W-:-:S04]  /*1db30*/  VIADD R20, R11, 0xffffffff ;  /* 0xffffffff0b147836 */ /* 0x000fc80000000000 */
[----:B------:R-:W-:Y:S01]  /*1db40*/  DFMA R8, R6, -R2, R4 ;  /* 0x800000020608722b */ /* 0x000fe20000000004 */
[----:B------:R-:W-:-:S04]  /*1db50*/  ISETP.GT.U32.AND P0, PT, R20, 0x7feffffe, PT ;  /* 0x7feffffe1400780c */ /* 0x000fc80003f04070 */
[----:B------:R-:W-:-:S03]  /*1db60*/  ISETP.GT.U32.OR P0, PT, R22, 0x7feffffe, P0 ;  /* 0x7feffffe1600780c */ /* 0x000fc60000704470 */
[----:B------:R-:W-:-:S10]  /*1db70*/  DFMA R12, R12, R8, R6 ;  /* 0x000000080c0c722b */ /* 0x000fd40000000006 */
[----:B------:R-:W-:Y:S05]  /*1db80*/  @P0 BRA `(.L_x_39) ;  /* 0x00000000006c0947 */ /* 0x000fea0003800000 */
[----:B------:R-:W-:Y:S01]  /*1db90*/  LOP3.LUT R6, R17, 0x7ff00000, RZ, 0xc0, !PT ;  /* 0x7ff0000011067812 */ /* 0x000fe200078ec0ff */
[----:B------:R-:W-:-:S03]  /*1dba0*/  IMAD.MOV.U32 R8, RZ, RZ, RZ ;  /* 0x000000ffff087224 */ /* 0x000fc600078e00ff */
[CC--:B------:R-:W-:Y:S02]  /*1dbb0*/  VIADDMNMX R0, R21.reuse, -R6.reuse, 0xb9600000, !PT ;  /* 0xb960000015007446 */ /* 0x0c0fe40007800906 */
[----:B------:R-:W-:Y:S02]  /*1dbc0*/  ISETP.GE.U32.AND P0, PT, R21, R6, PT ;  /* 0x000000061500720c */ /* 0x000fe40003f06070 */
[----:B------:R-:W-:Y:S02]  /*1dbd0*/  VIMNMX R0, PT, PT, R0, 0x46a00000, PT ;  /* 0x46a0000000007848 */ /* 0x000fe40003fe0100 */
[----:B------:R-:W-:-:S05]  /*1dbe0*/  SEL R19, R19, 0x63400000, !P0 ;  /* 0x6340000013137807 */ /* 0x000fca0004000000 */
[----:B------:R-:W-:-:S04]  /*1dbf0*/  IMAD.IADD R0, R0, 0x1, -R19 ;  /* 0x0000000100007824 */ /* 0x000fc800078e0a13 */
[----:B------:R-:W-:-:S06]  /*1dc00*/  VIADD R9, R0, 0x7fe00000 ;  /* 0x7fe0000000097836 */ /* 0x000fcc0000000000 */
[----:B------:R-:W-:-:S10]  /*1dc10*/  DMUL R6, R12, R8 ;  /* 0x000000080c067228 */ /* 0x000fd40000000000 */
[----:B------:R-:W-:-:S13]  /*1dc20*/  FSETP.GTU.AND P0, PT, |R7|, 1.469367938527859385e-39, PT ;  /* 0x001000000700780b */ /* 0x000fda0003f0c200 */
[----:B------:R-:W-:Y:S05]  /*1dc30*/  @P0 BRA `(.L_x_40) ;  /* 0x0000000000940947 */ /* 0x000fea0003800000 */
[----:B------:R-:W-:Y:S01]  /*1dc40*/  DFMA R2, R12, -R2, R4 ;  /* 0x800000020c02722b */ /* 0x000fe20000000004 */
[----:B------:R-:W-:-:S09]  /*1dc50*/  IMAD.MOV.U32 R8, RZ, RZ, RZ ;  /* 0x000000ffff087224 */ /* 0x000fd200078e00ff */
[C---:B------:R-:W-:Y:S02]  /*1dc60*/  FSETP.NEU.AND P0, PT, R3.reuse, RZ, PT ;  /* 0x000000ff0300720b */ /* 0x040fe40003f0d000 */
[----:B------:R-:W-:-:S04]  /*1dc70*/  LOP3.LUT R17, R3, 0x80000000, R17, 0x48, !PT ;  /* 0x8000000003117812 */ /* 0x000fc800078e4811 */
[----:B------:R-:W-:-:S07]  /*1dc80*/  LOP3.LUT R9, R17, R9, RZ, 0xfc, !PT ;  /* 0x0000000911097212 */ /* 0x000fce00078efcff */
[----:B------:R-:W-:Y:S05]  /*1dc90*/  @!P0 BRA `(.L_x_40) ;  /* 0x00000000007c8947 */ /* 0x000fea0003800000 */
[----:B------:R-:W-:Y:S01]  /*1dca0*/  IMAD.MOV R3, RZ, RZ, -R0 ;  /* 0x000000ffff037224 */ /* 0x000fe200078e0a00 */
[----:B------:R-:W-:Y:S01]  /*1dcb0*/  DMUL.RP R8, R12, R8 ;  /* 0x000000080c087228 */ /* 0x000fe20000008000 */
[----:B------:R-:W-:-:S06]  /*1dcc0*/  IMAD.MOV.U32 R2, RZ, RZ, RZ ;  /* 0x000000ffff027224 */ /* 0x000fcc00078e00ff */
[----:B------:R-:W-:-:S03]  /*1dcd0*/  DFMA R2, R6, -R2, R12 ;  /* 0x800000020602722b */ /* 0x000fc6000000000c */
[----:B------:R-:W-:-:S03]  /*1dce0*/  LOP3.LUT R17, R9, R17, RZ, 0x3c, !PT ;  /* 0x0000001109117212 */ /* 0x000fc600078e3cff */
[----:B------:R-:W-:-:S04]  /*1dcf0*/  IADD3 R2, PT, PT, -R0, -0x43300000, RZ ;  /* 0xbcd0000000027810 */ /* 0x000fc80007ffe1ff */
[----:B------:R-:W-:-:S04]  /*1dd00*/  FSETP.NEU.AND P0, PT, |R3|, R2, PT ;  /* 0x000000020300720b */ /* 0x000fc80003f0d200 */
[----:B------:R-:W-:Y:S02]  /*1dd10*/  FSEL R6, R8, R6, !P0 ;  /* 0x0000000608067208 */ /* 0x000fe40004000000 */
[----:B------:R-:W-:Y:S01]  /*1dd20*/  FSEL R7, R17, R7, !P0 ;  /* 0x0000000711077208 */ /* 0x000fe20004000000 */
[----:B------:R-:W-:Y:S06]  /*1dd30*/  BRA `(.L_x_40) ;  /* 0x0000000000547947 */ /* 0x000fec0003800000 */
.L_x_39:
[----:B------:R-:W-:-:S14]  /*1dd40*/  DSETP.NAN.AND P0, PT, R14, R14, PT ;  /* 0x0000000e0e00722a */ /* 0x000fdc0003f08000 */
[----:B------:R-:W-:Y:S05]  /*1dd50*/  @P0 BRA `(.L_x_41) ;  /* 0x0000000000440947 */ /* 0x000fea0003800000 */
[----:B------:R-:W-:-:S14]  /*1dd60*/  DSETP.NAN.AND P0, PT, R16, R16, PT ;  /* 0x000000101000722a */ /* 0x000fdc0003f08000 */
[----:B------:R-:W-:Y:S05]  /*1dd70*/  @P0 BRA `(.L_x_42) ;  /* 0x0000000000300947 */ /* 0x000fea0003800000 */
[----:B------:R-:W-:Y:S01]  /*1dd80*/  ISETP.NE.AND P0, PT, R11, R0, PT ;  /* 0x000000000b00720c */ /* 0x000fe20003f05270 */
[----:B------:R-:W-:Y:S02]  /*1dd90*/  IMAD.MOV.U32 R6, RZ, RZ, 0x0 ;  /* 0x00000000ff067424 */ /* 0x000fe400078e00ff */
[----:B------:R-:W-:-:S10]  /*1dda0*/  IMAD.MOV.U32 R7, RZ, RZ, -0x80000 ;  /* 0xfff80000ff077424 */ /* 0x000fd400078e00ff */
[----:B------:R-:W-:Y:S05]  /*1ddb0*/  @!P0 BRA `(.L_x_40) ;  /* 0x0000000000348947 */ /* 0x000fea0003800000 */
[----:B------:R-:W-:Y:S02]  /*1ddc0*/  ISETP.NE.AND P0, PT, R11, 0x7ff00000, PT ;  /* 0x7ff000000b00780c */ /* 0x000fe40003f05270 */
[----:B------:R-:W-:Y:S02]  /*1ddd0*/  LOP3.LUT R7, R15, 0x80000000, R17, 0x48, !PT ;  /* 0x800000000f077812 */ /* 0x000fe400078e4811 */
[----:B------:R-:W-:-:S13]  /*1dde0*/  ISETP.EQ.OR P0, PT, R0, RZ, !P0 ;  /* 0x000000ff0000720c */ /* 0x000fda0004702670 */
[----:B------:R-:W-:Y:S01]  /*1ddf0*/  @P0 LOP3.LUT R0, R7, 0x7ff00000, RZ, 0xfc, !PT ;  /* 0x7ff0000007000812 */ /* 0x000fe200078efcff */
[----:B------:R-:W-:Y:S02]  /*1de00*/  @!P0 IMAD.MOV.U32 R6, RZ, RZ, RZ ;  /* 0x000000ffff068224 */ /* 0x000fe400078e00ff */
[----:B------:R-:W-:Y:S02]  /*1de10*/  @P0 IMAD.MOV.U32 R6, RZ, RZ, RZ ;  /* 0x000000ffff060224 */ /* 0x000fe400078e00ff */
[----:B------:R-:W-:Y:S01]  /*1de20*/  @P0 IMAD.MOV.U32 R7, RZ, RZ, R0 ;  /* 0x000000ffff070224 */ /* 0x000fe200078e0000 */
[----:B------:R-:W-:Y:S06]  /*1de30*/  BRA `(.L_x_40) ;  /* 0x0000000000147947 */ /* 0x000fec0003800000 */
.L_x_42:
[----:B------:R-:W-:Y:S01]  /*1de40*/  LOP3.LUT R7, R17, 0x80000, RZ, 0xfc, !PT ;  /* 0x0008000011077812 */ /* 0x000fe200078efcff */
[----:B------:R-:W-:Y:S01]  /*1de50*/  IMAD.MOV.U32 R6, RZ, RZ, R16 ;  /* 0x000000ffff067224 */ /* 0x000fe200078e0010 */
[----:B------:R-:W-:Y:S06]  /*1de60*/  BRA `(.L_x_40) ;  /* 0x0000000000087947 */ /* 0x000fec0003800000 */
.L_x_41:
[----:B------:R-:W-:Y:S01]  /*1de70*/  LOP3.LUT R7, R15, 0x80000, RZ, 0xfc, !PT ;  /* 0x000800000f077812 */ /* 0x000fe200078efcff */
[----:B------:R-:W-:-:S07]  /*1de80*/  IMAD.MOV.U32 R6, RZ, RZ, R14 ;  /* 0x000000ffff067224 */ /* 0x000fce00078e000e */
.L_x_40:
[----:B------:R-:W-:Y:S05]  /*1de90*/  BSYNC.RECONVERGENT B1 ;  /* 0x0000000000017941 */ /* 0x000fea0003800200 */
.L_x_38:
[----:B------:R-:W-:Y:S02]  /*1dea0*/  IMAD.MOV.U32 R2, RZ, RZ, R18 ;  /* 0x000000ffff027224 */ /* 0x000fe400078e0012 */
[----:B------:R-:W-:-:S04]  /*1deb0*/  IMAD.MOV.U32 R3, RZ, RZ, 0x0 ;  /* 0x00000000ff037424 */ /* 0x000fc800078e00ff */
[----:B------:R-:W-:Y:S05]  /*1dec0*/  RET.REL.NODEC R2 `(_Z22GDFTgrid_weight_kernelPdS_S_S_Piii) ;  /* 0xfffffe20024c7950 */ /* 0x000fea0003c3ffff */
.L_x_43:
        /* <DEDUP_REMOVED lines=11> */
.L_x_44:


//--------------------- .nv.shared._Z22GDFTgroup_grids_kernelPiPKdS1_ii --------------------------
	.section	.nv.shared._Z22GDFTgroup_grids_kernelPiPKdS1_ii,"aw",@nobits
	.sectionflags	@""
	.align	8
.nv.shared._Z22GDFTgroup_grids_kernelPiPKdS1_ii:
	.zero		4096


//--------------------- .nv.shared.reserved.0     --------------------------
	.section	.nv.shared.reserved.0,"aw",@nobits
	.weak		__nv_reservedSMEM_offset_0_alias
	.size		__nv_reservedSMEM_offset_0_alias, 0, 64
	.other		__nv_reservedSMEM_offset_0_alias,@"STO_CUDA_RESERVED_SHARED STV_DEFAULT"
__nv_reservedSMEM_offset_0_alias:
	.zero		0
	.zero		64


//--------------------- .nv.shared._Z22GDFTgrid_weight_kernelPdS_S_S_Piii --------------------------
	.section	.nv.shared._Z22GDFTgrid_weight_kernelPdS_S_S_Piii,"aw",@nobits
	.sectionflags	@""
	.align	8
.nv.shared._Z22GDFTgrid_weight_kernelPdS_S_S_Piii:
	.zero		5888


//--------------------- .nv.constant0._Z22GDFTgroup_grids_kernelPiPKdS1_ii --------------------------
	.section	.nv.constant0._Z22GDFTgroup_grids_kernelPiPKdS1_ii,"a",@progbits
	.sectionflags	@""
	.align	4
.nv.constant0._Z22GDFTgroup_grids_kernelPiPKdS1_ii:
	.zero		928


//--------------------- .nv.constant0._Z22GDFTgrid_weight_kernelPdS_S_S_Piii --------------------------
	.section	.nv.constant0._Z22GDFTgrid_weight_kernelPdS_S_S_Piii,"a",@progbits
	.sectionflags	@""
	.align	4
.nv.constant0._Z22GDFTgrid_weight_kernelPdS_S_S_Piii:
	.zero		944


//--------------------- SYMBOLS --------------------------

	.type		.nv.reservedSmem.offset0,@object
	.size		.nv.reservedSmem.offset0,0x4
	.type		.nv.reservedSmem.cap,@object
	.size		.nv.reservedSmem.cap,0x4
